//
// Generated by NVIDIA NVVM Compiler
//
// Compiler Build ID: CL-36424714
// Cuda compilation tools, release 13.0, V13.0.88
// Based on NVVM 20.0.0
//

.version 9.0
.target sm_100
.address_size 64

	// .globl	transpose_a
// _ZZ7mul_a_bE2as has been demoted
// _ZZ7mul_a_bE2bs has been demoted
// _ZZ8mul_at_bE2as has been demoted
// _ZZ8mul_at_bE2bs has been demoted
// _ZZ8mul_a_btE2as has been demoted
// _ZZ8mul_a_btE2bs has been demoted
// _ZZ9mul_at_btE2as has been demoted
// _ZZ9mul_at_btE2bs has been demoted
// _ZZ9softmax_aE2es has been demoted
// _ZZ10softmax_atE2es has been demoted

.visible .entry transpose_a(
	.param .u64 .ptr .align 1 transpose_a_param_0,
	.param .u64 .ptr .align 1 transpose_a_param_1,
	.param .u64 transpose_a_param_2,
	.param .u64 transpose_a_param_3
)
{
	.reg .pred 	%p<4>;
	.reg .b32 	%r<9>;
	.reg .b32 	%f<2>;
	.reg .b64 	%rd<18>;

	ld.param.u64 	%rd3, [transpose_a_param_0];
	ld.param.u64 	%rd4, [transpose_a_param_1];
	ld.param.u64 	%rd5, [transpose_a_param_2];
	ld.param.u64 	%rd7, [transpose_a_param_3];
	mov.u32 	%r1, %ntid.x;
	mov.u32 	%r2, %ctaid.x;
	mul.wide.u32 	%rd8, %r1, %r2;
	mov.u32 	%r3, %tid.x;
	cvt.u64.u32 	%rd9, %r3;
	add.s64 	%rd1, %rd8, %rd9;
	mov.u32 	%r4, %ntid.y;
	mov.u32 	%r5, %ctaid.y;
	mov.u32 	%r6, %tid.y;
	mad.lo.s32 	%r7, %r4, %r5, %r6;
	cvt.u64.u32 	%rd2, %r7;
	setp.ge.u64 	%p1, %rd1, %rd5;
	setp.le.u64 	%p2, %rd7, %rd2;
	or.pred  	%p3, %p1, %p2;
	@%p3 bra 	$L__BB0_2;
	cvta.to.global.u64 	%rd10, %rd3;
	cvta.to.global.u64 	%rd11, %rd4;
	mad.lo.s64 	%rd12, %rd5, %rd2, %rd1;
	shl.b64 	%rd13, %rd12, 2;
	add.s64 	%rd14, %rd10, %rd13;
	ld.global.f32 	%f1, [%rd14];
	mad.lo.s64 	%rd15, %rd7, %rd1, %rd2;
	shl.b64 	%rd16, %rd15, 2;
	add.s64 	%rd17, %rd11, %rd16;
	st.global.f32 	[%rd17], %f1;
$L__BB0_2:
	ret;

}
	// .globl	add_a_b
.visible .entry add_a_b(
	.param .u64 .ptr .align 1 add_a_b_param_0,
	.param .u64 .ptr .align 1 add_a_b_param_1,
	.param .u64 .ptr .align 1 add_a_b_param_2,
	.param .u64 add_a_b_param_3,
	.param .u64 add_a_b_param_4
)
{
	.reg .pred 	%p<4>;
	.reg .b32 	%r<9>;
	.reg .b32 	%f<4>;
	.reg .b64 	%rd<19>;

	ld.param.u64 	%rd3, [add_a_b_param_0];
	ld.param.u64 	%rd4, [add_a_b_param_1];
	ld.param.u64 	%rd5, [add_a_b_param_2];
	ld.param.u64 	%rd7, [add_a_b_param_3];
	ld.param.u64 	%rd8, [add_a_b_param_4];
	mov.u32 	%r1, %ntid.x;
	mov.u32 	%r2, %ctaid.x;
	mul.wide.u32 	%rd9, %r1, %r2;
	mov.u32 	%r3, %tid.x;
	cvt.u64.u32 	%rd10, %r3;
	add.s64 	%rd1, %rd9, %rd10;
	mov.u32 	%r4, %ntid.y;
	mov.u32 	%r5, %ctaid.y;
	mov.u32 	%r6, %tid.y;
	mad.lo.s32 	%r7, %r4, %r5, %r6;
	cvt.u64.u32 	%rd2, %r7;
	setp.ge.u64 	%p1, %rd1, %rd7;
	setp.le.u64 	%p2, %rd8, %rd2;
	or.pred  	%p3, %p1, %p2;
	@%p3 bra 	$L__BB1_2;
	cvta.to.global.u64 	%rd11, %rd3;
	cvta.to.global.u64 	%rd12, %rd4;
	cvta.to.global.u64 	%rd13, %rd5;
	mad.lo.s64 	%rd14, %rd8, %rd1, %rd2;
	shl.b64 	%rd15, %rd14, 2;
	add.s64 	%rd16, %rd11, %rd15;
	ld.global.f32 	%f1, [%rd16];
	add.s64 	%rd17, %rd12, %rd15;
	ld.global.f32 	%f2, [%rd17];
	add.f32 	%f3, %f1, %f2;
	add.s64 	%rd18, %rd13, %rd15;
	st.global.f32 	[%rd18], %f3;
$L__BB1_2:
	ret;

}
	// .globl	add_at_b
.visible .entry add_at_b(
	.param .u64 .ptr .align 1 add_at_b_param_0,
	.param .u64 .ptr .align 1 add_at_b_param_1,
	.param .u64 .ptr .align 1 add_at_b_param_2,
	.param .u64 add_at_b_param_3,
	.param .u64 add_at_b_param_4
)
{
	.reg .pred 	%p<4>;
	.reg .b32 	%r<9>;
	.reg .b32 	%f<4>;
	.reg .b64 	%rd<21>;

	ld.param.u64 	%rd3, [add_at_b_param_0];
	ld.param.u64 	%rd4, [add_at_b_param_1];
	ld.param.u64 	%rd5, [add_at_b_param_2];
	ld.param.u64 	%rd6, [add_at_b_param_3];
	ld.param.u64 	%rd8, [add_at_b_param_4];
	mov.u32 	%r1, %ntid.x;
	mov.u32 	%r2, %ctaid.x;
	mul.wide.u32 	%rd9, %r1, %r2;
	mov.u32 	%r3, %tid.x;
	cvt.u64.u32 	%rd10, %r3;
	add.s64 	%rd1, %rd9, %rd10;
	mov.u32 	%r4, %ntid.y;
	mov.u32 	%r5, %ctaid.y;
	mov.u32 	%r6, %tid.y;
	mad.lo.s32 	%r7, %r4, %r5, %r6;
	cvt.u64.u32 	%rd2, %r7;
	setp.ge.u64 	%p1, %rd1, %rd6;
	setp.le.u64 	%p2, %rd8, %rd2;
	or.pred  	%p3, %p1, %p2;
	@%p3 bra 	$L__BB2_2;
	cvta.to.global.u64 	%rd11, %rd3;
	cvta.to.global.u64 	%rd12, %rd4;
	cvta.to.global.u64 	%rd13, %rd5;
	mad.lo.s64 	%rd14, %rd6, %rd2, %rd1;
	shl.b64 	%rd15, %rd14, 2;
	add.s64 	%rd16, %rd11, %rd15;
	ld.global.f32 	%f1, [%rd16];
	mad.lo.s64 	%rd17, %rd8, %rd1, %rd2;
	shl.b64 	%rd18, %rd17, 2;
	add.s64 	%rd19, %rd12, %rd18;
	ld.global.f32 	%f2, [%rd19];
	add.f32 	%f3, %f1, %f2;
	add.s64 	%rd20, %rd13, %rd18;
	st.global.f32 	[%rd20], %f3;
$L__BB2_2:
	ret;

}
	// .globl	add_a_bt
.visible .entry add_a_bt(
	.param .u64 .ptr .align 1 add_a_bt_param_0,
	.param .u64 .ptr .align 1 add_a_bt_param_1,
	.param .u64 .ptr .align 1 add_a_bt_param_2,
	.param .u64 add_a_bt_param_3,
	.param .u64 add_a_bt_param_4
)
{
	.reg .pred 	%p<4>;
	.reg .b32 	%r<9>;
	.reg .b32 	%f<4>;
	.reg .b64 	%rd<21>;

	ld.param.u64 	%rd3, [add_a_bt_param_0];
	ld.param.u64 	%rd4, [add_a_bt_param_1];
	ld.param.u64 	%rd5, [add_a_bt_param_2];
	ld.param.u64 	%rd6, [add_a_bt_param_3];
	ld.param.u64 	%rd8, [add_a_bt_param_4];
	mov.u32 	%r1, %ntid.x;
	mov.u32 	%r2, %ctaid.x;
	mul.wide.u32 	%rd9, %r1, %r2;
	mov.u32 	%r3, %tid.x;
	cvt.u64.u32 	%rd10, %r3;
	add.s64 	%rd1, %rd9, %rd10;
	mov.u32 	%r4, %ntid.y;
	mov.u32 	%r5, %ctaid.y;
	mov.u32 	%r6, %tid.y;
	mad.lo.s32 	%r7, %r4, %r5, %r6;
	cvt.u64.u32 	%rd2, %r7;
	setp.ge.u64 	%p1, %rd1, %rd6;
	setp.le.u64 	%p2, %rd8, %rd2;
	or.pred  	%p3, %p1, %p2;
	@%p3 bra 	$L__BB3_2;
	cvta.to.global.u64 	%rd11, %rd3;
	cvta.to.global.u64 	%rd12, %rd4;
	cvta.to.global.u64 	%rd13, %rd5;
	mad.lo.s64 	%rd14, %rd8, %rd1, %rd2;
	shl.b64 	%rd15, %rd14, 2;
	add.s64 	%rd16, %rd11, %rd15;
	ld.global.f32 	%f1, [%rd16];
	mad.lo.s64 	%rd17, %rd6, %rd2, %rd1;
	shl.b64 	%rd18, %rd17, 2;
	add.s64 	%rd19, %rd12, %rd18;
	ld.global.f32 	%f2, [%rd19];
	add.f32 	%f3, %f1, %f2;
	add.s64 	%rd20, %rd13, %rd15;
	st.global.f32 	[%rd20], %f3;
$L__BB3_2:
	ret;

}
	// .globl	add_at_bt
.visible .entry add_at_bt(
	.param .u64 .ptr .align 1 add_at_bt_param_0,
	.param .u64 .ptr .align 1 add_at_bt_param_1,
	.param .u64 .ptr .align 1 add_at_bt_param_2,
	.param .u64 add_at_bt_param_3,
	.param .u64 add_at_bt_param_4
)
{
	.reg .pred 	%p<4>;
	.reg .b32 	%r<9>;
	.reg .b32 	%f<4>;
	.reg .b64 	%rd<21>;

	ld.param.u64 	%rd3, [add_at_bt_param_0];
	ld.param.u64 	%rd4, [add_at_bt_param_1];
	ld.param.u64 	%rd5, [add_at_bt_param_2];
	ld.param.u64 	%rd6, [add_at_bt_param_3];
	ld.param.u64 	%rd8, [add_at_bt_param_4];
	mov.u32 	%r1, %ntid.x;
	mov.u32 	%r2, %ctaid.x;
	mul.wide.u32 	%rd9, %r1, %r2;
	mov.u32 	%r3, %tid.x;
	cvt.u64.u32 	%rd10, %r3;
	add.s64 	%rd1, %rd9, %rd10;
	mov.u32 	%r4, %ntid.y;
	mov.u32 	%r5, %ctaid.y;
	mov.u32 	%r6, %tid.y;
	mad.lo.s32 	%r7, %r4, %r5, %r6;
	cvt.u64.u32 	%rd2, %r7;
	setp.ge.u64 	%p1, %rd1, %rd6;
	setp.le.u64 	%p2, %rd8, %rd2;
	or.pred  	%p3, %p1, %p2;
	@%p3 bra 	$L__BB4_2;
	cvta.to.global.u64 	%rd11, %rd3;
	cvta.to.global.u64 	%rd12, %rd4;
	cvta.to.global.u64 	%rd13, %rd5;
	mad.lo.s64 	%rd14, %rd6, %rd2, %rd1;
	shl.b64 	%rd15, %rd14, 2;
	add.s64 	%rd16, %rd11, %rd15;
	ld.global.f32 	%f1, [%rd16];
	add.s64 	%rd17, %rd12, %rd15;
	ld.global.f32 	%f2, [%rd17];
	add.f32 	%f3, %f1, %f2;
	mad.lo.s64 	%rd18, %rd8, %rd1, %rd2;
	shl.b64 	%rd19, %rd18, 2;
	add.s64 	%rd20, %rd13, %rd19;
	st.global.f32 	[%rd20], %f3;
$L__BB4_2:
	ret;

}
	// .globl	sub_a_b
.visible .entry sub_a_b(
	.param .u64 .ptr .align 1 sub_a_b_param_0,
	.param .u64 .ptr .align 1 sub_a_b_param_1,
	.param .u64 .ptr .align 1 sub_a_b_param_2,
	.param .u64 sub_a_b_param_3,
	.param .u64 sub_a_b_param_4
)
{
	.reg .pred 	%p<4>;
	.reg .b32 	%r<9>;
	.reg .b32 	%f<4>;
	.reg .b64 	%rd<19>;

	ld.param.u64 	%rd3, [sub_a_b_param_0];
	ld.param.u64 	%rd4, [sub_a_b_param_1];
	ld.param.u64 	%rd5, [sub_a_b_param_2];
	ld.param.u64 	%rd7, [sub_a_b_param_3];
	ld.param.u64 	%rd8, [sub_a_b_param_4];
	mov.u32 	%r1, %ntid.x;
	mov.u32 	%r2, %ctaid.x;
	mul.wide.u32 	%rd9, %r1, %r2;
	mov.u32 	%r3, %tid.x;
	cvt.u64.u32 	%rd10, %r3;
	add.s64 	%rd1, %rd9, %rd10;
	mov.u32 	%r4, %ntid.y;
	mov.u32 	%r5, %ctaid.y;
	mov.u32 	%r6, %tid.y;
	mad.lo.s32 	%r7, %r4, %r5, %r6;
	cvt.u64.u32 	%rd2, %r7;
	setp.ge.u64 	%p1, %rd1, %rd7;
	setp.le.u64 	%p2, %rd8, %rd2;
	or.pred  	%p3, %p1, %p2;
	@%p3 bra 	$L__BB5_2;
	cvta.to.global.u64 	%rd11, %rd3;
	cvta.to.global.u64 	%rd12, %rd4;
	cvta.to.global.u64 	%rd13, %rd5;
	mad.lo.s64 	%rd14, %rd8, %rd1, %rd2;
	shl.b64 	%rd15, %rd14, 2;
	add.s64 	%rd16, %rd11, %rd15;
	ld.global.f32 	%f1, [%rd16];
	add.s64 	%rd17, %rd12, %rd15;
	ld.global.f32 	%f2, [%rd17];
	sub.f32 	%f3, %f1, %f2;
	add.s64 	%rd18, %rd13, %rd15;
	st.global.f32 	[%rd18], %f3;
$L__BB5_2:
	ret;

}
	// .globl	sub_at_b
.visible .entry sub_at_b(
	.param .u64 .ptr .align 1 sub_at_b_param_0,
	.param .u64 .ptr .align 1 sub_at_b_param_1,
	.param .u64 .ptr .align 1 sub_at_b_param_2,
	.param .u64 sub_at_b_param_3,
	.param .u64 sub_at_b_param_4
)
{
	.reg .pred 	%p<4>;
	.reg .b32 	%r<9>;
	.reg .b32 	%f<4>;
	.reg .b64 	%rd<21>;

	ld.param.u64 	%rd3, [sub_at_b_param_0];
	ld.param.u64 	%rd4, [sub_at_b_param_1];
	ld.param.u64 	%rd5, [sub_at_b_param_2];
	ld.param.u64 	%rd6, [sub_at_b_param_3];
	ld.param.u64 	%rd8, [sub_at_b_param_4];
	mov.u32 	%r1, %ntid.x;
	mov.u32 	%r2, %ctaid.x;
	mul.wide.u32 	%rd9, %r1, %r2;
	mov.u32 	%r3, %tid.x;
	cvt.u64.u32 	%rd10, %r3;
	add.s64 	%rd1, %rd9, %rd10;
	mov.u32 	%r4, %ntid.y;
	mov.u32 	%r5, %ctaid.y;
	mov.u32 	%r6, %tid.y;
	mad.lo.s32 	%r7, %r4, %r5, %r6;
	cvt.u64.u32 	%rd2, %r7;
	setp.ge.u64 	%p1, %rd1, %rd6;
	setp.le.u64 	%p2, %rd8, %rd2;
	or.pred  	%p3, %p1, %p2;
	@%p3 bra 	$L__BB6_2;
	cvta.to.global.u64 	%rd11, %rd3;
	cvta.to.global.u64 	%rd12, %rd4;
	cvta.to.global.u64 	%rd13, %rd5;
	mad.lo.s64 	%rd14, %rd6, %rd2, %rd1;
	shl.b64 	%rd15, %rd14, 2;
	add.s64 	%rd16, %rd11, %rd15;
	ld.global.f32 	%f1, [%rd16];
	mad.lo.s64 	%rd17, %rd8, %rd1, %rd2;
	shl.b64 	%rd18, %rd17, 2;
	add.s64 	%rd19, %rd12, %rd18;
	ld.global.f32 	%f2, [%rd19];
	sub.f32 	%f3, %f1, %f2;
	add.s64 	%rd20, %rd13, %rd18;
	st.global.f32 	[%rd20], %f3;
$L__BB6_2:
	ret;

}
	// .globl	sub_a_bt
.visible .entry sub_a_bt(
	.param .u64 .ptr .align 1 sub_a_bt_param_0,
	.param .u64 .ptr .align 1 sub_a_bt_param_1,
	.param .u64 .ptr .align 1 sub_a_bt_param_2,
	.param .u64 sub_a_bt_param_3,
	.param .u64 sub_a_bt_param_4
)
{
	.reg .pred 	%p<4>;
	.reg .b32 	%r<9>;
	.reg .b32 	%f<4>;
	.reg .b64 	%rd<21>;

	ld.param.u64 	%rd3, [sub_a_bt_param_0];
	ld.param.u64 	%rd4, [sub_a_bt_param_1];
	ld.param.u64 	%rd5, [sub_a_bt_param_2];
	ld.param.u64 	%rd6, [sub_a_bt_param_3];
	ld.param.u64 	%rd8, [sub_a_bt_param_4];
	mov.u32 	%r1, %ntid.x;
	mov.u32 	%r2, %ctaid.x;
	mul.wide.u32 	%rd9, %r1, %r2;
	mov.u32 	%r3, %tid.x;
	cvt.u64.u32 	%rd10, %r3;
	add.s64 	%rd1, %rd9, %rd10;
	mov.u32 	%r4, %ntid.y;
	mov.u32 	%r5, %ctaid.y;
	mov.u32 	%r6, %tid.y;
	mad.lo.s32 	%r7, %r4, %r5, %r6;
	cvt.u64.u32 	%rd2, %r7;
	setp.ge.u64 	%p1, %rd1, %rd6;
	setp.le.u64 	%p2, %rd8, %rd2;
	or.pred  	%p3, %p1, %p2;
	@%p3 bra 	$L__BB7_2;
	cvta.to.global.u64 	%rd11, %rd3;
	cvta.to.global.u64 	%rd12, %rd4;
	cvta.to.global.u64 	%rd13, %rd5;
	mad.lo.s64 	%rd14, %rd8, %rd1, %rd2;
	shl.b64 	%rd15, %rd14, 2;
	add.s64 	%rd16, %rd11, %rd15;
	ld.global.f32 	%f1, [%rd16];
	mad.lo.s64 	%rd17, %rd6, %rd2, %rd1;
	shl.b64 	%rd18, %rd17, 2;
	add.s64 	%rd19, %rd12, %rd18;
	ld.global.f32 	%f2, [%rd19];
	sub.f32 	%f3, %f1, %f2;
	add.s64 	%rd20, %rd13, %rd15;
	st.global.f32 	[%rd20], %f3;
$L__BB7_2:
	ret;

}
	// .globl	sub_at_bt
.visible .entry sub_at_bt(
	.param .u64 .ptr .align 1 sub_at_bt_param_0,
	.param .u64 .ptr .align 1 sub_at_bt_param_1,
	.param .u64 .ptr .align 1 sub_at_bt_param_2,
	.param .u64 sub_at_bt_param_3,
	.param .u64 sub_at_bt_param_4
)
{
	.reg .pred 	%p<4>;
	.reg .b32 	%r<9>;
	.reg .b32 	%f<4>;
	.reg .b64 	%rd<21>;

	ld.param.u64 	%rd3, [sub_at_bt_param_0];
	ld.param.u64 	%rd4, [sub_at_bt_param_1];
	ld.param.u64 	%rd5, [sub_at_bt_param_2];
	ld.param.u64 	%rd6, [sub_at_bt_param_3];
	ld.param.u64 	%rd8, [sub_at_bt_param_4];
	mov.u32 	%r1, %ntid.x;
	mov.u32 	%r2, %ctaid.x;
	mul.wide.u32 	%rd9, %r1, %r2;
	mov.u32 	%r3, %tid.x;
	cvt.u64.u32 	%rd10, %r3;
	add.s64 	%rd1, %rd9, %rd10;
	mov.u32 	%r4, %ntid.y;
	mov.u32 	%r5, %ctaid.y;
	mov.u32 	%r6, %tid.y;
	mad.lo.s32 	%r7, %r4, %r5, %r6;
	cvt.u64.u32 	%rd2, %r7;
	setp.ge.u64 	%p1, %rd1, %rd6;
	setp.le.u64 	%p2, %rd8, %rd2;
	or.pred  	%p3, %p1, %p2;
	@%p3 bra 	$L__BB8_2;
	cvta.to.global.u64 	%rd11, %rd3;
	cvta.to.global.u64 	%rd12, %rd4;
	cvta.to.global.u64 	%rd13, %rd5;
	mad.lo.s64 	%rd14, %rd6, %rd2, %rd1;
	shl.b64 	%rd15, %rd14, 2;
	add.s64 	%rd16, %rd11, %rd15;
	ld.global.f32 	%f1, [%rd16];
	add.s64 	%rd17, %rd12, %rd15;
	ld.global.f32 	%f2, [%rd17];
	sub.f32 	%f3, %f1, %f2;
	mad.lo.s64 	%rd18, %rd8, %rd1, %rd2;
	shl.b64 	%rd19, %rd18, 2;
	add.s64 	%rd20, %rd13, %rd19;
	st.global.f32 	[%rd20], %f3;
$L__BB8_2:
	ret;

}
	// .globl	mul_a_b
.visible .entry mul_a_b(
	.param .u64 .ptr .align 1 mul_a_b_param_0,
	.param .u64 .ptr .align 1 mul_a_b_param_1,
	.param .u64 .ptr .align 1 mul_a_b_param_2,
	.param .u64 mul_a_b_param_3,
	.param .u64 mul_a_b_param_4,
	.param .u64 mul_a_b_param_5
)
{
	.reg .pred 	%p<76>;
	.reg .b32 	%r<38>;
	.reg .b32 	%f<155>;
	.reg .b64 	%rd<79>;
	// demoted variable
	.shared .align 4 .b8 _ZZ7mul_a_bE2as[4096];
	// demoted variable
	.shared .align 4 .b8 _ZZ7mul_a_bE2bs[4096];
	ld.param.u64 	%rd33, [mul_a_b_param_0];
	ld.param.u64 	%rd29, [mul_a_b_param_1];
	ld.param.u64 	%rd34, [mul_a_b_param_2];
	ld.param.u64 	%rd30, [mul_a_b_param_3];
	ld.param.u64 	%rd31, [mul_a_b_param_4];
	ld.param.u64 	%rd32, [mul_a_b_param_5];
	cvta.to.global.u64 	%rd1, %rd33;
	cvta.to.global.u64 	%rd2, %rd34;
	mov.u32 	%r10, %ntid.x;
	mov.u32 	%r11, %ctaid.x;
	mul.wide.u32 	%rd35, %r10, %r11;
	mov.u32 	%r12, %tid.x;
	cvt.u64.u32 	%rd3, %r12;
	add.s64 	%rd36, %rd35, %rd3;
	shl.b64 	%rd4, %rd36, 2;
	mov.u32 	%r13, %ntid.y;
	mov.u32 	%r14, %ctaid.y;
	mov.u32 	%r1, %tid.y;
	mad.lo.s32 	%r15, %r13, %r14, %r1;
	shl.b32 	%r16, %r15, 2;
	cvt.u64.u32 	%rd5, %r16;
	cvt.u64.u32 	%rd6, %r1;
	setp.eq.s64 	%p1, %rd32, 0;
	mov.f32 	%f138, 0f00000000;
	mov.f32 	%f137, %f138;
	mov.f32 	%f136, %f138;
	mov.f32 	%f135, %f138;
	mov.f32 	%f134, %f138;
	mov.f32 	%f133, %f138;
	mov.f32 	%f132, %f138;
	mov.f32 	%f131, %f138;
	mov.f32 	%f130, %f138;
	mov.f32 	%f129, %f138;
	mov.f32 	%f128, %f138;
	mov.f32 	%f127, %f138;
	mov.f32 	%f126, %f138;
	mov.f32 	%f125, %f138;
	mov.f32 	%f124, %f138;
	mov.f32 	%f123, %f138;
	@%p1 bra 	$L__BB9_21;
	cvt.u32.u64 	%r17, %rd6;
	cvt.u32.u64 	%r18, %rd3;
	shl.b32 	%r19, %r18, 8;
	mov.u32 	%r20, _ZZ7mul_a_bE2as;
	add.s32 	%r21, %r20, %r19;
	shl.b32 	%r22, %r17, 2;
	add.s32 	%r2, %r21, %r22;
	mul.lo.s64 	%rd7, %rd32, %rd4;
	add.s64 	%rd8, %rd7, %rd32;
	add.s64 	%rd9, %rd8, %rd32;
	add.s64 	%rd10, %rd9, %rd32;
	mov.u32 	%r23, _ZZ7mul_a_bE2bs;
	add.s32 	%r24, %r23, %r19;
	shl.b32 	%r25, %r1, 4;
	add.s32 	%r3, %r24, %r25;
	add.s32 	%r4, %r21, 128;
	shl.b32 	%r26, %r17, 4;
	add.s32 	%r27, %r26, %r23;
	add.s32 	%r5, %r27, 256;
	cvta.to.global.u64 	%rd11, %rd29;
	mov.b64 	%rd77, 0;
	mov.f32 	%f123, 0f00000000;
	mov.f32 	%f124, %f123;
	mov.f32 	%f125, %f123;
	mov.f32 	%f126, %f123;
	mov.f32 	%f127, %f123;
	mov.f32 	%f128, %f123;
	mov.f32 	%f129, %f123;
	mov.f32 	%f130, %f123;
	mov.f32 	%f131, %f123;
	mov.f32 	%f132, %f123;
	mov.f32 	%f133, %f123;
	mov.f32 	%f134, %f123;
	mov.f32 	%f135, %f123;
	mov.f32 	%f136, %f123;
	mov.f32 	%f137, %f123;
	mov.f32 	%f138, %f123;
$L__BB9_2:
	setp.ge.u64 	%p2, %rd4, %rd30;
	mov.b32 	%r28, 0;
	st.shared.u32 	[%r2], %r28;
	add.s64 	%rd13, %rd77, %rd6;
	setp.ge.u64 	%p3, %rd13, %rd32;
	or.pred  	%p4, %p2, %p3;
	@%p4 bra 	$L__BB9_4;
	add.s64 	%rd39, %rd13, %rd7;
	shl.b64 	%rd40, %rd39, 2;
	add.s64 	%rd41, %rd1, %rd40;
	ld.global.f32 	%f67, [%rd41];
	st.shared.f32 	[%r2], %f67;
$L__BB9_4:
	add.s64 	%rd42, %rd4, 1;
	setp.ge.u64 	%p6, %rd42, %rd30;
	mov.b32 	%r29, 0;
	st.shared.u32 	[%r2+64], %r29;
	or.pred  	%p7, %p6, %p3;
	@%p7 bra 	$L__BB9_6;
	add.s64 	%rd43, %rd13, %rd8;
	shl.b64 	%rd44, %rd43, 2;
	add.s64 	%rd45, %rd1, %rd44;
	ld.global.f32 	%f68, [%rd45];
	st.shared.f32 	[%r2+64], %f68;
$L__BB9_6:
	add.s64 	%rd46, %rd4, 2;
	setp.ge.u64 	%p9, %rd46, %rd30;
	mov.b32 	%r30, 0;
	st.shared.u32 	[%r2+128], %r30;
	or.pred  	%p10, %p9, %p3;
	@%p10 bra 	$L__BB9_8;
	add.s64 	%rd47, %rd13, %rd9;
	shl.b64 	%rd48, %rd47, 2;
	add.s64 	%rd49, %rd1, %rd48;
	ld.global.f32 	%f69, [%rd49];
	st.shared.f32 	[%r2+128], %f69;
$L__BB9_8:
	add.s64 	%rd50, %rd4, 3;
	setp.ge.u64 	%p12, %rd50, %rd30;
	mov.b32 	%r31, 0;
	st.shared.u32 	[%r2+192], %r31;
	or.pred  	%p13, %p12, %p3;
	@%p13 bra 	$L__BB9_10;
	add.s64 	%rd51, %rd13, %rd10;
	shl.b64 	%rd52, %rd51, 2;
	add.s64 	%rd53, %rd1, %rd52;
	ld.global.f32 	%f70, [%rd53];
	st.shared.f32 	[%r2+192], %f70;
$L__BB9_10:
	setp.le.u64 	%p14, %rd31, %rd5;
	mov.b32 	%r32, 0;
	st.shared.u32 	[%r3], %r32;
	add.s64 	%rd14, %rd77, %rd3;
	setp.ge.u64 	%p15, %rd14, %rd32;
	mad.lo.s64 	%rd55, %rd14, %rd31, %rd5;
	shl.b64 	%rd56, %rd55, 2;
	add.s64 	%rd15, %rd11, %rd56;
	or.pred  	%p16, %p14, %p15;
	@%p16 bra 	$L__BB9_12;
	ld.global.f32 	%f71, [%rd15];
	st.shared.f32 	[%r3], %f71;
$L__BB9_12:
	add.s64 	%rd57, %rd5, 1;
	setp.ge.u64 	%p18, %rd57, %rd31;
	mov.b32 	%r33, 0;
	st.shared.u32 	[%r3+4], %r33;
	or.pred  	%p19, %p18, %p15;
	@%p19 bra 	$L__BB9_14;
	ld.global.f32 	%f72, [%rd15+4];
	st.shared.f32 	[%r3+4], %f72;
$L__BB9_14:
	add.s64 	%rd58, %rd5, 2;
	setp.ge.u64 	%p21, %rd58, %rd31;
	mov.b32 	%r34, 0;
	st.shared.u32 	[%r3+8], %r34;
	or.pred  	%p22, %p21, %p15;
	@%p22 bra 	$L__BB9_16;
	ld.global.f32 	%f73, [%rd15+8];
	st.shared.f32 	[%r3+8], %f73;
$L__BB9_16:
	add.s64 	%rd59, %rd5, 3;
	setp.ge.u64 	%p24, %rd59, %rd31;
	mov.b32 	%r35, 0;
	st.shared.u32 	[%r3+12], %r35;
	or.pred  	%p25, %p24, %p15;
	@%p25 bra 	$L__BB9_18;
	ld.global.f32 	%f74, [%rd15+12];
	st.shared.f32 	[%r3+12], %f74;
$L__BB9_18:
	bar.sync 	0;
	mov.b64 	%rd78, 16;
	mov.u32 	%r36, %r5;
	mov.u32 	%r37, %r4;
$L__BB9_19:
	ld.shared.f32 	%f75, [%r37+-128];
	ld.shared.f32 	%f76, [%r37+-64];
	ld.shared.f32 	%f77, [%r37];
	ld.shared.f32 	%f78, [%r37+64];
	ld.shared.f32 	%f79, [%r36+-256];
	ld.shared.f32 	%f80, [%r36+-252];
	ld.shared.f32 	%f81, [%r36+-248];
	ld.shared.f32 	%f82, [%r36+-244];
	fma.rn.f32 	%f83, %f75, %f79, %f138;
	fma.rn.f32 	%f84, %f75, %f80, %f137;
	fma.rn.f32 	%f85, %f75, %f81, %f136;
	fma.rn.f32 	%f86, %f75, %f82, %f135;
	fma.rn.f32 	%f87, %f76, %f79, %f134;
	fma.rn.f32 	%f88, %f76, %f80, %f133;
	fma.rn.f32 	%f89, %f76, %f81, %f132;
	fma.rn.f32 	%f90, %f76, %f82, %f131;
	fma.rn.f32 	%f91, %f77, %f79, %f130;
	fma.rn.f32 	%f92, %f77, %f80, %f129;
	fma.rn.f32 	%f93, %f77, %f81, %f128;
	fma.rn.f32 	%f94, %f77, %f82, %f127;
	fma.rn.f32 	%f95, %f78, %f79, %f126;
	fma.rn.f32 	%f96, %f78, %f80, %f125;
	fma.rn.f32 	%f97, %f78, %f81, %f124;
	fma.rn.f32 	%f98, %f78, %f82, %f123;
	ld.shared.f32 	%f99, [%r37+-124];
	ld.shared.f32 	%f100, [%r37+-60];
	ld.shared.f32 	%f101, [%r37+4];
	ld.shared.f32 	%f102, [%r37+68];
	ld.shared.f32 	%f103, [%r36];
	ld.shared.f32 	%f104, [%r36+4];
	ld.shared.f32 	%f105, [%r36+8];
	ld.shared.f32 	%f106, [%r36+12];
	fma.rn.f32 	%f138, %f99, %f103, %f83;
	fma.rn.f32 	%f137, %f99, %f104, %f84;
	fma.rn.f32 	%f136, %f99, %f105, %f85;
	fma.rn.f32 	%f135, %f99, %f106, %f86;
	fma.rn.f32 	%f134, %f100, %f103, %f87;
	fma.rn.f32 	%f133, %f100, %f104, %f88;
	fma.rn.f32 	%f132, %f100, %f105, %f89;
	fma.rn.f32 	%f131, %f100, %f106, %f90;
	fma.rn.f32 	%f130, %f101, %f103, %f91;
	fma.rn.f32 	%f129, %f101, %f104, %f92;
	fma.rn.f32 	%f128, %f101, %f105, %f93;
	fma.rn.f32 	%f127, %f101, %f106, %f94;
	fma.rn.f32 	%f126, %f102, %f103, %f95;
	fma.rn.f32 	%f125, %f102, %f104, %f96;
	fma.rn.f32 	%f124, %f102, %f105, %f97;
	fma.rn.f32 	%f123, %f102, %f106, %f98;
	add.s64 	%rd78, %rd78, -2;
	add.s32 	%r37, %r37, 8;
	add.s32 	%r36, %r36, 512;
	setp.ne.s64 	%p26, %rd78, 0;
	@%p26 bra 	$L__BB9_19;
	bar.sync 	0;
	add.s64 	%rd77, %rd77, 16;
	setp.lt.u64 	%p27, %rd77, %rd32;
	@%p27 bra 	$L__BB9_2;
$L__BB9_21:
	setp.ge.u64 	%p28, %rd4, %rd30;
	setp.le.u64 	%p29, %rd31, %rd5;
	mad.lo.s64 	%rd62, %rd31, %rd4, %rd5;
	shl.b64 	%rd63, %rd62, 2;
	add.s64 	%rd19, %rd2, %rd63;
	or.pred  	%p30, %p28, %p29;
	@%p30 bra 	$L__BB9_23;
	st.global.f32 	[%rd19], %f138;
$L__BB9_23:
	setp.ge.u64 	%p31, %rd4, %rd30;
	add.s64 	%rd20, %rd5, 1;
	setp.ge.u64 	%p32, %rd20, %rd31;
	or.pred  	%p33, %p31, %p32;
	@%p33 bra 	$L__BB9_25;
	st.global.f32 	[%rd19+4], %f137;
$L__BB9_25:
	setp.ge.u64 	%p34, %rd4, %rd30;
	add.s64 	%rd21, %rd5, 2;
	setp.ge.u64 	%p35, %rd21, %rd31;
	or.pred  	%p36, %p34, %p35;
	@%p36 bra 	$L__BB9_27;
	st.global.f32 	[%rd19+8], %f136;
$L__BB9_27:
	setp.ge.u64 	%p37, %rd4, %rd30;
	add.s64 	%rd22, %rd5, 3;
	setp.ge.u64 	%p38, %rd22, %rd31;
	or.pred  	%p39, %p37, %p38;
	@%p39 bra 	$L__BB9_29;
	st.global.f32 	[%rd19+12], %f135;
$L__BB9_29:
	setp.le.u64 	%p40, %rd31, %rd5;
	add.s64 	%rd23, %rd4, 1;
	setp.ge.u64 	%p41, %rd23, %rd30;
	mad.lo.s64 	%rd68, %rd31, %rd4, %rd31;
	add.s64 	%rd69, %rd68, %rd5;
	shl.b64 	%rd70, %rd69, 2;
	add.s64 	%rd24, %rd2, %rd70;
	or.pred  	%p42, %p41, %p40;
	@%p42 bra 	$L__BB9_31;
	st.global.f32 	[%rd24], %f134;
$L__BB9_31:
	setp.ge.u64 	%p43, %rd23, %rd30;
	setp.ge.u64 	%p44, %rd20, %rd31;
	or.pred  	%p45, %p43, %p44;
	@%p45 bra 	$L__BB9_33;
	st.global.f32 	[%rd24+4], %f133;
$L__BB9_33:
	setp.ge.u64 	%p46, %rd23, %rd30;
	setp.ge.u64 	%p47, %rd21, %rd31;
	or.pred  	%p48, %p46, %p47;
	@%p48 bra 	$L__BB9_35;
	st.global.f32 	[%rd24+8], %f132;
$L__BB9_35:
	setp.ge.u64 	%p49, %rd23, %rd30;
	setp.ge.u64 	%p50, %rd22, %rd31;
	or.pred  	%p51, %p49, %p50;
	@%p51 bra 	$L__BB9_37;
	st.global.f32 	[%rd24+12], %f131;
$L__BB9_37:
	setp.le.u64 	%p52, %rd31, %rd5;
	add.s64 	%rd25, %rd4, 2;
	setp.ge.u64 	%p53, %rd25, %rd30;
	mad.lo.s64 	%rd72, %rd31, %rd25, %rd5;
	shl.b64 	%rd73, %rd72, 2;
	add.s64 	%rd26, %rd2, %rd73;
	or.pred  	%p54, %p53, %p52;
	@%p54 bra 	$L__BB9_39;
	st.global.f32 	[%rd26], %f130;
$L__BB9_39:
	setp.ge.u64 	%p55, %rd25, %rd30;
	setp.ge.u64 	%p56, %rd20, %rd31;
	or.pred  	%p57, %p55, %p56;
	@%p57 bra 	$L__BB9_41;
	st.global.f32 	[%rd26+4], %f129;
$L__BB9_41:
	setp.ge.u64 	%p58, %rd25, %rd30;
	setp.ge.u64 	%p59, %rd21, %rd31;
	or.pred  	%p60, %p58, %p59;
	@%p60 bra 	$L__BB9_43;
	st.global.f32 	[%rd26+8], %f128;
$L__BB9_43:
	setp.ge.u64 	%p61, %rd25, %rd30;
	setp.ge.u64 	%p62, %rd22, %rd31;
	or.pred  	%p63, %p61, %p62;
	@%p63 bra 	$L__BB9_45;
	st.global.f32 	[%rd26+12], %f127;
$L__BB9_45:
	setp.le.u64 	%p64, %rd31, %rd5;
	add.s64 	%rd27, %rd4, 3;
	setp.ge.u64 	%p65, %rd27, %rd30;
	mad.lo.s64 	%rd75, %rd31, %rd27, %rd5;
	shl.b64 	%rd76, %rd75, 2;
	add.s64 	%rd28, %rd2, %rd76;
	or.pred  	%p66, %p65, %p64;
	@%p66 bra 	$L__BB9_47;
	st.global.f32 	[%rd28], %f126;
$L__BB9_47:
	setp.ge.u64 	%p67, %rd27, %rd30;
	setp.ge.u64 	%p68, %rd20, %rd31;
	or.pred  	%p69, %p67, %p68;
	@%p69 bra 	$L__BB9_49;
	st.global.f32 	[%rd28+4], %f125;
$L__BB9_49:
	setp.ge.u64 	%p70, %rd27, %rd30;
	setp.ge.u64 	%p71, %rd21, %rd31;
	or.pred  	%p72, %p70, %p71;
	@%p72 bra 	$L__BB9_51;
	st.global.f32 	[%rd28+8], %f124;
$L__BB9_51:
	setp.ge.u64 	%p73, %rd27, %rd30;
	setp.ge.u64 	%p74, %rd22, %rd31;
	or.pred  	%p75, %p73, %p74;
	@%p75 bra 	$L__BB9_53;
	st.global.f32 	[%rd28+12], %f123;
$L__BB9_53:
	ret;

}
	// .globl	mul_at_b
.visible .entry mul_at_b(
	.param .u64 .ptr .align 1 mul_at_b_param_0,
	.param .u64 .ptr .align 1 mul_at_b_param_1,
	.param .u64 .ptr .align 1 mul_at_b_param_2,
	.param .u64 mul_at_b_param_3,
	.param .u64 mul_at_b_param_4,
	.param .u64 mul_at_b_param_5
)
{
	.reg .pred 	%p<76>;
	.reg .b32 	%r<38>;
	.reg .b32 	%f<155>;
	.reg .b64 	%rd<66>;
	// demoted variable
	.shared .align 4 .b8 _ZZ8mul_at_bE2as[4096];
	// demoted variable
	.shared .align 4 .b8 _ZZ8mul_at_bE2bs[4096];
	ld.param.u64 	%rd30, [mul_at_b_param_0];
	ld.param.u64 	%rd31, [mul_at_b_param_1];
	ld.param.u64 	%rd35, [mul_at_b_param_2];
	ld.param.u64 	%rd32, [mul_at_b_param_3];
	ld.param.u64 	%rd33, [mul_at_b_param_4];
	ld.param.u64 	%rd34, [mul_at_b_param_5];
	cvta.to.global.u64 	%rd1, %rd35;
	mov.u32 	%r10, %ntid.x;
	mov.u32 	%r11, %ctaid.x;
	mul.wide.u32 	%rd36, %r10, %r11;
	mov.u32 	%r12, %tid.x;
	cvt.u64.u32 	%rd2, %r12;
	add.s64 	%rd37, %rd36, %rd2;
	shl.b64 	%rd3, %rd37, 2;
	mov.u32 	%r13, %ntid.y;
	mov.u32 	%r14, %ctaid.y;
	mov.u32 	%r1, %tid.y;
	mad.lo.s32 	%r15, %r13, %r14, %r1;
	shl.b32 	%r16, %r15, 2;
	cvt.u64.u32 	%rd4, %r16;
	cvt.u64.u32 	%rd5, %r1;
	setp.eq.s64 	%p1, %rd34, 0;
	mov.f32 	%f138, 0f00000000;
	mov.f32 	%f137, %f138;
	mov.f32 	%f136, %f138;
	mov.f32 	%f135, %f138;
	mov.f32 	%f134, %f138;
	mov.f32 	%f133, %f138;
	mov.f32 	%f132, %f138;
	mov.f32 	%f131, %f138;
	mov.f32 	%f130, %f138;
	mov.f32 	%f129, %f138;
	mov.f32 	%f128, %f138;
	mov.f32 	%f127, %f138;
	mov.f32 	%f126, %f138;
	mov.f32 	%f125, %f138;
	mov.f32 	%f124, %f138;
	mov.f32 	%f123, %f138;
	@%p1 bra 	$L__BB10_21;
	cvt.u32.u64 	%r17, %rd5;
	cvt.u32.u64 	%r18, %rd2;
	shl.b32 	%r19, %r18, 8;
	mov.u32 	%r20, _ZZ8mul_at_bE2as;
	add.s32 	%r21, %r20, %r19;
	shl.b32 	%r22, %r17, 2;
	add.s32 	%r2, %r21, %r22;
	add.s64 	%rd6, %rd3, 2;
	mov.u32 	%r23, _ZZ8mul_at_bE2bs;
	add.s32 	%r24, %r23, %r19;
	shl.b32 	%r25, %r1, 4;
	add.s32 	%r3, %r24, %r25;
	add.s64 	%rd7, %rd4, 1;
	add.s64 	%rd8, %rd4, 2;
	add.s64 	%rd9, %rd4, 3;
	add.s32 	%r4, %r21, 128;
	shl.b32 	%r26, %r17, 4;
	add.s32 	%r27, %r26, %r23;
	add.s32 	%r5, %r27, 256;
	cvta.to.global.u64 	%rd10, %rd30;
	cvta.to.global.u64 	%rd11, %rd31;
	mov.b64 	%rd64, 0;
	mov.f32 	%f123, 0f00000000;
	mov.f32 	%f124, %f123;
	mov.f32 	%f125, %f123;
	mov.f32 	%f126, %f123;
	mov.f32 	%f127, %f123;
	mov.f32 	%f128, %f123;
	mov.f32 	%f129, %f123;
	mov.f32 	%f130, %f123;
	mov.f32 	%f131, %f123;
	mov.f32 	%f132, %f123;
	mov.f32 	%f133, %f123;
	mov.f32 	%f134, %f123;
	mov.f32 	%f135, %f123;
	mov.f32 	%f136, %f123;
	mov.f32 	%f137, %f123;
	mov.f32 	%f138, %f123;
$L__BB10_2:
	setp.ge.u64 	%p2, %rd3, %rd32;
	mov.b32 	%r28, 0;
	st.shared.u32 	[%r2], %r28;
	add.s64 	%rd13, %rd64, %rd5;
	setp.ge.u64 	%p3, %rd13, %rd34;
	mad.lo.s64 	%rd40, %rd13, %rd32, %rd3;
	shl.b64 	%rd41, %rd40, 2;
	add.s64 	%rd14, %rd10, %rd41;
	or.pred  	%p4, %p2, %p3;
	@%p4 bra 	$L__BB10_4;
	ld.global.f32 	%f67, [%rd14];
	st.shared.f32 	[%r2], %f67;
$L__BB10_4:
	add.s64 	%rd42, %rd3, 1;
	setp.ge.u64 	%p6, %rd42, %rd32;
	mov.b32 	%r29, 0;
	st.shared.u32 	[%r2+64], %r29;
	or.pred  	%p7, %p6, %p3;
	@%p7 bra 	$L__BB10_6;
	ld.global.f32 	%f68, [%rd14+4];
	st.shared.f32 	[%r2+64], %f68;
$L__BB10_6:
	setp.ge.u64 	%p9, %rd6, %rd32;
	mov.b32 	%r30, 0;
	st.shared.u32 	[%r2+128], %r30;
	or.pred  	%p10, %p9, %p3;
	@%p10 bra 	$L__BB10_8;
	ld.global.f32 	%f69, [%rd14+8];
	st.shared.f32 	[%r2+128], %f69;
$L__BB10_8:
	add.s64 	%rd43, %rd3, 3;
	setp.ge.u64 	%p12, %rd43, %rd32;
	mov.b32 	%r31, 0;
	st.shared.u32 	[%r2+192], %r31;
	or.pred  	%p13, %p12, %p3;
	@%p13 bra 	$L__BB10_10;
	ld.global.f32 	%f70, [%rd14+12];
	st.shared.f32 	[%r2+192], %f70;
$L__BB10_10:
	setp.le.u64 	%p14, %rd33, %rd4;
	mov.b32 	%r32, 0;
	st.shared.u32 	[%r3], %r32;
	add.s64 	%rd15, %rd64, %rd2;
	setp.ge.u64 	%p15, %rd15, %rd34;
	mad.lo.s64 	%rd45, %rd15, %rd33, %rd4;
	shl.b64 	%rd46, %rd45, 2;
	add.s64 	%rd16, %rd11, %rd46;
	or.pred  	%p16, %p14, %p15;
	@%p16 bra 	$L__BB10_12;
	ld.global.f32 	%f71, [%rd16];
	st.shared.f32 	[%r3], %f71;
$L__BB10_12:
	setp.ge.u64 	%p18, %rd7, %rd33;
	mov.b32 	%r33, 0;
	st.shared.u32 	[%r3+4], %r33;
	or.pred  	%p19, %p18, %p15;
	@%p19 bra 	$L__BB10_14;
	ld.global.f32 	%f72, [%rd16+4];
	st.shared.f32 	[%r3+4], %f72;
$L__BB10_14:
	setp.ge.u64 	%p21, %rd8, %rd33;
	mov.b32 	%r34, 0;
	st.shared.u32 	[%r3+8], %r34;
	or.pred  	%p22, %p21, %p15;
	@%p22 bra 	$L__BB10_16;
	ld.global.f32 	%f73, [%rd16+8];
	st.shared.f32 	[%r3+8], %f73;
$L__BB10_16:
	setp.ge.u64 	%p24, %rd9, %rd33;
	mov.b32 	%r35, 0;
	st.shared.u32 	[%r3+12], %r35;
	or.pred  	%p25, %p24, %p15;
	@%p25 bra 	$L__BB10_18;
	ld.global.f32 	%f74, [%rd16+12];
	st.shared.f32 	[%r3+12], %f74;
$L__BB10_18:
	bar.sync 	0;
	mov.b64 	%rd65, 16;
	mov.u32 	%r36, %r5;
	mov.u32 	%r37, %r4;
$L__BB10_19:
	ld.shared.f32 	%f75, [%r37+-128];
	ld.shared.f32 	%f76, [%r37+-64];
	ld.shared.f32 	%f77, [%r37];
	ld.shared.f32 	%f78, [%r37+64];
	ld.shared.f32 	%f79, [%r36+-256];
	ld.shared.f32 	%f80, [%r36+-252];
	ld.shared.f32 	%f81, [%r36+-248];
	ld.shared.f32 	%f82, [%r36+-244];
	fma.rn.f32 	%f83, %f75, %f79, %f138;
	fma.rn.f32 	%f84, %f75, %f80, %f137;
	fma.rn.f32 	%f85, %f75, %f81, %f136;
	fma.rn.f32 	%f86, %f75, %f82, %f135;
	fma.rn.f32 	%f87, %f76, %f79, %f134;
	fma.rn.f32 	%f88, %f76, %f80, %f133;
	fma.rn.f32 	%f89, %f76, %f81, %f132;
	fma.rn.f32 	%f90, %f76, %f82, %f131;
	fma.rn.f32 	%f91, %f77, %f79, %f130;
	fma.rn.f32 	%f92, %f77, %f80, %f129;
	fma.rn.f32 	%f93, %f77, %f81, %f128;
	fma.rn.f32 	%f94, %f77, %f82, %f127;
	fma.rn.f32 	%f95, %f78, %f79, %f126;
	fma.rn.f32 	%f96, %f78, %f80, %f125;
	fma.rn.f32 	%f97, %f78, %f81, %f124;
	fma.rn.f32 	%f98, %f78, %f82, %f123;
	ld.shared.f32 	%f99, [%r37+-124];
	ld.shared.f32 	%f100, [%r37+-60];
	ld.shared.f32 	%f101, [%r37+4];
	ld.shared.f32 	%f102, [%r37+68];
	ld.shared.f32 	%f103, [%r36];
	ld.shared.f32 	%f104, [%r36+4];
	ld.shared.f32 	%f105, [%r36+8];
	ld.shared.f32 	%f106, [%r36+12];
	fma.rn.f32 	%f138, %f99, %f103, %f83;
	fma.rn.f32 	%f137, %f99, %f104, %f84;
	fma.rn.f32 	%f136, %f99, %f105, %f85;
	fma.rn.f32 	%f135, %f99, %f106, %f86;
	fma.rn.f32 	%f134, %f100, %f103, %f87;
	fma.rn.f32 	%f133, %f100, %f104, %f88;
	fma.rn.f32 	%f132, %f100, %f105, %f89;
	fma.rn.f32 	%f131, %f100, %f106, %f90;
	fma.rn.f32 	%f130, %f101, %f103, %f91;
	fma.rn.f32 	%f129, %f101, %f104, %f92;
	fma.rn.f32 	%f128, %f101, %f105, %f93;
	fma.rn.f32 	%f127, %f101, %f106, %f94;
	fma.rn.f32 	%f126, %f102, %f103, %f95;
	fma.rn.f32 	%f125, %f102, %f104, %f96;
	fma.rn.f32 	%f124, %f102, %f105, %f97;
	fma.rn.f32 	%f123, %f102, %f106, %f98;
	add.s64 	%rd65, %rd65, -2;
	add.s32 	%r37, %r37, 8;
	add.s32 	%r36, %r36, 512;
	setp.ne.s64 	%p26, %rd65, 0;
	@%p26 bra 	$L__BB10_19;
	bar.sync 	0;
	add.s64 	%rd64, %rd64, 16;
	setp.lt.u64 	%p27, %rd64, %rd34;
	@%p27 bra 	$L__BB10_2;
$L__BB10_21:
	setp.ge.u64 	%p28, %rd3, %rd32;
	setp.le.u64 	%p29, %rd33, %rd4;
	mad.lo.s64 	%rd49, %rd33, %rd3, %rd4;
	shl.b64 	%rd50, %rd49, 2;
	add.s64 	%rd20, %rd1, %rd50;
	or.pred  	%p30, %p28, %p29;
	@%p30 bra 	$L__BB10_23;
	st.global.f32 	[%rd20], %f138;
$L__BB10_23:
	setp.ge.u64 	%p31, %rd3, %rd32;
	add.s64 	%rd21, %rd4, 1;
	setp.ge.u64 	%p32, %rd21, %rd33;
	or.pred  	%p33, %p31, %p32;
	@%p33 bra 	$L__BB10_25;
	st.global.f32 	[%rd20+4], %f137;
$L__BB10_25:
	setp.ge.u64 	%p34, %rd3, %rd32;
	add.s64 	%rd22, %rd4, 2;
	setp.ge.u64 	%p35, %rd22, %rd33;
	or.pred  	%p36, %p34, %p35;
	@%p36 bra 	$L__BB10_27;
	st.global.f32 	[%rd20+8], %f136;
$L__BB10_27:
	setp.ge.u64 	%p37, %rd3, %rd32;
	add.s64 	%rd23, %rd4, 3;
	setp.ge.u64 	%p38, %rd23, %rd33;
	or.pred  	%p39, %p37, %p38;
	@%p39 bra 	$L__BB10_29;
	st.global.f32 	[%rd20+12], %f135;
$L__BB10_29:
	setp.le.u64 	%p40, %rd33, %rd4;
	add.s64 	%rd24, %rd3, 1;
	setp.ge.u64 	%p41, %rd24, %rd32;
	mad.lo.s64 	%rd55, %rd33, %rd3, %rd33;
	add.s64 	%rd56, %rd55, %rd4;
	shl.b64 	%rd57, %rd56, 2;
	add.s64 	%rd25, %rd1, %rd57;
	or.pred  	%p42, %p41, %p40;
	@%p42 bra 	$L__BB10_31;
	st.global.f32 	[%rd25], %f134;
$L__BB10_31:
	setp.ge.u64 	%p43, %rd24, %rd32;
	setp.ge.u64 	%p44, %rd21, %rd33;
	or.pred  	%p45, %p43, %p44;
	@%p45 bra 	$L__BB10_33;
	st.global.f32 	[%rd25+4], %f133;
$L__BB10_33:
	setp.ge.u64 	%p46, %rd24, %rd32;
	setp.ge.u64 	%p47, %rd22, %rd33;
	or.pred  	%p48, %p46, %p47;
	@%p48 bra 	$L__BB10_35;
	st.global.f32 	[%rd25+8], %f132;
$L__BB10_35:
	setp.ge.u64 	%p49, %rd24, %rd32;
	setp.ge.u64 	%p50, %rd23, %rd33;
	or.pred  	%p51, %p49, %p50;
	@%p51 bra 	$L__BB10_37;
	st.global.f32 	[%rd25+12], %f131;
$L__BB10_37:
	setp.le.u64 	%p52, %rd33, %rd4;
	add.s64 	%rd26, %rd3, 2;
	setp.ge.u64 	%p53, %rd26, %rd32;
	mad.lo.s64 	%rd59, %rd33, %rd26, %rd4;
	shl.b64 	%rd60, %rd59, 2;
	add.s64 	%rd27, %rd1, %rd60;
	or.pred  	%p54, %p53, %p52;
	@%p54 bra 	$L__BB10_39;
	st.global.f32 	[%rd27], %f130;
$L__BB10_39:
	setp.ge.u64 	%p55, %rd26, %rd32;
	setp.ge.u64 	%p56, %rd21, %rd33;
	or.pred  	%p57, %p55, %p56;
	@%p57 bra 	$L__BB10_41;
	st.global.f32 	[%rd27+4], %f129;
$L__BB10_41:
	setp.ge.u64 	%p58, %rd26, %rd32;
	setp.ge.u64 	%p59, %rd22, %rd33;
	or.pred  	%p60, %p58, %p59;
	@%p60 bra 	$L__BB10_43;
	st.global.f32 	[%rd27+8], %f128;
$L__BB10_43:
	setp.ge.u64 	%p61, %rd26, %rd32;
	setp.ge.u64 	%p62, %rd23, %rd33;
	or.pred  	%p63, %p61, %p62;
	@%p63 bra 	$L__BB10_45;
	st.global.f32 	[%rd27+12], %f127;
$L__BB10_45:
	setp.le.u64 	%p64, %rd33, %rd4;
	add.s64 	%rd28, %rd3, 3;
	setp.ge.u64 	%p65, %rd28, %rd32;
	mad.lo.s64 	%rd62, %rd33, %rd28, %rd4;
	shl.b64 	%rd63, %rd62, 2;
	add.s64 	%rd29, %rd1, %rd63;
	or.pred  	%p66, %p65, %p64;
	@%p66 bra 	$L__BB10_47;
	st.global.f32 	[%rd29], %f126;
$L__BB10_47:
	setp.ge.u64 	%p67, %rd28, %rd32;
	setp.ge.u64 	%p68, %rd21, %rd33;
	or.pred  	%p69, %p67, %p68;
	@%p69 bra 	$L__BB10_49;
	st.global.f32 	[%rd29+4], %f125;
$L__BB10_49:
	setp.ge.u64 	%p70, %rd28, %rd32;
	setp.ge.u64 	%p71, %rd22, %rd33;
	or.pred  	%p72, %p70, %p71;
	@%p72 bra 	$L__BB10_51;
	st.global.f32 	[%rd29+8], %f124;
$L__BB10_51:
	setp.ge.u64 	%p73, %rd28, %rd32;
	setp.ge.u64 	%p74, %rd23, %rd33;
	or.pred  	%p75, %p73, %p74;
	@%p75 bra 	$L__BB10_53;
	st.global.f32 	[%rd29+12], %f123;
$L__BB10_53:
	ret;

}
	// .globl	mul_a_bt
.visible .entry mul_a_bt(
	.param .u64 .ptr .align 1 mul_a_bt_param_0,
	.param .u64 .ptr .align 1 mul_a_bt_param_1,
	.param .u64 .ptr .align 1 mul_a_bt_param_2,
	.param .u64 mul_a_bt_param_3,
	.param .u64 mul_a_bt_param_4,
	.param .u64 mul_a_bt_param_5
)
{
	.reg .pred 	%p<76>;
	.reg .b32 	%r<38>;
	.reg .b32 	%f<155>;
	.reg .b64 	%rd<92>;
	// demoted variable
	.shared .align 4 .b8 _ZZ8mul_a_btE2as[4096];
	// demoted variable
	.shared .align 4 .b8 _ZZ8mul_a_btE2bs[4096];
	ld.param.u64 	%rd39, [mul_a_bt_param_0];
	ld.param.u64 	%rd40, [mul_a_bt_param_1];
	ld.param.u64 	%rd41, [mul_a_bt_param_2];
	ld.param.u64 	%rd36, [mul_a_bt_param_3];
	ld.param.u64 	%rd37, [mul_a_bt_param_4];
	ld.param.u64 	%rd38, [mul_a_bt_param_5];
	cvta.to.global.u64 	%rd1, %rd40;
	cvta.to.global.u64 	%rd2, %rd39;
	cvta.to.global.u64 	%rd3, %rd41;
	mov.u32 	%r10, %ntid.x;
	mov.u32 	%r11, %ctaid.x;
	mul.wide.u32 	%rd42, %r10, %r11;
	mov.u32 	%r12, %tid.x;
	cvt.u64.u32 	%rd4, %r12;
	add.s64 	%rd43, %rd42, %rd4;
	shl.b64 	%rd5, %rd43, 2;
	mov.u32 	%r13, %ntid.y;
	mov.u32 	%r14, %ctaid.y;
	mov.u32 	%r1, %tid.y;
	mad.lo.s32 	%r15, %r13, %r14, %r1;
	shl.b32 	%r16, %r15, 2;
	cvt.u64.u32 	%rd6, %r16;
	cvt.u64.u32 	%rd7, %r1;
	setp.eq.s64 	%p1, %rd38, 0;
	mov.f32 	%f138, 0f00000000;
	mov.f32 	%f137, %f138;
	mov.f32 	%f136, %f138;
	mov.f32 	%f135, %f138;
	mov.f32 	%f134, %f138;
	mov.f32 	%f133, %f138;
	mov.f32 	%f132, %f138;
	mov.f32 	%f131, %f138;
	mov.f32 	%f130, %f138;
	mov.f32 	%f129, %f138;
	mov.f32 	%f128, %f138;
	mov.f32 	%f127, %f138;
	mov.f32 	%f126, %f138;
	mov.f32 	%f125, %f138;
	mov.f32 	%f124, %f138;
	mov.f32 	%f123, %f138;
	@%p1 bra 	$L__BB11_21;
	cvt.u32.u64 	%r17, %rd7;
	cvt.u32.u64 	%r18, %rd4;
	shl.b32 	%r19, %r18, 8;
	mov.u32 	%r20, _ZZ8mul_a_btE2as;
	add.s32 	%r21, %r20, %r19;
	shl.b32 	%r22, %r17, 2;
	add.s32 	%r2, %r21, %r22;
	mul.lo.s64 	%rd8, %rd38, %rd5;
	add.s64 	%rd9, %rd8, %rd38;
	add.s64 	%rd10, %rd9, %rd38;
	add.s64 	%rd11, %rd5, 3;
	add.s64 	%rd12, %rd10, %rd38;
	mov.u32 	%r23, _ZZ8mul_a_btE2bs;
	add.s32 	%r24, %r23, %r19;
	shl.b32 	%r25, %r1, 4;
	add.s32 	%r3, %r24, %r25;
	mul.lo.s64 	%rd13, %rd38, %rd6;
	add.s64 	%rd14, %rd6, 1;
	add.s64 	%rd15, %rd13, %rd38;
	add.s64 	%rd16, %rd6, 2;
	add.s64 	%rd17, %rd15, %rd38;
	add.s64 	%rd18, %rd6, 3;
	add.s64 	%rd19, %rd17, %rd38;
	add.s32 	%r4, %r21, 128;
	shl.b32 	%r26, %r17, 4;
	add.s32 	%r27, %r26, %r23;
	add.s32 	%r5, %r27, 256;
	mov.b64 	%rd90, 0;
	mov.f32 	%f123, 0f00000000;
	mov.f32 	%f124, %f123;
	mov.f32 	%f125, %f123;
	mov.f32 	%f126, %f123;
	mov.f32 	%f127, %f123;
	mov.f32 	%f128, %f123;
	mov.f32 	%f129, %f123;
	mov.f32 	%f130, %f123;
	mov.f32 	%f131, %f123;
	mov.f32 	%f132, %f123;
	mov.f32 	%f133, %f123;
	mov.f32 	%f134, %f123;
	mov.f32 	%f135, %f123;
	mov.f32 	%f136, %f123;
	mov.f32 	%f137, %f123;
	mov.f32 	%f138, %f123;
$L__BB11_2:
	setp.ge.u64 	%p2, %rd5, %rd36;
	mov.b32 	%r28, 0;
	st.shared.u32 	[%r2], %r28;
	add.s64 	%rd21, %rd90, %rd7;
	setp.ge.u64 	%p3, %rd21, %rd38;
	or.pred  	%p4, %p2, %p3;
	@%p4 bra 	$L__BB11_4;
	add.s64 	%rd46, %rd21, %rd8;
	shl.b64 	%rd47, %rd46, 2;
	add.s64 	%rd48, %rd2, %rd47;
	ld.global.f32 	%f67, [%rd48];
	st.shared.f32 	[%r2], %f67;
$L__BB11_4:
	add.s64 	%rd49, %rd5, 1;
	setp.ge.u64 	%p6, %rd49, %rd36;
	mov.b32 	%r29, 0;
	st.shared.u32 	[%r2+64], %r29;
	or.pred  	%p7, %p6, %p3;
	@%p7 bra 	$L__BB11_6;
	add.s64 	%rd50, %rd21, %rd9;
	shl.b64 	%rd51, %rd50, 2;
	add.s64 	%rd52, %rd2, %rd51;
	ld.global.f32 	%f68, [%rd52];
	st.shared.f32 	[%r2+64], %f68;
$L__BB11_6:
	add.s64 	%rd53, %rd5, 2;
	setp.ge.u64 	%p9, %rd53, %rd36;
	mov.b32 	%r30, 0;
	st.shared.u32 	[%r2+128], %r30;
	or.pred  	%p10, %p9, %p3;
	@%p10 bra 	$L__BB11_8;
	add.s64 	%rd54, %rd21, %rd10;
	shl.b64 	%rd55, %rd54, 2;
	add.s64 	%rd56, %rd2, %rd55;
	ld.global.f32 	%f69, [%rd56];
	st.shared.f32 	[%r2+128], %f69;
$L__BB11_8:
	setp.ge.u64 	%p12, %rd11, %rd36;
	mov.b32 	%r31, 0;
	st.shared.u32 	[%r2+192], %r31;
	or.pred  	%p13, %p12, %p3;
	@%p13 bra 	$L__BB11_10;
	add.s64 	%rd57, %rd21, %rd12;
	shl.b64 	%rd58, %rd57, 2;
	add.s64 	%rd59, %rd2, %rd58;
	ld.global.f32 	%f70, [%rd59];
	st.shared.f32 	[%r2+192], %f70;
$L__BB11_10:
	setp.le.u64 	%p14, %rd37, %rd6;
	mov.b32 	%r32, 0;
	st.shared.u32 	[%r3], %r32;
	add.s64 	%rd22, %rd90, %rd4;
	setp.ge.u64 	%p15, %rd22, %rd38;
	or.pred  	%p16, %p14, %p15;
	@%p16 bra 	$L__BB11_12;
	add.s64 	%rd61, %rd22, %rd13;
	shl.b64 	%rd62, %rd61, 2;
	add.s64 	%rd63, %rd1, %rd62;
	ld.global.f32 	%f71, [%rd63];
	st.shared.f32 	[%r3], %f71;
$L__BB11_12:
	setp.ge.u64 	%p18, %rd14, %rd37;
	mov.b32 	%r33, 0;
	st.shared.u32 	[%r3+4], %r33;
	or.pred  	%p19, %p18, %p15;
	@%p19 bra 	$L__BB11_14;
	add.s64 	%rd64, %rd22, %rd15;
	shl.b64 	%rd65, %rd64, 2;
	add.s64 	%rd66, %rd1, %rd65;
	ld.global.f32 	%f72, [%rd66];
	st.shared.f32 	[%r3+4], %f72;
$L__BB11_14:
	setp.ge.u64 	%p21, %rd16, %rd37;
	mov.b32 	%r34, 0;
	st.shared.u32 	[%r3+8], %r34;
	or.pred  	%p22, %p21, %p15;
	@%p22 bra 	$L__BB11_16;
	add.s64 	%rd67, %rd22, %rd17;
	shl.b64 	%rd68, %rd67, 2;
	add.s64 	%rd69, %rd1, %rd68;
	ld.global.f32 	%f73, [%rd69];
	st.shared.f32 	[%r3+8], %f73;
$L__BB11_16:
	setp.ge.u64 	%p24, %rd18, %rd37;
	mov.b32 	%r35, 0;
	st.shared.u32 	[%r3+12], %r35;
	or.pred  	%p25, %p24, %p15;
	@%p25 bra 	$L__BB11_18;
	add.s64 	%rd70, %rd22, %rd19;
	shl.b64 	%rd71, %rd70, 2;
	add.s64 	%rd72, %rd1, %rd71;
	ld.global.f32 	%f74, [%rd72];
	st.shared.f32 	[%r3+12], %f74;
$L__BB11_18:
	bar.sync 	0;
	mov.b64 	%rd91, 16;
	mov.u32 	%r36, %r5;
	mov.u32 	%r37, %r4;
$L__BB11_19:
	ld.shared.f32 	%f75, [%r37+-128];
	ld.shared.f32 	%f76, [%r37+-64];
	ld.shared.f32 	%f77, [%r37];
	ld.shared.f32 	%f78, [%r37+64];
	ld.shared.f32 	%f79, [%r36+-256];
	ld.shared.f32 	%f80, [%r36+-252];
	ld.shared.f32 	%f81, [%r36+-248];
	ld.shared.f32 	%f82, [%r36+-244];
	fma.rn.f32 	%f83, %f75, %f79, %f138;
	fma.rn.f32 	%f84, %f75, %f80, %f137;
	fma.rn.f32 	%f85, %f75, %f81, %f136;
	fma.rn.f32 	%f86, %f75, %f82, %f135;
	fma.rn.f32 	%f87, %f76, %f79, %f134;
	fma.rn.f32 	%f88, %f76, %f80, %f133;
	fma.rn.f32 	%f89, %f76, %f81, %f132;
	fma.rn.f32 	%f90, %f76, %f82, %f131;
	fma.rn.f32 	%f91, %f77, %f79, %f130;
	fma.rn.f32 	%f92, %f77, %f80, %f129;
	fma.rn.f32 	%f93, %f77, %f81, %f128;
	fma.rn.f32 	%f94, %f77, %f82, %f127;
	fma.rn.f32 	%f95, %f78, %f79, %f126;
	fma.rn.f32 	%f96, %f78, %f80, %f125;
	fma.rn.f32 	%f97, %f78, %f81, %f124;
	fma.rn.f32 	%f98, %f78, %f82, %f123;
	ld.shared.f32 	%f99, [%r37+-124];
	ld.shared.f32 	%f100, [%r37+-60];
	ld.shared.f32 	%f101, [%r37+4];
	ld.shared.f32 	%f102, [%r37+68];
	ld.shared.f32 	%f103, [%r36];
	ld.shared.f32 	%f104, [%r36+4];
	ld.shared.f32 	%f105, [%r36+8];
	ld.shared.f32 	%f106, [%r36+12];
	fma.rn.f32 	%f138, %f99, %f103, %f83;
	fma.rn.f32 	%f137, %f99, %f104, %f84;
	fma.rn.f32 	%f136, %f99, %f105, %f85;
	fma.rn.f32 	%f135, %f99, %f106, %f86;
	fma.rn.f32 	%f134, %f100, %f103, %f87;
	fma.rn.f32 	%f133, %f100, %f104, %f88;
	fma.rn.f32 	%f132, %f100, %f105, %f89;
	fma.rn.f32 	%f131, %f100, %f106, %f90;
	fma.rn.f32 	%f130, %f101, %f103, %f91;
	fma.rn.f32 	%f129, %f101, %f104, %f92;
	fma.rn.f32 	%f128, %f101, %f105, %f93;
	fma.rn.f32 	%f127, %f101, %f106, %f94;
	fma.rn.f32 	%f126, %f102, %f103, %f95;
	fma.rn.f32 	%f125, %f102, %f104, %f96;
	fma.rn.f32 	%f124, %f102, %f105, %f97;
	fma.rn.f32 	%f123, %f102, %f106, %f98;
	add.s64 	%rd91, %rd91, -2;
	add.s32 	%r37, %r37, 8;
	add.s32 	%r36, %r36, 512;
	setp.ne.s64 	%p26, %rd91, 0;
	@%p26 bra 	$L__BB11_19;
	bar.sync 	0;
	add.s64 	%rd90, %rd90, 16;
	setp.lt.u64 	%p27, %rd90, %rd38;
	@%p27 bra 	$L__BB11_2;
$L__BB11_21:
	setp.ge.u64 	%p28, %rd5, %rd36;
	setp.le.u64 	%p29, %rd37, %rd6;
	mad.lo.s64 	%rd75, %rd37, %rd5, %rd6;
	shl.b64 	%rd76, %rd75, 2;
	add.s64 	%rd26, %rd3, %rd76;
	or.pred  	%p30, %p28, %p29;
	@%p30 bra 	$L__BB11_23;
	st.global.f32 	[%rd26], %f138;
$L__BB11_23:
	setp.ge.u64 	%p31, %rd5, %rd36;
	add.s64 	%rd27, %rd6, 1;
	setp.ge.u64 	%p32, %rd27, %rd37;
	or.pred  	%p33, %p31, %p32;
	@%p33 bra 	$L__BB11_25;
	st.global.f32 	[%rd26+4], %f137;
$L__BB11_25:
	setp.ge.u64 	%p34, %rd5, %rd36;
	add.s64 	%rd28, %rd6, 2;
	setp.ge.u64 	%p35, %rd28, %rd37;
	or.pred  	%p36, %p34, %p35;
	@%p36 bra 	$L__BB11_27;
	st.global.f32 	[%rd26+8], %f136;
$L__BB11_27:
	setp.ge.u64 	%p37, %rd5, %rd36;
	add.s64 	%rd29, %rd6, 3;
	setp.ge.u64 	%p38, %rd29, %rd37;
	or.pred  	%p39, %p37, %p38;
	@%p39 bra 	$L__BB11_29;
	st.global.f32 	[%rd26+12], %f135;
$L__BB11_29:
	setp.le.u64 	%p40, %rd37, %rd6;
	add.s64 	%rd30, %rd5, 1;
	setp.ge.u64 	%p41, %rd30, %rd36;
	mad.lo.s64 	%rd81, %rd37, %rd5, %rd37;
	add.s64 	%rd82, %rd81, %rd6;
	shl.b64 	%rd83, %rd82, 2;
	add.s64 	%rd31, %rd3, %rd83;
	or.pred  	%p42, %p41, %p40;
	@%p42 bra 	$L__BB11_31;
	st.global.f32 	[%rd31], %f134;
$L__BB11_31:
	setp.ge.u64 	%p43, %rd30, %rd36;
	setp.ge.u64 	%p44, %rd27, %rd37;
	or.pred  	%p45, %p43, %p44;
	@%p45 bra 	$L__BB11_33;
	st.global.f32 	[%rd31+4], %f133;
$L__BB11_33:
	setp.ge.u64 	%p46, %rd30, %rd36;
	setp.ge.u64 	%p47, %rd28, %rd37;
	or.pred  	%p48, %p46, %p47;
	@%p48 bra 	$L__BB11_35;
	st.global.f32 	[%rd31+8], %f132;
$L__BB11_35:
	setp.ge.u64 	%p49, %rd30, %rd36;
	setp.ge.u64 	%p50, %rd29, %rd37;
	or.pred  	%p51, %p49, %p50;
	@%p51 bra 	$L__BB11_37;
	st.global.f32 	[%rd31+12], %f131;
$L__BB11_37:
	setp.le.u64 	%p52, %rd37, %rd6;
	add.s64 	%rd32, %rd5, 2;
	setp.ge.u64 	%p53, %rd32, %rd36;
	mad.lo.s64 	%rd85, %rd37, %rd32, %rd6;
	shl.b64 	%rd86, %rd85, 2;
	add.s64 	%rd33, %rd3, %rd86;
	or.pred  	%p54, %p53, %p52;
	@%p54 bra 	$L__BB11_39;
	st.global.f32 	[%rd33], %f130;
$L__BB11_39:
	setp.ge.u64 	%p55, %rd32, %rd36;
	setp.ge.u64 	%p56, %rd27, %rd37;
	or.pred  	%p57, %p55, %p56;
	@%p57 bra 	$L__BB11_41;
	st.global.f32 	[%rd33+4], %f129;
$L__BB11_41:
	setp.ge.u64 	%p58, %rd32, %rd36;
	setp.ge.u64 	%p59, %rd28, %rd37;
	or.pred  	%p60, %p58, %p59;
	@%p60 bra 	$L__BB11_43;
	st.global.f32 	[%rd33+8], %f128;
$L__BB11_43:
	setp.ge.u64 	%p61, %rd32, %rd36;
	setp.ge.u64 	%p62, %rd29, %rd37;
	or.pred  	%p63, %p61, %p62;
	@%p63 bra 	$L__BB11_45;
	st.global.f32 	[%rd33+12], %f127;
$L__BB11_45:
	setp.le.u64 	%p64, %rd37, %rd6;
	add.s64 	%rd34, %rd5, 3;
	setp.ge.u64 	%p65, %rd34, %rd36;
	mad.lo.s64 	%rd88, %rd37, %rd34, %rd6;
	shl.b64 	%rd89, %rd88, 2;
	add.s64 	%rd35, %rd3, %rd89;
	or.pred  	%p66, %p65, %p64;
	@%p66 bra 	$L__BB11_47;
	st.global.f32 	[%rd35], %f126;
$L__BB11_47:
	setp.ge.u64 	%p67, %rd34, %rd36;
	setp.ge.u64 	%p68, %rd27, %rd37;
	or.pred  	%p69, %p67, %p68;
	@%p69 bra 	$L__BB11_49;
	st.global.f32 	[%rd35+4], %f125;
$L__BB11_49:
	setp.ge.u64 	%p70, %rd34, %rd36;
	setp.ge.u64 	%p71, %rd28, %rd37;
	or.pred  	%p72, %p70, %p71;
	@%p72 bra 	$L__BB11_51;
	st.global.f32 	[%rd35+8], %f124;
$L__BB11_51:
	setp.ge.u64 	%p73, %rd34, %rd36;
	setp.ge.u64 	%p74, %rd29, %rd37;
	or.pred  	%p75, %p73, %p74;
	@%p75 bra 	$L__BB11_53;
	st.global.f32 	[%rd35+12], %f123;
$L__BB11_53:
	ret;

}
	// .globl	mul_at_bt
.visible .entry mul_at_bt(
	.param .u64 .ptr .align 1 mul_at_bt_param_0,
	.param .u64 .ptr .align 1 mul_at_bt_param_1,
	.param .u64 .ptr .align 1 mul_at_bt_param_2,
	.param .u64 mul_at_bt_param_3,
	.param .u64 mul_at_bt_param_4,
	.param .u64 mul_at_bt_param_5
)
{
	.reg .pred 	%p<76>;
	.reg .b32 	%r<38>;
	.reg .b32 	%f<155>;
	.reg .b64 	%rd<79>;
	// demoted variable
	.shared .align 4 .b8 _ZZ9mul_at_btE2as[4096];
	// demoted variable
	.shared .align 4 .b8 _ZZ9mul_at_btE2bs[4096];
	ld.param.u64 	%rd29, [mul_at_bt_param_0];
	ld.param.u64 	%rd33, [mul_at_bt_param_1];
	ld.param.u64 	%rd34, [mul_at_bt_param_2];
	ld.param.u64 	%rd30, [mul_at_bt_param_3];
	ld.param.u64 	%rd31, [mul_at_bt_param_4];
	ld.param.u64 	%rd32, [mul_at_bt_param_5];
	cvta.to.global.u64 	%rd1, %rd33;
	cvta.to.global.u64 	%rd2, %rd34;
	mov.u32 	%r10, %ntid.x;
	mov.u32 	%r11, %ctaid.x;
	mul.wide.u32 	%rd35, %r10, %r11;
	mov.u32 	%r12, %tid.x;
	cvt.u64.u32 	%rd3, %r12;
	add.s64 	%rd36, %rd35, %rd3;
	shl.b64 	%rd4, %rd36, 2;
	mov.u32 	%r13, %ntid.y;
	mov.u32 	%r14, %ctaid.y;
	mov.u32 	%r1, %tid.y;
	mad.lo.s32 	%r15, %r13, %r14, %r1;
	shl.b32 	%r16, %r15, 2;
	cvt.u64.u32 	%rd5, %r16;
	cvt.u64.u32 	%rd6, %r1;
	setp.eq.s64 	%p1, %rd32, 0;
	mov.f32 	%f138, 0f00000000;
	mov.f32 	%f137, %f138;
	mov.f32 	%f136, %f138;
	mov.f32 	%f135, %f138;
	mov.f32 	%f134, %f138;
	mov.f32 	%f133, %f138;
	mov.f32 	%f132, %f138;
	mov.f32 	%f131, %f138;
	mov.f32 	%f130, %f138;
	mov.f32 	%f129, %f138;
	mov.f32 	%f128, %f138;
	mov.f32 	%f127, %f138;
	mov.f32 	%f126, %f138;
	mov.f32 	%f125, %f138;
	mov.f32 	%f124, %f138;
	mov.f32 	%f123, %f138;
	@%p1 bra 	$L__BB12_21;
	cvt.u32.u64 	%r17, %rd6;
	cvt.u32.u64 	%r18, %rd3;
	shl.b32 	%r19, %r18, 8;
	mov.u32 	%r20, _ZZ9mul_at_btE2as;
	add.s32 	%r21, %r20, %r19;
	shl.b32 	%r22, %r17, 2;
	add.s32 	%r2, %r21, %r22;
	mov.u32 	%r23, _ZZ9mul_at_btE2bs;
	add.s32 	%r24, %r23, %r19;
	shl.b32 	%r25, %r1, 4;
	add.s32 	%r3, %r24, %r25;
	mul.lo.s64 	%rd7, %rd32, %rd5;
	add.s64 	%rd8, %rd7, %rd32;
	add.s64 	%rd9, %rd8, %rd32;
	add.s64 	%rd10, %rd9, %rd32;
	add.s32 	%r4, %r21, 128;
	shl.b32 	%r26, %r17, 4;
	add.s32 	%r27, %r26, %r23;
	add.s32 	%r5, %r27, 256;
	cvta.to.global.u64 	%rd11, %rd29;
	mov.b64 	%rd77, 0;
	mov.f32 	%f123, 0f00000000;
	mov.f32 	%f124, %f123;
	mov.f32 	%f125, %f123;
	mov.f32 	%f126, %f123;
	mov.f32 	%f127, %f123;
	mov.f32 	%f128, %f123;
	mov.f32 	%f129, %f123;
	mov.f32 	%f130, %f123;
	mov.f32 	%f131, %f123;
	mov.f32 	%f132, %f123;
	mov.f32 	%f133, %f123;
	mov.f32 	%f134, %f123;
	mov.f32 	%f135, %f123;
	mov.f32 	%f136, %f123;
	mov.f32 	%f137, %f123;
	mov.f32 	%f138, %f123;
$L__BB12_2:
	setp.ge.u64 	%p2, %rd4, %rd30;
	mov.b32 	%r28, 0;
	st.shared.u32 	[%r2], %r28;
	add.s64 	%rd13, %rd77, %rd6;
	setp.ge.u64 	%p3, %rd13, %rd32;
	mad.lo.s64 	%rd39, %rd13, %rd30, %rd4;
	shl.b64 	%rd40, %rd39, 2;
	add.s64 	%rd14, %rd11, %rd40;
	or.pred  	%p4, %p2, %p3;
	@%p4 bra 	$L__BB12_4;
	ld.global.f32 	%f67, [%rd14];
	st.shared.f32 	[%r2], %f67;
$L__BB12_4:
	add.s64 	%rd41, %rd4, 1;
	setp.ge.u64 	%p6, %rd41, %rd30;
	mov.b32 	%r29, 0;
	st.shared.u32 	[%r2+64], %r29;
	or.pred  	%p7, %p6, %p3;
	@%p7 bra 	$L__BB12_6;
	ld.global.f32 	%f68, [%rd14+4];
	st.shared.f32 	[%r2+64], %f68;
$L__BB12_6:
	add.s64 	%rd42, %rd4, 2;
	setp.ge.u64 	%p9, %rd42, %rd30;
	mov.b32 	%r30, 0;
	st.shared.u32 	[%r2+128], %r30;
	or.pred  	%p10, %p9, %p3;
	@%p10 bra 	$L__BB12_8;
	ld.global.f32 	%f69, [%rd14+8];
	st.shared.f32 	[%r2+128], %f69;
$L__BB12_8:
	add.s64 	%rd43, %rd4, 3;
	setp.ge.u64 	%p12, %rd43, %rd30;
	mov.b32 	%r31, 0;
	st.shared.u32 	[%r2+192], %r31;
	or.pred  	%p13, %p12, %p3;
	@%p13 bra 	$L__BB12_10;
	ld.global.f32 	%f70, [%rd14+12];
	st.shared.f32 	[%r2+192], %f70;
$L__BB12_10:
	setp.le.u64 	%p14, %rd31, %rd5;
	mov.b32 	%r32, 0;
	st.shared.u32 	[%r3], %r32;
	add.s64 	%rd15, %rd77, %rd3;
	setp.ge.u64 	%p15, %rd15, %rd32;
	or.pred  	%p16, %p14, %p15;
	@%p16 bra 	$L__BB12_12;
	add.s64 	%rd45, %rd15, %rd7;
	shl.b64 	%rd46, %rd45, 2;
	add.s64 	%rd47, %rd1, %rd46;
	ld.global.f32 	%f71, [%rd47];
	st.shared.f32 	[%r3], %f71;
$L__BB12_12:
	add.s64 	%rd48, %rd5, 1;
	setp.ge.u64 	%p18, %rd48, %rd31;
	mov.b32 	%r33, 0;
	st.shared.u32 	[%r3+4], %r33;
	or.pred  	%p19, %p18, %p15;
	@%p19 bra 	$L__BB12_14;
	add.s64 	%rd49, %rd15, %rd8;
	shl.b64 	%rd50, %rd49, 2;
	add.s64 	%rd51, %rd1, %rd50;
	ld.global.f32 	%f72, [%rd51];
	st.shared.f32 	[%r3+4], %f72;
$L__BB12_14:
	add.s64 	%rd52, %rd5, 2;
	setp.ge.u64 	%p21, %rd52, %rd31;
	mov.b32 	%r34, 0;
	st.shared.u32 	[%r3+8], %r34;
	or.pred  	%p22, %p21, %p15;
	@%p22 bra 	$L__BB12_16;
	add.s64 	%rd53, %rd15, %rd9;
	shl.b64 	%rd54, %rd53, 2;
	add.s64 	%rd55, %rd1, %rd54;
	ld.global.f32 	%f73, [%rd55];
	st.shared.f32 	[%r3+8], %f73;
$L__BB12_16:
	add.s64 	%rd56, %rd5, 3;
	setp.ge.u64 	%p24, %rd56, %rd31;
	mov.b32 	%r35, 0;
	st.shared.u32 	[%r3+12], %r35;
	or.pred  	%p25, %p24, %p15;
	@%p25 bra 	$L__BB12_18;
	add.s64 	%rd57, %rd15, %rd10;
	shl.b64 	%rd58, %rd57, 2;
	add.s64 	%rd59, %rd1, %rd58;
	ld.global.f32 	%f74, [%rd59];
	st.shared.f32 	[%r3+12], %f74;
$L__BB12_18:
	bar.sync 	0;
	mov.b64 	%rd78, 16;
	mov.u32 	%r36, %r5;
	mov.u32 	%r37, %r4;
$L__BB12_19:
	ld.shared.f32 	%f75, [%r37+-128];
	ld.shared.f32 	%f76, [%r37+-64];
	ld.shared.f32 	%f77, [%r37];
	ld.shared.f32 	%f78, [%r37+64];
	ld.shared.f32 	%f79, [%r36+-256];
	ld.shared.f32 	%f80, [%r36+-252];
	ld.shared.f32 	%f81, [%r36+-248];
	ld.shared.f32 	%f82, [%r36+-244];
	fma.rn.f32 	%f83, %f75, %f79, %f138;
	fma.rn.f32 	%f84, %f75, %f80, %f137;
	fma.rn.f32 	%f85, %f75, %f81, %f136;
	fma.rn.f32 	%f86, %f75, %f82, %f135;
	fma.rn.f32 	%f87, %f76, %f79, %f134;
	fma.rn.f32 	%f88, %f76, %f80, %f133;
	fma.rn.f32 	%f89, %f76, %f81, %f132;
	fma.rn.f32 	%f90, %f76, %f82, %f131;
	fma.rn.f32 	%f91, %f77, %f79, %f130;
	fma.rn.f32 	%f92, %f77, %f80, %f129;
	fma.rn.f32 	%f93, %f77, %f81, %f128;
	fma.rn.f32 	%f94, %f77, %f82, %f127;
	fma.rn.f32 	%f95, %f78, %f79, %f126;
	fma.rn.f32 	%f96, %f78, %f80, %f125;
	fma.rn.f32 	%f97, %f78, %f81, %f124;
	fma.rn.f32 	%f98, %f78, %f82, %f123;
	ld.shared.f32 	%f99, [%r37+-124];
	ld.shared.f32 	%f100, [%r37+-60];
	ld.shared.f32 	%f101, [%r37+4];
	ld.shared.f32 	%f102, [%r37+68];
	ld.shared.f32 	%f103, [%r36];
	ld.shared.f32 	%f104, [%r36+4];
	ld.shared.f32 	%f105, [%r36+8];
	ld.shared.f32 	%f106, [%r36+12];
	fma.rn.f32 	%f138, %f99, %f103, %f83;
	fma.rn.f32 	%f137, %f99, %f104, %f84;
	fma.rn.f32 	%f136, %f99, %f105, %f85;
	fma.rn.f32 	%f135, %f99, %f106, %f86;
	fma.rn.f32 	%f134, %f100, %f103, %f87;
	fma.rn.f32 	%f133, %f100, %f104, %f88;
	fma.rn.f32 	%f132, %f100, %f105, %f89;
	fma.rn.f32 	%f131, %f100, %f106, %f90;
	fma.rn.f32 	%f130, %f101, %f103, %f91;
	fma.rn.f32 	%f129, %f101, %f104, %f92;
	fma.rn.f32 	%f128, %f101, %f105, %f93;
	fma.rn.f32 	%f127, %f101, %f106, %f94;
	fma.rn.f32 	%f126, %f102, %f103, %f95;
	fma.rn.f32 	%f125, %f102, %f104, %f96;
	fma.rn.f32 	%f124, %f102, %f105, %f97;
	fma.rn.f32 	%f123, %f102, %f106, %f98;
	add.s64 	%rd78, %rd78, -2;
	add.s32 	%r37, %r37, 8;
	add.s32 	%r36, %r36, 512;
	setp.ne.s64 	%p26, %rd78, 0;
	@%p26 bra 	$L__BB12_19;
	bar.sync 	0;
	add.s64 	%rd77, %rd77, 16;
	setp.lt.u64 	%p27, %rd77, %rd32;
	@%p27 bra 	$L__BB12_2;
$L__BB12_21:
	setp.ge.u64 	%p28, %rd4, %rd30;
	setp.le.u64 	%p29, %rd31, %rd5;
	mad.lo.s64 	%rd62, %rd31, %rd4, %rd5;
	shl.b64 	%rd63, %rd62, 2;
	add.s64 	%rd19, %rd2, %rd63;
	or.pred  	%p30, %p28, %p29;
	@%p30 bra 	$L__BB12_23;
	st.global.f32 	[%rd19], %f138;
$L__BB12_23:
	setp.ge.u64 	%p31, %rd4, %rd30;
	add.s64 	%rd20, %rd5, 1;
	setp.ge.u64 	%p32, %rd20, %rd31;
	or.pred  	%p33, %p31, %p32;
	@%p33 bra 	$L__BB12_25;
	st.global.f32 	[%rd19+4], %f137;
$L__BB12_25:
	setp.ge.u64 	%p34, %rd4, %rd30;
	add.s64 	%rd21, %rd5, 2;
	setp.ge.u64 	%p35, %rd21, %rd31;
	or.pred  	%p36, %p34, %p35;
	@%p36 bra 	$L__BB12_27;
	st.global.f32 	[%rd19+8], %f136;
$L__BB12_27:
	setp.ge.u64 	%p37, %rd4, %rd30;
	add.s64 	%rd22, %rd5, 3;
	setp.ge.u64 	%p38, %rd22, %rd31;
	or.pred  	%p39, %p37, %p38;
	@%p39 bra 	$L__BB12_29;
	st.global.f32 	[%rd19+12], %f135;
$L__BB12_29:
	setp.le.u64 	%p40, %rd31, %rd5;
	add.s64 	%rd23, %rd4, 1;
	setp.ge.u64 	%p41, %rd23, %rd30;
	mad.lo.s64 	%rd68, %rd31, %rd4, %rd31;
	add.s64 	%rd69, %rd68, %rd5;
	shl.b64 	%rd70, %rd69, 2;
	add.s64 	%rd24, %rd2, %rd70;
	or.pred  	%p42, %p41, %p40;
	@%p42 bra 	$L__BB12_31;
	st.global.f32 	[%rd24], %f134;
$L__BB12_31:
	setp.ge.u64 	%p43, %rd23, %rd30;
	setp.ge.u64 	%p44, %rd20, %rd31;
	or.pred  	%p45, %p43, %p44;
	@%p45 bra 	$L__BB12_33;
	st.global.f32 	[%rd24+4], %f133;
$L__BB12_33:
	setp.ge.u64 	%p46, %rd23, %rd30;
	setp.ge.u64 	%p47, %rd21, %rd31;
	or.pred  	%p48, %p46, %p47;
	@%p48 bra 	$L__BB12_35;
	st.global.f32 	[%rd24+8], %f132;
$L__BB12_35:
	setp.ge.u64 	%p49, %rd23, %rd30;
	setp.ge.u64 	%p50, %rd22, %rd31;
	or.pred  	%p51, %p49, %p50;
	@%p51 bra 	$L__BB12_37;
	st.global.f32 	[%rd24+12], %f131;
$L__BB12_37:
	setp.le.u64 	%p52, %rd31, %rd5;
	add.s64 	%rd25, %rd4, 2;
	setp.ge.u64 	%p53, %rd25, %rd30;
	mad.lo.s64 	%rd72, %rd31, %rd25, %rd5;
	shl.b64 	%rd73, %rd72, 2;
	add.s64 	%rd26, %rd2, %rd73;
	or.pred  	%p54, %p53, %p52;
	@%p54 bra 	$L__BB12_39;
	st.global.f32 	[%rd26], %f130;
$L__BB12_39:
	setp.ge.u64 	%p55, %rd25, %rd30;
	setp.ge.u64 	%p56, %rd20, %rd31;
	or.pred  	%p57, %p55, %p56;
	@%p57 bra 	$L__BB12_41;
	st.global.f32 	[%rd26+4], %f129;
$L__BB12_41:
	setp.ge.u64 	%p58, %rd25, %rd30;
	setp.ge.u64 	%p59, %rd21, %rd31;
	or.pred  	%p60, %p58, %p59;
	@%p60 bra 	$L__BB12_43;
	st.global.f32 	[%rd26+8], %f128;
$L__BB12_43:
	setp.ge.u64 	%p61, %rd25, %rd30;
	setp.ge.u64 	%p62, %rd22, %rd31;
	or.pred  	%p63, %p61, %p62;
	@%p63 bra 	$L__BB12_45;
	st.global.f32 	[%rd26+12], %f127;
$L__BB12_45:
	setp.le.u64 	%p64, %rd31, %rd5;
	add.s64 	%rd27, %rd4, 3;
	setp.ge.u64 	%p65, %rd27, %rd30;
	mad.lo.s64 	%rd75, %rd31, %rd27, %rd5;
	shl.b64 	%rd76, %rd75, 2;
	add.s64 	%rd28, %rd2, %rd76;
	or.pred  	%p66, %p65, %p64;
	@%p66 bra 	$L__BB12_47;
	st.global.f32 	[%rd28], %f126;
$L__BB12_47:
	setp.ge.u64 	%p67, %rd27, %rd30;
	setp.ge.u64 	%p68, %rd20, %rd31;
	or.pred  	%p69, %p67, %p68;
	@%p69 bra 	$L__BB12_49;
	st.global.f32 	[%rd28+4], %f125;
$L__BB12_49:
	setp.ge.u64 	%p70, %rd27, %rd30;
	setp.ge.u64 	%p71, %rd21, %rd31;
	or.pred  	%p72, %p70, %p71;
	@%p72 bra 	$L__BB12_51;
	st.global.f32 	[%rd28+8], %f124;
$L__BB12_51:
	setp.ge.u64 	%p73, %rd27, %rd30;
	setp.ge.u64 	%p74, %rd22, %rd31;
	or.pred  	%p75, %p73, %p74;
	@%p75 bra 	$L__BB12_53;
	st.global.f32 	[%rd28+12], %f123;
$L__BB12_53:
	ret;

}
	// .globl	mul_a_b_for_elems
.visible .entry mul_a_b_for_elems(
	.param .u64 .ptr .align 1 mul_a_b_for_elems_param_0,
	.param .u64 .ptr .align 1 mul_a_b_for_elems_param_1,
	.param .u64 .ptr .align 1 mul_a_b_for_elems_param_2,
	.param .u64 mul_a_b_for_elems_param_3,
	.param .u64 mul_a_b_for_elems_param_4
)
{
	.reg .pred 	%p<4>;
	.reg .b32 	%r<9>;
	.reg .b32 	%f<4>;
	.reg .b64 	%rd<19>;

	ld.param.u64 	%rd3, [mul_a_b_for_elems_param_0];
	ld.param.u64 	%rd4, [mul_a_b_for_elems_param_1];
	ld.param.u64 	%rd5, [mul_a_b_for_elems_param_2];
	ld.param.u64 	%rd7, [mul_a_b_for_elems_param_3];
	ld.param.u64 	%rd8, [mul_a_b_for_elems_param_4];
	mov.u32 	%r1, %ntid.x;
	mov.u32 	%r2, %ctaid.x;
	mul.wide.u32 	%rd9, %r1, %r2;
	mov.u32 	%r3, %tid.x;
	cvt.u64.u32 	%rd10, %r3;
	add.s64 	%rd1, %rd9, %rd10;
	mov.u32 	%r4, %ntid.y;
	mov.u32 	%r5, %ctaid.y;
	mov.u32 	%r6, %tid.y;
	mad.lo.s32 	%r7, %r4, %r5, %r6;
	cvt.u64.u32 	%rd2, %r7;
	setp.ge.u64 	%p1, %rd1, %rd7;
	setp.le.u64 	%p2, %rd8, %rd2;
	or.pred  	%p3, %p1, %p2;
	@%p3 bra 	$L__BB13_2;
	cvta.to.global.u64 	%rd11, %rd3;
	cvta.to.global.u64 	%rd12, %rd4;
	cvta.to.global.u64 	%rd13, %rd5;
	mad.lo.s64 	%rd14, %rd8, %rd1, %rd2;
	shl.b64 	%rd15, %rd14, 2;
	add.s64 	%rd16, %rd11, %rd15;
	ld.global.f32 	%f1, [%rd16];
	add.s64 	%rd17, %rd12, %rd15;
	ld.global.f32 	%f2, [%rd17];
	mul.f32 	%f3, %f1, %f2;
	add.s64 	%rd18, %rd13, %rd15;
	st.global.f32 	[%rd18], %f3;
$L__BB13_2:
	ret;

}
	// .globl	mul_at_b_for_elems
.visible .entry mul_at_b_for_elems(
	.param .u64 .ptr .align 1 mul_at_b_for_elems_param_0,
	.param .u64 .ptr .align 1 mul_at_b_for_elems_param_1,
	.param .u64 .ptr .align 1 mul_at_b_for_elems_param_2,
	.param .u64 mul_at_b_for_elems_param_3,
	.param .u64 mul_at_b_for_elems_param_4
)
{
	.reg .pred 	%p<4>;
	.reg .b32 	%r<9>;
	.reg .b32 	%f<4>;
	.reg .b64 	%rd<21>;

	ld.param.u64 	%rd3, [mul_at_b_for_elems_param_0];
	ld.param.u64 	%rd4, [mul_at_b_for_elems_param_1];
	ld.param.u64 	%rd5, [mul_at_b_for_elems_param_2];
	ld.param.u64 	%rd6, [mul_at_b_for_elems_param_3];
	ld.param.u64 	%rd8, [mul_at_b_for_elems_param_4];
	mov.u32 	%r1, %ntid.x;
	mov.u32 	%r2, %ctaid.x;
	mul.wide.u32 	%rd9, %r1, %r2;
	mov.u32 	%r3, %tid.x;
	cvt.u64.u32 	%rd10, %r3;
	add.s64 	%rd1, %rd9, %rd10;
	mov.u32 	%r4, %ntid.y;
	mov.u32 	%r5, %ctaid.y;
	mov.u32 	%r6, %tid.y;
	mad.lo.s32 	%r7, %r4, %r5, %r6;
	cvt.u64.u32 	%rd2, %r7;
	setp.ge.u64 	%p1, %rd1, %rd6;
	setp.le.u64 	%p2, %rd8, %rd2;
	or.pred  	%p3, %p1, %p2;
	@%p3 bra 	$L__BB14_2;
	cvta.to.global.u64 	%rd11, %rd3;
	cvta.to.global.u64 	%rd12, %rd4;
	cvta.to.global.u64 	%rd13, %rd5;
	mad.lo.s64 	%rd14, %rd6, %rd2, %rd1;
	shl.b64 	%rd15, %rd14, 2;
	add.s64 	%rd16, %rd11, %rd15;
	ld.global.f32 	%f1, [%rd16];
	mad.lo.s64 	%rd17, %rd8, %rd1, %rd2;
	shl.b64 	%rd18, %rd17, 2;
	add.s64 	%rd19, %rd12, %rd18;
	ld.global.f32 	%f2, [%rd19];
	mul.f32 	%f3, %f1, %f2;
	add.s64 	%rd20, %rd13, %rd18;
	st.global.f32 	[%rd20], %f3;
$L__BB14_2:
	ret;

}
	// .globl	mul_a_bt_for_elems
.visible .entry mul_a_bt_for_elems(
	.param .u64 .ptr .align 1 mul_a_bt_for_elems_param_0,
	.param .u64 .ptr .align 1 mul_a_bt_for_elems_param_1,
	.param .u64 .ptr .align 1 mul_a_bt_for_elems_param_2,
	.param .u64 mul_a_bt_for_elems_param_3,
	.param .u64 mul_a_bt_for_elems_param_4
)
{
	.reg .pred 	%p<4>;
	.reg .b32 	%r<9>;
	.reg .b32 	%f<4>;
	.reg .b64 	%rd<21>;

	ld.param.u64 	%rd3, [mul_a_bt_for_elems_param_0];
	ld.param.u64 	%rd4, [mul_a_bt_for_elems_param_1];
	ld.param.u64 	%rd5, [mul_a_bt_for_elems_param_2];
	ld.param.u64 	%rd6, [mul_a_bt_for_elems_param_3];
	ld.param.u64 	%rd8, [mul_a_bt_for_elems_param_4];
	mov.u32 	%r1, %ntid.x;
	mov.u32 	%r2, %ctaid.x;
	mul.wide.u32 	%rd9, %r1, %r2;
	mov.u32 	%r3, %tid.x;
	cvt.u64.u32 	%rd10, %r3;
	add.s64 	%rd1, %rd9, %rd10;
	mov.u32 	%r4, %ntid.y;
	mov.u32 	%r5, %ctaid.y;
	mov.u32 	%r6, %tid.y;
	mad.lo.s32 	%r7, %r4, %r5, %r6;
	cvt.u64.u32 	%rd2, %r7;
	setp.ge.u64 	%p1, %rd1, %rd6;
	setp.le.u64 	%p2, %rd8, %rd2;
	or.pred  	%p3, %p1, %p2;
	@%p3 bra 	$L__BB15_2;
	cvta.to.global.u64 	%rd11, %rd3;
	cvta.to.global.u64 	%rd12, %rd4;
	cvta.to.global.u64 	%rd13, %rd5;
	mad.lo.s64 	%rd14, %rd8, %rd1, %rd2;
	shl.b64 	%rd15, %rd14, 2;
	add.s64 	%rd16, %rd11, %rd15;
	ld.global.f32 	%f1, [%rd16];
	mad.lo.s64 	%rd17, %rd6, %rd2, %rd1;
	shl.b64 	%rd18, %rd17, 2;
	add.s64 	%rd19, %rd12, %rd18;
	ld.global.f32 	%f2, [%rd19];
	mul.f32 	%f3, %f1, %f2;
	add.s64 	%rd20, %rd13, %rd15;
	st.global.f32 	[%rd20], %f3;
$L__BB15_2:
	ret;

}
	// .globl	mul_at_bt_for_elems
.visible .entry mul_at_bt_for_elems(
	.param .u64 .ptr .align 1 mul_at_bt_for_elems_param_0,
	.param .u64 .ptr .align 1 mul_at_bt_for_elems_param_1,
	.param .u64 .ptr .align 1 mul_at_bt_for_elems_param_2,
	.param .u64 mul_at_bt_for_elems_param_3,
	.param .u64 mul_at_bt_for_elems_param_4
)
{
	.reg .pred 	%p<4>;
	.reg .b32 	%r<9>;
	.reg .b32 	%f<4>;
	.reg .b64 	%rd<21>;

	ld.param.u64 	%rd3, [mul_at_bt_for_elems_param_0];
	ld.param.u64 	%rd4, [mul_at_bt_for_elems_param_1];
	ld.param.u64 	%rd5, [mul_at_bt_for_elems_param_2];
	ld.param.u64 	%rd6, [mul_at_bt_for_elems_param_3];
	ld.param.u64 	%rd8, [mul_at_bt_for_elems_param_4];
	mov.u32 	%r1, %ntid.x;
	mov.u32 	%r2, %ctaid.x;
	mul.wide.u32 	%rd9, %r1, %r2;
	mov.u32 	%r3, %tid.x;
	cvt.u64.u32 	%rd10, %r3;
	add.s64 	%rd1, %rd9, %rd10;
	mov.u32 	%r4, %ntid.y;
	mov.u32 	%r5, %ctaid.y;
	mov.u32 	%r6, %tid.y;
	mad.lo.s32 	%r7, %r4, %r5, %r6;
	cvt.u64.u32 	%rd2, %r7;
	setp.ge.u64 	%p1, %rd1, %rd6;
	setp.le.u64 	%p2, %rd8, %rd2;
	or.pred  	%p3, %p1, %p2;
	@%p3 bra 	$L__BB16_2;
	cvta.to.global.u64 	%rd11, %rd3;
	cvta.to.global.u64 	%rd12, %rd4;
	cvta.to.global.u64 	%rd13, %rd5;
	mad.lo.s64 	%rd14, %rd6, %rd2, %rd1;
	shl.b64 	%rd15, %rd14, 2;
	add.s64 	%rd16, %rd11, %rd15;
	ld.global.f32 	%f1, [%rd16];
	add.s64 	%rd17, %rd12, %rd15;
	ld.global.f32 	%f2, [%rd17];
	mul.f32 	%f3, %f1, %f2;
	mad.lo.s64 	%rd18, %rd8, %rd1, %rd2;
	shl.b64 	%rd19, %rd18, 2;
	add.s64 	%rd20, %rd13, %rd19;
	st.global.f32 	[%rd20], %f3;
$L__BB16_2:
	ret;

}
	// .globl	div_a_b_for_elems
.visible .entry div_a_b_for_elems(
	.param .u64 .ptr .align 1 div_a_b_for_elems_param_0,
	.param .u64 .ptr .align 1 div_a_b_for_elems_param_1,
	.param .u64 .ptr .align 1 div_a_b_for_elems_param_2,
	.param .u64 div_a_b_for_elems_param_3,
	.param .u64 div_a_b_for_elems_param_4
)
{
	.reg .pred 	%p<4>;
	.reg .b32 	%r<9>;
	.reg .b32 	%f<4>;
	.reg .b64 	%rd<19>;

	ld.param.u64 	%rd3, [div_a_b_for_elems_param_0];
	ld.param.u64 	%rd4, [div_a_b_for_elems_param_1];
	ld.param.u64 	%rd5, [div_a_b_for_elems_param_2];
	ld.param.u64 	%rd7, [div_a_b_for_elems_param_3];
	ld.param.u64 	%rd8, [div_a_b_for_elems_param_4];
	mov.u32 	%r1, %ntid.x;
	mov.u32 	%r2, %ctaid.x;
	mul.wide.u32 	%rd9, %r1, %r2;
	mov.u32 	%r3, %tid.x;
	cvt.u64.u32 	%rd10, %r3;
	add.s64 	%rd1, %rd9, %rd10;
	mov.u32 	%r4, %ntid.y;
	mov.u32 	%r5, %ctaid.y;
	mov.u32 	%r6, %tid.y;
	mad.lo.s32 	%r7, %r4, %r5, %r6;
	cvt.u64.u32 	%rd2, %r7;
	setp.ge.u64 	%p1, %rd1, %rd7;
	setp.le.u64 	%p2, %rd8, %rd2;
	or.pred  	%p3, %p1, %p2;
	@%p3 bra 	$L__BB17_2;
	cvta.to.global.u64 	%rd11, %rd3;
	cvta.to.global.u64 	%rd12, %rd4;
	cvta.to.global.u64 	%rd13, %rd5;
	mad.lo.s64 	%rd14, %rd8, %rd1, %rd2;
	shl.b64 	%rd15, %rd14, 2;
	add.s64 	%rd16, %rd11, %rd15;
	ld.global.f32 	%f1, [%rd16];
	add.s64 	%rd17, %rd12, %rd15;
	ld.global.f32 	%f2, [%rd17];
	div.rn.f32 	%f3, %f1, %f2;
	add.s64 	%rd18, %rd13, %rd15;
	st.global.f32 	[%rd18], %f3;
$L__BB17_2:
	ret;

}
	// .globl	div_at_b_for_elems
.visible .entry div_at_b_for_elems(
	.param .u64 .ptr .align 1 div_at_b_for_elems_param_0,
	.param .u64 .ptr .align 1 div_at_b_for_elems_param_1,
	.param .u64 .ptr .align 1 div_at_b_for_elems_param_2,
	.param .u64 div_at_b_for_elems_param_3,
	.param .u64 div_at_b_for_elems_param_4
)
{
	.reg .pred 	%p<4>;
	.reg .b32 	%r<9>;
	.reg .b32 	%f<4>;
	.reg .b64 	%rd<21>;

	ld.param.u64 	%rd3, [div_at_b_for_elems_param_0];
	ld.param.u64 	%rd4, [div_at_b_for_elems_param_1];
	ld.param.u64 	%rd5, [div_at_b_for_elems_param_2];
	ld.param.u64 	%rd6, [div_at_b_for_elems_param_3];
	ld.param.u64 	%rd8, [div_at_b_for_elems_param_4];
	mov.u32 	%r1, %ntid.x;
	mov.u32 	%r2, %ctaid.x;
	mul.wide.u32 	%rd9, %r1, %r2;
	mov.u32 	%r3, %tid.x;
	cvt.u64.u32 	%rd10, %r3;
	add.s64 	%rd1, %rd9, %rd10;
	mov.u32 	%r4, %ntid.y;
	mov.u32 	%r5, %ctaid.y;
	mov.u32 	%r6, %tid.y;
	mad.lo.s32 	%r7, %r4, %r5, %r6;
	cvt.u64.u32 	%rd2, %r7;
	setp.ge.u64 	%p1, %rd1, %rd6;
	setp.le.u64 	%p2, %rd8, %rd2;
	or.pred  	%p3, %p1, %p2;
	@%p3 bra 	$L__BB18_2;
	cvta.to.global.u64 	%rd11, %rd3;
	cvta.to.global.u64 	%rd12, %rd4;
	cvta.to.global.u64 	%rd13, %rd5;
	mad.lo.s64 	%rd14, %rd6, %rd2, %rd1;
	shl.b64 	%rd15, %rd14, 2;
	add.s64 	%rd16, %rd11, %rd15;
	ld.global.f32 	%f1, [%rd16];
	mad.lo.s64 	%rd17, %rd8, %rd1, %rd2;
	shl.b64 	%rd18, %rd17, 2;
	add.s64 	%rd19, %rd12, %rd18;
	ld.global.f32 	%f2, [%rd19];
	div.rn.f32 	%f3, %f1, %f2;
	add.s64 	%rd20, %rd13, %rd18;
	st.global.f32 	[%rd20], %f3;
$L__BB18_2:
	ret;

}
	// .globl	div_a_bt_for_elems
.visible .entry div_a_bt_for_elems(
	.param .u64 .ptr .align 1 div_a_bt_for_elems_param_0,
	.param .u64 .ptr .align 1 div_a_bt_for_elems_param_1,
	.param .u64 .ptr .align 1 div_a_bt_for_elems_param_2,
	.param .u64 div_a_bt_for_elems_param_3,
	.param .u64 div_a_bt_for_elems_param_4
)
{
	.reg .pred 	%p<4>;
	.reg .b32 	%r<9>;
	.reg .b32 	%f<4>;
	.reg .b64 	%rd<21>;

	ld.param.u64 	%rd3, [div_a_bt_for_elems_param_0];
	ld.param.u64 	%rd4, [div_a_bt_for_elems_param_1];
	ld.param.u64 	%rd5, [div_a_bt_for_elems_param_2];
	ld.param.u64 	%rd6, [div_a_bt_for_elems_param_3];
	ld.param.u64 	%rd8, [div_a_bt_for_elems_param_4];
	mov.u32 	%r1, %ntid.x;
	mov.u32 	%r2, %ctaid.x;
	mul.wide.u32 	%rd9, %r1, %r2;
	mov.u32 	%r3, %tid.x;
	cvt.u64.u32 	%rd10, %r3;
	add.s64 	%rd1, %rd9, %rd10;
	mov.u32 	%r4, %ntid.y;
	mov.u32 	%r5, %ctaid.y;
	mov.u32 	%r6, %tid.y;
	mad.lo.s32 	%r7, %r4, %r5, %r6;
	cvt.u64.u32 	%rd2, %r7;
	setp.ge.u64 	%p1, %rd1, %rd6;
	setp.le.u64 	%p2, %rd8, %rd2;
	or.pred  	%p3, %p1, %p2;
	@%p3 bra 	$L__BB19_2;
	cvta.to.global.u64 	%rd11, %rd3;
	cvta.to.global.u64 	%rd12, %rd4;
	cvta.to.global.u64 	%rd13, %rd5;
	mad.lo.s64 	%rd14, %rd8, %rd1, %rd2;
	shl.b64 	%rd15, %rd14, 2;
	add.s64 	%rd16, %rd11, %rd15;
	ld.global.f32 	%f1, [%rd16];
	mad.lo.s64 	%rd17, %rd6, %rd2, %rd1;
	shl.b64 	%rd18, %rd17, 2;
	add.s64 	%rd19, %rd12, %rd18;
	ld.global.f32 	%f2, [%rd19];
	div.rn.f32 	%f3, %f1, %f2;
	add.s64 	%rd20, %rd13, %rd15;
	st.global.f32 	[%rd20], %f3;
$L__BB19_2:
	ret;

}
	// .globl	div_at_bt_for_elems
.visible .entry div_at_bt_for_elems(
	.param .u64 .ptr .align 1 div_at_bt_for_elems_param_0,
	.param .u64 .ptr .align 1 div_at_bt_for_elems_param_1,
	.param .u64 .ptr .align 1 div_at_bt_for_elems_param_2,
	.param .u64 div_at_bt_for_elems_param_3,
	.param .u64 div_at_bt_for_elems_param_4
)
{
	.reg .pred 	%p<4>;
	.reg .b32 	%r<9>;
	.reg .b32 	%f<4>;
	.reg .b64 	%rd<21>;

	ld.param.u64 	%rd3, [div_at_bt_for_elems_param_0];
	ld.param.u64 	%rd4, [div_at_bt_for_elems_param_1];
	ld.param.u64 	%rd5, [div_at_bt_for_elems_param_2];
	ld.param.u64 	%rd6, [div_at_bt_for_elems_param_3];
	ld.param.u64 	%rd8, [div_at_bt_for_elems_param_4];
	mov.u32 	%r1, %ntid.x;
	mov.u32 	%r2, %ctaid.x;
	mul.wide.u32 	%rd9, %r1, %r2;
	mov.u32 	%r3, %tid.x;
	cvt.u64.u32 	%rd10, %r3;
	add.s64 	%rd1, %rd9, %rd10;
	mov.u32 	%r4, %ntid.y;
	mov.u32 	%r5, %ctaid.y;
	mov.u32 	%r6, %tid.y;
	mad.lo.s32 	%r7, %r4, %r5, %r6;
	cvt.u64.u32 	%rd2, %r7;
	setp.ge.u64 	%p1, %rd1, %rd6;
	setp.le.u64 	%p2, %rd8, %rd2;
	or.pred  	%p3, %p1, %p2;
	@%p3 bra 	$L__BB20_2;
	cvta.to.global.u64 	%rd11, %rd3;
	cvta.to.global.u64 	%rd12, %rd4;
	cvta.to.global.u64 	%rd13, %rd5;
	mad.lo.s64 	%rd14, %rd6, %rd2, %rd1;
	shl.b64 	%rd15, %rd14, 2;
	add.s64 	%rd16, %rd11, %rd15;
	ld.global.f32 	%f1, [%rd16];
	add.s64 	%rd17, %rd12, %rd15;
	ld.global.f32 	%f2, [%rd17];
	div.rn.f32 	%f3, %f1, %f2;
	mad.lo.s64 	%rd18, %rd8, %rd1, %rd2;
	shl.b64 	%rd19, %rd18, 2;
	add.s64 	%rd20, %rd13, %rd19;
	st.global.f32 	[%rd20], %f3;
$L__BB20_2:
	ret;

}
	// .globl	add_a_b_for_scalar
.visible .entry add_a_b_for_scalar(
	.param .u64 .ptr .align 1 add_a_b_for_scalar_param_0,
	.param .f32 add_a_b_for_scalar_param_1,
	.param .u64 .ptr .align 1 add_a_b_for_scalar_param_2,
	.param .u64 add_a_b_for_scalar_param_3,
	.param .u64 add_a_b_for_scalar_param_4
)
{
	.reg .pred 	%p<4>;
	.reg .b32 	%r<9>;
	.reg .b32 	%f<4>;
	.reg .b64 	%rd<16>;

	ld.param.u64 	%rd3, [add_a_b_for_scalar_param_0];
	ld.param.f32 	%f1, [add_a_b_for_scalar_param_1];
	ld.param.u64 	%rd4, [add_a_b_for_scalar_param_2];
	ld.param.u64 	%rd6, [add_a_b_for_scalar_param_3];
	ld.param.u64 	%rd7, [add_a_b_for_scalar_param_4];
	mov.u32 	%r1, %ntid.x;
	mov.u32 	%r2, %ctaid.x;
	mul.wide.u32 	%rd8, %r1, %r2;
	mov.u32 	%r3, %tid.x;
	cvt.u64.u32 	%rd9, %r3;
	add.s64 	%rd1, %rd8, %rd9;
	mov.u32 	%r4, %ntid.y;
	mov.u32 	%r5, %ctaid.y;
	mov.u32 	%r6, %tid.y;
	mad.lo.s32 	%r7, %r4, %r5, %r6;
	cvt.u64.u32 	%rd2, %r7;
	setp.ge.u64 	%p1, %rd1, %rd6;
	setp.le.u64 	%p2, %rd7, %rd2;
	or.pred  	%p3, %p1, %p2;
	@%p3 bra 	$L__BB21_2;
	cvta.to.global.u64 	%rd10, %rd3;
	cvta.to.global.u64 	%rd11, %rd4;
	mad.lo.s64 	%rd12, %rd7, %rd1, %rd2;
	shl.b64 	%rd13, %rd12, 2;
	add.s64 	%rd14, %rd10, %rd13;
	ld.global.f32 	%f2, [%rd14];
	add.f32 	%f3, %f1, %f2;
	add.s64 	%rd15, %rd11, %rd13;
	st.global.f32 	[%rd15], %f3;
$L__BB21_2:
	ret;

}
	// .globl	add_at_b_for_scalar
.visible .entry add_at_b_for_scalar(
	.param .u64 .ptr .align 1 add_at_b_for_scalar_param_0,
	.param .f32 add_at_b_for_scalar_param_1,
	.param .u64 .ptr .align 1 add_at_b_for_scalar_param_2,
	.param .u64 add_at_b_for_scalar_param_3,
	.param .u64 add_at_b_for_scalar_param_4
)
{
	.reg .pred 	%p<4>;
	.reg .b32 	%r<9>;
	.reg .b32 	%f<4>;
	.reg .b64 	%rd<18>;

	ld.param.u64 	%rd3, [add_at_b_for_scalar_param_0];
	ld.param.f32 	%f1, [add_at_b_for_scalar_param_1];
	ld.param.u64 	%rd4, [add_at_b_for_scalar_param_2];
	ld.param.u64 	%rd5, [add_at_b_for_scalar_param_3];
	ld.param.u64 	%rd7, [add_at_b_for_scalar_param_4];
	mov.u32 	%r1, %ntid.x;
	mov.u32 	%r2, %ctaid.x;
	mul.wide.u32 	%rd8, %r1, %r2;
	mov.u32 	%r3, %tid.x;
	cvt.u64.u32 	%rd9, %r3;
	add.s64 	%rd1, %rd8, %rd9;
	mov.u32 	%r4, %ntid.y;
	mov.u32 	%r5, %ctaid.y;
	mov.u32 	%r6, %tid.y;
	mad.lo.s32 	%r7, %r4, %r5, %r6;
	cvt.u64.u32 	%rd2, %r7;
	setp.ge.u64 	%p1, %rd1, %rd5;
	setp.le.u64 	%p2, %rd7, %rd2;
	or.pred  	%p3, %p1, %p2;
	@%p3 bra 	$L__BB22_2;
	cvta.to.global.u64 	%rd10, %rd3;
	cvta.to.global.u64 	%rd11, %rd4;
	mad.lo.s64 	%rd12, %rd5, %rd2, %rd1;
	shl.b64 	%rd13, %rd12, 2;
	add.s64 	%rd14, %rd10, %rd13;
	ld.global.f32 	%f2, [%rd14];
	add.f32 	%f3, %f1, %f2;
	mad.lo.s64 	%rd15, %rd7, %rd1, %rd2;
	shl.b64 	%rd16, %rd15, 2;
	add.s64 	%rd17, %rd11, %rd16;
	st.global.f32 	[%rd17], %f3;
$L__BB22_2:
	ret;

}
	// .globl	sub_a_b_for_scalar
.visible .entry sub_a_b_for_scalar(
	.param .u64 .ptr .align 1 sub_a_b_for_scalar_param_0,
	.param .f32 sub_a_b_for_scalar_param_1,
	.param .u64 .ptr .align 1 sub_a_b_for_scalar_param_2,
	.param .u64 sub_a_b_for_scalar_param_3,
	.param .u64 sub_a_b_for_scalar_param_4
)
{
	.reg .pred 	%p<4>;
	.reg .b32 	%r<9>;
	.reg .b32 	%f<4>;
	.reg .b64 	%rd<16>;

	ld.param.u64 	%rd3, [sub_a_b_for_scalar_param_0];
	ld.param.f32 	%f1, [sub_a_b_for_scalar_param_1];
	ld.param.u64 	%rd4, [sub_a_b_for_scalar_param_2];
	ld.param.u64 	%rd6, [sub_a_b_for_scalar_param_3];
	ld.param.u64 	%rd7, [sub_a_b_for_scalar_param_4];
	mov.u32 	%r1, %ntid.x;
	mov.u32 	%r2, %ctaid.x;
	mul.wide.u32 	%rd8, %r1, %r2;
	mov.u32 	%r3, %tid.x;
	cvt.u64.u32 	%rd9, %r3;
	add.s64 	%rd1, %rd8, %rd9;
	mov.u32 	%r4, %ntid.y;
	mov.u32 	%r5, %ctaid.y;
	mov.u32 	%r6, %tid.y;
	mad.lo.s32 	%r7, %r4, %r5, %r6;
	cvt.u64.u32 	%rd2, %r7;
	setp.ge.u64 	%p1, %rd1, %rd6;
	setp.le.u64 	%p2, %rd7, %rd2;
	or.pred  	%p3, %p1, %p2;
	@%p3 bra 	$L__BB23_2;
	cvta.to.global.u64 	%rd10, %rd3;
	cvta.to.global.u64 	%rd11, %rd4;
	mad.lo.s64 	%rd12, %rd7, %rd1, %rd2;
	shl.b64 	%rd13, %rd12, 2;
	add.s64 	%rd14, %rd10, %rd13;
	ld.global.f32 	%f2, [%rd14];
	sub.f32 	%f3, %f2, %f1;
	add.s64 	%rd15, %rd11, %rd13;
	st.global.f32 	[%rd15], %f3;
$L__BB23_2:
	ret;

}
	// .globl	sub_at_b_for_scalar
.visible .entry sub_at_b_for_scalar(
	.param .u64 .ptr .align 1 sub_at_b_for_scalar_param_0,
	.param .f32 sub_at_b_for_scalar_param_1,
	.param .u64 .ptr .align 1 sub_at_b_for_scalar_param_2,
	.param .u64 sub_at_b_for_scalar_param_3,
	.param .u64 sub_at_b_for_scalar_param_4
)
{
	.reg .pred 	%p<4>;
	.reg .b32 	%r<9>;
	.reg .b32 	%f<4>;
	.reg .b64 	%rd<18>;

	ld.param.u64 	%rd3, [sub_at_b_for_scalar_param_0];
	ld.param.f32 	%f1, [sub_at_b_for_scalar_param_1];
	ld.param.u64 	%rd4, [sub_at_b_for_scalar_param_2];
	ld.param.u64 	%rd5, [sub_at_b_for_scalar_param_3];
	ld.param.u64 	%rd7, [sub_at_b_for_scalar_param_4];
	mov.u32 	%r1, %ntid.x;
	mov.u32 	%r2, %ctaid.x;
	mul.wide.u32 	%rd8, %r1, %r2;
	mov.u32 	%r3, %tid.x;
	cvt.u64.u32 	%rd9, %r3;
	add.s64 	%rd1, %rd8, %rd9;
	mov.u32 	%r4, %ntid.y;
	mov.u32 	%r5, %ctaid.y;
	mov.u32 	%r6, %tid.y;
	mad.lo.s32 	%r7, %r4, %r5, %r6;
	cvt.u64.u32 	%rd2, %r7;
	setp.ge.u64 	%p1, %rd1, %rd5;
	setp.le.u64 	%p2, %rd7, %rd2;
	or.pred  	%p3, %p1, %p2;
	@%p3 bra 	$L__BB24_2;
	cvta.to.global.u64 	%rd10, %rd3;
	cvta.to.global.u64 	%rd11, %rd4;
	mad.lo.s64 	%rd12, %rd5, %rd2, %rd1;
	shl.b64 	%rd13, %rd12, 2;
	add.s64 	%rd14, %rd10, %rd13;
	ld.global.f32 	%f2, [%rd14];
	sub.f32 	%f3, %f2, %f1;
	mad.lo.s64 	%rd15, %rd7, %rd1, %rd2;
	shl.b64 	%rd16, %rd15, 2;
	add.s64 	%rd17, %rd11, %rd16;
	st.global.f32 	[%rd17], %f3;
$L__BB24_2:
	ret;

}
	// .globl	rsub_a_b_for_scalar
.visible .entry rsub_a_b_for_scalar(
	.param .u64 .ptr .align 1 rsub_a_b_for_scalar_param_0,
	.param .f32 rsub_a_b_for_scalar_param_1,
	.param .u64 .ptr .align 1 rsub_a_b_for_scalar_param_2,
	.param .u64 rsub_a_b_for_scalar_param_3,
	.param .u64 rsub_a_b_for_scalar_param_4
)
{
	.reg .pred 	%p<4>;
	.reg .b32 	%r<9>;
	.reg .b32 	%f<4>;
	.reg .b64 	%rd<16>;

	ld.param.u64 	%rd3, [rsub_a_b_for_scalar_param_0];
	ld.param.f32 	%f1, [rsub_a_b_for_scalar_param_1];
	ld.param.u64 	%rd4, [rsub_a_b_for_scalar_param_2];
	ld.param.u64 	%rd6, [rsub_a_b_for_scalar_param_3];
	ld.param.u64 	%rd7, [rsub_a_b_for_scalar_param_4];
	mov.u32 	%r1, %ntid.x;
	mov.u32 	%r2, %ctaid.x;
	mul.wide.u32 	%rd8, %r1, %r2;
	mov.u32 	%r3, %tid.x;
	cvt.u64.u32 	%rd9, %r3;
	add.s64 	%rd1, %rd8, %rd9;
	mov.u32 	%r4, %ntid.y;
	mov.u32 	%r5, %ctaid.y;
	mov.u32 	%r6, %tid.y;
	mad.lo.s32 	%r7, %r4, %r5, %r6;
	cvt.u64.u32 	%rd2, %r7;
	setp.ge.u64 	%p1, %rd1, %rd6;
	setp.le.u64 	%p2, %rd7, %rd2;
	or.pred  	%p3, %p1, %p2;
	@%p3 bra 	$L__BB25_2;
	cvta.to.global.u64 	%rd10, %rd3;
	cvta.to.global.u64 	%rd11, %rd4;
	mad.lo.s64 	%rd12, %rd7, %rd1, %rd2;
	shl.b64 	%rd13, %rd12, 2;
	add.s64 	%rd14, %rd10, %rd13;
	ld.global.f32 	%f2, [%rd14];
	sub.f32 	%f3, %f1, %f2;
	add.s64 	%rd15, %rd11, %rd13;
	st.global.f32 	[%rd15], %f3;
$L__BB25_2:
	ret;

}
	// .globl	rsub_at_b_for_scalar
.visible .entry rsub_at_b_for_scalar(
	.param .u64 .ptr .align 1 rsub_at_b_for_scalar_param_0,
	.param .f32 rsub_at_b_for_scalar_param_1,
	.param .u64 .ptr .align 1 rsub_at_b_for_scalar_param_2,
	.param .u64 rsub_at_b_for_scalar_param_3,
	.param .u64 rsub_at_b_for_scalar_param_4
)
{
	.reg .pred 	%p<4>;
	.reg .b32 	%r<9>;
	.reg .b32 	%f<4>;
	.reg .b64 	%rd<18>;

	ld.param.u64 	%rd3, [rsub_at_b_for_scalar_param_0];
	ld.param.f32 	%f1, [rsub_at_b_for_scalar_param_1];
	ld.param.u64 	%rd4, [rsub_at_b_for_scalar_param_2];
	ld.param.u64 	%rd5, [rsub_at_b_for_scalar_param_3];
	ld.param.u64 	%rd7, [rsub_at_b_for_scalar_param_4];
	mov.u32 	%r1, %ntid.x;
	mov.u32 	%r2, %ctaid.x;
	mul.wide.u32 	%rd8, %r1, %r2;
	mov.u32 	%r3, %tid.x;
	cvt.u64.u32 	%rd9, %r3;
	add.s64 	%rd1, %rd8, %rd9;
	mov.u32 	%r4, %ntid.y;
	mov.u32 	%r5, %ctaid.y;
	mov.u32 	%r6, %tid.y;
	mad.lo.s32 	%r7, %r4, %r5, %r6;
	cvt.u64.u32 	%rd2, %r7;
	setp.ge.u64 	%p1, %rd1, %rd5;
	setp.le.u64 	%p2, %rd7, %rd2;
	or.pred  	%p3, %p1, %p2;
	@%p3 bra 	$L__BB26_2;
	cvta.to.global.u64 	%rd10, %rd3;
	cvta.to.global.u64 	%rd11, %rd4;
	mad.lo.s64 	%rd12, %rd5, %rd2, %rd1;
	shl.b64 	%rd13, %rd12, 2;
	add.s64 	%rd14, %rd10, %rd13;
	ld.global.f32 	%f2, [%rd14];
	sub.f32 	%f3, %f1, %f2;
	mad.lo.s64 	%rd15, %rd7, %rd1, %rd2;
	shl.b64 	%rd16, %rd15, 2;
	add.s64 	%rd17, %rd11, %rd16;
	st.global.f32 	[%rd17], %f3;
$L__BB26_2:
	ret;

}
	// .globl	mul_a_b_for_scalar
.visible .entry mul_a_b_for_scalar(
	.param .u64 .ptr .align 1 mul_a_b_for_scalar_param_0,
	.param .f32 mul_a_b_for_scalar_param_1,
	.param .u64 .ptr .align 1 mul_a_b_for_scalar_param_2,
	.param .u64 mul_a_b_for_scalar_param_3,
	.param .u64 mul_a_b_for_scalar_param_4
)
{
	.reg .pred 	%p<4>;
	.reg .b32 	%r<9>;
	.reg .b32 	%f<4>;
	.reg .b64 	%rd<16>;

	ld.param.u64 	%rd3, [mul_a_b_for_scalar_param_0];
	ld.param.f32 	%f1, [mul_a_b_for_scalar_param_1];
	ld.param.u64 	%rd4, [mul_a_b_for_scalar_param_2];
	ld.param.u64 	%rd6, [mul_a_b_for_scalar_param_3];
	ld.param.u64 	%rd7, [mul_a_b_for_scalar_param_4];
	mov.u32 	%r1, %ntid.x;
	mov.u32 	%r2, %ctaid.x;
	mul.wide.u32 	%rd8, %r1, %r2;
	mov.u32 	%r3, %tid.x;
	cvt.u64.u32 	%rd9, %r3;
	add.s64 	%rd1, %rd8, %rd9;
	mov.u32 	%r4, %ntid.y;
	mov.u32 	%r5, %ctaid.y;
	mov.u32 	%r6, %tid.y;
	mad.lo.s32 	%r7, %r4, %r5, %r6;
	cvt.u64.u32 	%rd2, %r7;
	setp.ge.u64 	%p1, %rd1, %rd6;
	setp.le.u64 	%p2, %rd7, %rd2;
	or.pred  	%p3, %p1, %p2;
	@%p3 bra 	$L__BB27_2;
	cvta.to.global.u64 	%rd10, %rd3;
	cvta.to.global.u64 	%rd11, %rd4;
	mad.lo.s64 	%rd12, %rd7, %rd1, %rd2;
	shl.b64 	%rd13, %rd12, 2;
	add.s64 	%rd14, %rd10, %rd13;
	ld.global.f32 	%f2, [%rd14];
	mul.f32 	%f3, %f1, %f2;
	add.s64 	%rd15, %rd11, %rd13;
	st.global.f32 	[%rd15], %f3;
$L__BB27_2:
	ret;

}
	// .globl	mul_at_b_for_scalar
.visible .entry mul_at_b_for_scalar(
	.param .u64 .ptr .align 1 mul_at_b_for_scalar_param_0,
	.param .f32 mul_at_b_for_scalar_param_1,
	.param .u64 .ptr .align 1 mul_at_b_for_scalar_param_2,
	.param .u64 mul_at_b_for_scalar_param_3,
	.param .u64 mul_at_b_for_scalar_param_4
)
{
	.reg .pred 	%p<4>;
	.reg .b32 	%r<9>;
	.reg .b32 	%f<4>;
	.reg .b64 	%rd<18>;

	ld.param.u64 	%rd3, [mul_at_b_for_scalar_param_0];
	ld.param.f32 	%f1, [mul_at_b_for_scalar_param_1];
	ld.param.u64 	%rd4, [mul_at_b_for_scalar_param_2];
	ld.param.u64 	%rd5, [mul_at_b_for_scalar_param_3];
	ld.param.u64 	%rd7, [mul_at_b_for_scalar_param_4];
	mov.u32 	%r1, %ntid.x;
	mov.u32 	%r2, %ctaid.x;
	mul.wide.u32 	%rd8, %r1, %r2;
	mov.u32 	%r3, %tid.x;
	cvt.u64.u32 	%rd9, %r3;
	add.s64 	%rd1, %rd8, %rd9;
	mov.u32 	%r4, %ntid.y;
	mov.u32 	%r5, %ctaid.y;
	mov.u32 	%r6, %tid.y;
	mad.lo.s32 	%r7, %r4, %r5, %r6;
	cvt.u64.u32 	%rd2, %r7;
	setp.ge.u64 	%p1, %rd1, %rd5;
	setp.le.u64 	%p2, %rd7, %rd2;
	or.pred  	%p3, %p1, %p2;
	@%p3 bra 	$L__BB28_2;
	cvta.to.global.u64 	%rd10, %rd3;
	cvta.to.global.u64 	%rd11, %rd4;
	mad.lo.s64 	%rd12, %rd5, %rd2, %rd1;
	shl.b64 	%rd13, %rd12, 2;
	add.s64 	%rd14, %rd10, %rd13;
	ld.global.f32 	%f2, [%rd14];
	mul.f32 	%f3, %f1, %f2;
	mad.lo.s64 	%rd15, %rd7, %rd1, %rd2;
	shl.b64 	%rd16, %rd15, 2;
	add.s64 	%rd17, %rd11, %rd16;
	st.global.f32 	[%rd17], %f3;
$L__BB28_2:
	ret;

}
	// .globl	div_a_b_for_scalar
.visible .entry div_a_b_for_scalar(
	.param .u64 .ptr .align 1 div_a_b_for_scalar_param_0,
	.param .f32 div_a_b_for_scalar_param_1,
	.param .u64 .ptr .align 1 div_a_b_for_scalar_param_2,
	.param .u64 div_a_b_for_scalar_param_3,
	.param .u64 div_a_b_for_scalar_param_4
)
{
	.reg .pred 	%p<4>;
	.reg .b32 	%r<9>;
	.reg .b32 	%f<4>;
	.reg .b64 	%rd<16>;

	ld.param.u64 	%rd3, [div_a_b_for_scalar_param_0];
	ld.param.f32 	%f1, [div_a_b_for_scalar_param_1];
	ld.param.u64 	%rd4, [div_a_b_for_scalar_param_2];
	ld.param.u64 	%rd6, [div_a_b_for_scalar_param_3];
	ld.param.u64 	%rd7, [div_a_b_for_scalar_param_4];
	mov.u32 	%r1, %ntid.x;
	mov.u32 	%r2, %ctaid.x;
	mul.wide.u32 	%rd8, %r1, %r2;
	mov.u32 	%r3, %tid.x;
	cvt.u64.u32 	%rd9, %r3;
	add.s64 	%rd1, %rd8, %rd9;
	mov.u32 	%r4, %ntid.y;
	mov.u32 	%r5, %ctaid.y;
	mov.u32 	%r6, %tid.y;
	mad.lo.s32 	%r7, %r4, %r5, %r6;
	cvt.u64.u32 	%rd2, %r7;
	setp.ge.u64 	%p1, %rd1, %rd6;
	setp.le.u64 	%p2, %rd7, %rd2;
	or.pred  	%p3, %p1, %p2;
	@%p3 bra 	$L__BB29_2;
	cvta.to.global.u64 	%rd10, %rd3;
	cvta.to.global.u64 	%rd11, %rd4;
	mad.lo.s64 	%rd12, %rd7, %rd1, %rd2;
	shl.b64 	%rd13, %rd12, 2;
	add.s64 	%rd14, %rd10, %rd13;
	ld.global.f32 	%f2, [%rd14];
	div.rn.f32 	%f3, %f2, %f1;
	add.s64 	%rd15, %rd11, %rd13;
	st.global.f32 	[%rd15], %f3;
$L__BB29_2:
	ret;

}
	// .globl	div_at_b_for_scalar
.visible .entry div_at_b_for_scalar(
	.param .u64 .ptr .align 1 div_at_b_for_scalar_param_0,
	.param .f32 div_at_b_for_scalar_param_1,
	.param .u64 .ptr .align 1 div_at_b_for_scalar_param_2,
	.param .u64 div_at_b_for_scalar_param_3,
	.param .u64 div_at_b_for_scalar_param_4
)
{
	.reg .pred 	%p<4>;
	.reg .b32 	%r<9>;
	.reg .b32 	%f<4>;
	.reg .b64 	%rd<18>;

	ld.param.u64 	%rd3, [div_at_b_for_scalar_param_0];
	ld.param.f32 	%f1, [div_at_b_for_scalar_param_1];
	ld.param.u64 	%rd4, [div_at_b_for_scalar_param_2];
	ld.param.u64 	%rd5, [div_at_b_for_scalar_param_3];
	ld.param.u64 	%rd7, [div_at_b_for_scalar_param_4];
	mov.u32 	%r1, %ntid.x;
	mov.u32 	%r2, %ctaid.x;
	mul.wide.u32 	%rd8, %r1, %r2;
	mov.u32 	%r3, %tid.x;
	cvt.u64.u32 	%rd9, %r3;
	add.s64 	%rd1, %rd8, %rd9;
	mov.u32 	%r4, %ntid.y;
	mov.u32 	%r5, %ctaid.y;
	mov.u32 	%r6, %tid.y;
	mad.lo.s32 	%r7, %r4, %r5, %r6;
	cvt.u64.u32 	%rd2, %r7;
	setp.ge.u64 	%p1, %rd1, %rd5;
	setp.le.u64 	%p2, %rd7, %rd2;
	or.pred  	%p3, %p1, %p2;
	@%p3 bra 	$L__BB30_2;
	cvta.to.global.u64 	%rd10, %rd3;
	cvta.to.global.u64 	%rd11, %rd4;
	mad.lo.s64 	%rd12, %rd5, %rd2, %rd1;
	shl.b64 	%rd13, %rd12, 2;
	add.s64 	%rd14, %rd10, %rd13;
	ld.global.f32 	%f2, [%rd14];
	div.rn.f32 	%f3, %f2, %f1;
	mad.lo.s64 	%rd15, %rd7, %rd1, %rd2;
	shl.b64 	%rd16, %rd15, 2;
	add.s64 	%rd17, %rd11, %rd16;
	st.global.f32 	[%rd17], %f3;
$L__BB30_2:
	ret;

}
	// .globl	rdiv_a_b_for_scalar
.visible .entry rdiv_a_b_for_scalar(
	.param .u64 .ptr .align 1 rdiv_a_b_for_scalar_param_0,
	.param .f32 rdiv_a_b_for_scalar_param_1,
	.param .u64 .ptr .align 1 rdiv_a_b_for_scalar_param_2,
	.param .u64 rdiv_a_b_for_scalar_param_3,
	.param .u64 rdiv_a_b_for_scalar_param_4
)
{
	.reg .pred 	%p<4>;
	.reg .b32 	%r<9>;
	.reg .b32 	%f<4>;
	.reg .b64 	%rd<16>;

	ld.param.u64 	%rd3, [rdiv_a_b_for_scalar_param_0];
	ld.param.f32 	%f1, [rdiv_a_b_for_scalar_param_1];
	ld.param.u64 	%rd4, [rdiv_a_b_for_scalar_param_2];
	ld.param.u64 	%rd6, [rdiv_a_b_for_scalar_param_3];
	ld.param.u64 	%rd7, [rdiv_a_b_for_scalar_param_4];
	mov.u32 	%r1, %ntid.x;
	mov.u32 	%r2, %ctaid.x;
	mul.wide.u32 	%rd8, %r1, %r2;
	mov.u32 	%r3, %tid.x;
	cvt.u64.u32 	%rd9, %r3;
	add.s64 	%rd1, %rd8, %rd9;
	mov.u32 	%r4, %ntid.y;
	mov.u32 	%r5, %ctaid.y;
	mov.u32 	%r6, %tid.y;
	mad.lo.s32 	%r7, %r4, %r5, %r6;
	cvt.u64.u32 	%rd2, %r7;
	setp.ge.u64 	%p1, %rd1, %rd6;
	setp.le.u64 	%p2, %rd7, %rd2;
	or.pred  	%p3, %p1, %p2;
	@%p3 bra 	$L__BB31_2;
	cvta.to.global.u64 	%rd10, %rd3;
	cvta.to.global.u64 	%rd11, %rd4;
	mad.lo.s64 	%rd12, %rd7, %rd1, %rd2;
	shl.b64 	%rd13, %rd12, 2;
	add.s64 	%rd14, %rd10, %rd13;
	ld.global.f32 	%f2, [%rd14];
	div.rn.f32 	%f3, %f1, %f2;
	add.s64 	%rd15, %rd11, %rd13;
	st.global.f32 	[%rd15], %f3;
$L__BB31_2:
	ret;

}
	// .globl	rdiv_at_b_for_scalar
.visible .entry rdiv_at_b_for_scalar(
	.param .u64 .ptr .align 1 rdiv_at_b_for_scalar_param_0,
	.param .f32 rdiv_at_b_for_scalar_param_1,
	.param .u64 .ptr .align 1 rdiv_at_b_for_scalar_param_2,
	.param .u64 rdiv_at_b_for_scalar_param_3,
	.param .u64 rdiv_at_b_for_scalar_param_4
)
{
	.reg .pred 	%p<4>;
	.reg .b32 	%r<9>;
	.reg .b32 	%f<4>;
	.reg .b64 	%rd<18>;

	ld.param.u64 	%rd3, [rdiv_at_b_for_scalar_param_0];
	ld.param.f32 	%f1, [rdiv_at_b_for_scalar_param_1];
	ld.param.u64 	%rd4, [rdiv_at_b_for_scalar_param_2];
	ld.param.u64 	%rd5, [rdiv_at_b_for_scalar_param_3];
	ld.param.u64 	%rd7, [rdiv_at_b_for_scalar_param_4];
	mov.u32 	%r1, %ntid.x;
	mov.u32 	%r2, %ctaid.x;
	mul.wide.u32 	%rd8, %r1, %r2;
	mov.u32 	%r3, %tid.x;
	cvt.u64.u32 	%rd9, %r3;
	add.s64 	%rd1, %rd8, %rd9;
	mov.u32 	%r4, %ntid.y;
	mov.u32 	%r5, %ctaid.y;
	mov.u32 	%r6, %tid.y;
	mad.lo.s32 	%r7, %r4, %r5, %r6;
	cvt.u64.u32 	%rd2, %r7;
	setp.ge.u64 	%p1, %rd1, %rd5;
	setp.le.u64 	%p2, %rd7, %rd2;
	or.pred  	%p3, %p1, %p2;
	@%p3 bra 	$L__BB32_2;
	cvta.to.global.u64 	%rd10, %rd3;
	cvta.to.global.u64 	%rd11, %rd4;
	mad.lo.s64 	%rd12, %rd5, %rd2, %rd1;
	shl.b64 	%rd13, %rd12, 2;
	add.s64 	%rd14, %rd10, %rd13;
	ld.global.f32 	%f2, [%rd14];
	div.rn.f32 	%f3, %f1, %f2;
	mad.lo.s64 	%rd15, %rd7, %rd1, %rd2;
	shl.b64 	%rd16, %rd15, 2;
	add.s64 	%rd17, %rd11, %rd16;
	st.global.f32 	[%rd17], %f3;
$L__BB32_2:
	ret;

}
	// .globl	sigmoid_a
.visible .entry sigmoid_a(
	.param .u64 .ptr .align 1 sigmoid_a_param_0,
	.param .u64 .ptr .align 1 sigmoid_a_param_1,
	.param .u64 sigmoid_a_param_2,
	.param .u64 sigmoid_a_param_3
)
{
	.reg .pred 	%p<4>;
	.reg .b32 	%r<11>;
	.reg .b32 	%f<15>;
	.reg .b64 	%rd<16>;

	ld.param.u64 	%rd3, [sigmoid_a_param_0];
	ld.param.u64 	%rd4, [sigmoid_a_param_1];
	ld.param.u64 	%rd6, [sigmoid_a_param_2];
	ld.param.u64 	%rd7, [sigmoid_a_param_3];
	mov.u32 	%r1, %ntid.x;
	mov.u32 	%r2, %ctaid.x;
	mul.wide.u32 	%rd8, %r1, %r2;
	mov.u32 	%r3, %tid.x;
	cvt.u64.u32 	%rd9, %r3;
	add.s64 	%rd1, %rd8, %rd9;
	mov.u32 	%r4, %ntid.y;
	mov.u32 	%r5, %ctaid.y;
	mov.u32 	%r6, %tid.y;
	mad.lo.s32 	%r7, %r4, %r5, %r6;
	cvt.u64.u32 	%rd2, %r7;
	setp.ge.u64 	%p1, %rd1, %rd6;
	setp.le.u64 	%p2, %rd7, %rd2;
	or.pred  	%p3, %p1, %p2;
	@%p3 bra 	$L__BB33_2;
	cvta.to.global.u64 	%rd10, %rd3;
	cvta.to.global.u64 	%rd11, %rd4;
	mad.lo.s64 	%rd12, %rd7, %rd1, %rd2;
	shl.b64 	%rd13, %rd12, 2;
	add.s64 	%rd14, %rd10, %rd13;
	ld.global.f32 	%f1, [%rd14];
	fma.rn.f32 	%f2, %f1, 0fBBBB989D, 0f3F000000;
	cvt.sat.f32.f32 	%f3, %f2;
	mov.f32 	%f4, 0f4B400001;
	mov.f32 	%f5, 0f437C0000;
	fma.rm.f32 	%f6, %f3, %f5, %f4;
	add.f32 	%f7, %f6, 0fCB40007F;
	neg.f32 	%f8, %f7;
	fma.rn.f32 	%f9, %f1, 0fBFB8AA3B, %f8;
	fma.rn.f32 	%f10, %f1, 0fB2A57060, %f9;
	mov.b32 	%r9, %f6;
	shl.b32 	%r10, %r9, 23;
	mov.b32 	%f11, %r10;
	ex2.approx.ftz.f32 	%f12, %f10;
	fma.rn.f32 	%f13, %f12, %f11, 0f3F800000;
	rcp.rn.f32 	%f14, %f13;
	add.s64 	%rd15, %rd11, %rd13;
	st.global.f32 	[%rd15], %f14;
$L__BB33_2:
	ret;

}
	// .globl	sigmoid_at
.visible .entry sigmoid_at(
	.param .u64 .ptr .align 1 sigmoid_at_param_0,
	.param .u64 .ptr .align 1 sigmoid_at_param_1,
	.param .u64 sigmoid_at_param_2,
	.param .u64 sigmoid_at_param_3
)
{
	.reg .pred 	%p<4>;
	.reg .b32 	%r<11>;
	.reg .b32 	%f<15>;
	.reg .b64 	%rd<18>;

	ld.param.u64 	%rd3, [sigmoid_at_param_0];
	ld.param.u64 	%rd4, [sigmoid_at_param_1];
	ld.param.u64 	%rd5, [sigmoid_at_param_2];
	ld.param.u64 	%rd7, [sigmoid_at_param_3];
	mov.u32 	%r1, %ntid.x;
	mov.u32 	%r2, %ctaid.x;
	mul.wide.u32 	%rd8, %r1, %r2;
	mov.u32 	%r3, %tid.x;
	cvt.u64.u32 	%rd9, %r3;
	add.s64 	%rd1, %rd8, %rd9;
	mov.u32 	%r4, %ntid.y;
	mov.u32 	%r5, %ctaid.y;
	mov.u32 	%r6, %tid.y;
	mad.lo.s32 	%r7, %r4, %r5, %r6;
	cvt.u64.u32 	%rd2, %r7;
	setp.ge.u64 	%p1, %rd1, %rd5;
	setp.le.u64 	%p2, %rd7, %rd2;
	or.pred  	%p3, %p1, %p2;
	@%p3 bra 	$L__BB34_2;
	cvta.to.global.u64 	%rd10, %rd3;
	cvta.to.global.u64 	%rd11, %rd4;
	mad.lo.s64 	%rd12, %rd5, %rd2, %rd1;
	shl.b64 	%rd13, %rd12, 2;
	add.s64 	%rd14, %rd10, %rd13;
	ld.global.f32 	%f1, [%rd14];
	fma.rn.f32 	%f2, %f1, 0fBBBB989D, 0f3F000000;
	cvt.sat.f32.f32 	%f3, %f2;
	mov.f32 	%f4, 0f4B400001;
	mov.f32 	%f5, 0f437C0000;
	fma.rm.f32 	%f6, %f3, %f5, %f4;
	add.f32 	%f7, %f6, 0fCB40007F;
	neg.f32 	%f8, %f7;
	fma.rn.f32 	%f9, %f1, 0fBFB8AA3B, %f8;
	fma.rn.f32 	%f10, %f1, 0fB2A57060, %f9;
	mov.b32 	%r9, %f6;
	shl.b32 	%r10, %r9, 23;
	mov.b32 	%f11, %r10;
	ex2.approx.ftz.f32 	%f12, %f10;
	fma.rn.f32 	%f13, %f12, %f11, 0f3F800000;
	rcp.rn.f32 	%f14, %f13;
	mad.lo.s64 	%rd15, %rd7, %rd1, %rd2;
	shl.b64 	%rd16, %rd15, 2;
	add.s64 	%rd17, %rd11, %rd16;
	st.global.f32 	[%rd17], %f14;
$L__BB34_2:
	ret;

}
	// .globl	tanh_a
.visible .entry tanh_a(
	.param .u64 .ptr .align 1 tanh_a_param_0,
	.param .u64 .ptr .align 1 tanh_a_param_1,
	.param .u64 tanh_a_param_2,
	.param .u64 tanh_a_param_3
)
{
	.reg .pred 	%p<6>;
	.reg .b32 	%r<9>;
	.reg .b32 	%f<17>;
	.reg .b64 	%rd<16>;

	ld.param.u64 	%rd3, [tanh_a_param_0];
	ld.param.u64 	%rd4, [tanh_a_param_1];
	ld.param.u64 	%rd6, [tanh_a_param_2];
	ld.param.u64 	%rd7, [tanh_a_param_3];
	mov.u32 	%r1, %ntid.x;
	mov.u32 	%r2, %ctaid.x;
	mul.wide.u32 	%rd8, %r1, %r2;
	mov.u32 	%r3, %tid.x;
	cvt.u64.u32 	%rd9, %r3;
	add.s64 	%rd1, %rd8, %rd9;
	mov.u32 	%r4, %ntid.y;
	mov.u32 	%r5, %ctaid.y;
	mov.u32 	%r6, %tid.y;
	mad.lo.s32 	%r7, %r4, %r5, %r6;
	cvt.u64.u32 	%rd2, %r7;
	setp.ge.u64 	%p1, %rd1, %rd6;
	setp.le.u64 	%p2, %rd7, %rd2;
	or.pred  	%p3, %p1, %p2;
	@%p3 bra 	$L__BB35_2;
	cvta.to.global.u64 	%rd10, %rd3;
	cvta.to.global.u64 	%rd11, %rd4;
	mad.lo.s64 	%rd12, %rd7, %rd1, %rd2;
	shl.b64 	%rd13, %rd12, 2;
	add.s64 	%rd14, %rd10, %rd13;
	ld.global.f32 	%f1, [%rd14];
	abs.f32 	%f2, %f1;
	mul.f32 	%f3, %f2, 0f4038AA3B;
	ex2.approx.ftz.f32 	%f4, %f3;
	add.f32 	%f5, %f4, 0f3F800000;
	rcp.approx.ftz.f32 	%f6, %f5;
	fma.rn.f32 	%f7, %f6, 0fC0000000, 0f3F800000;
	setp.ge.f32 	%p4, %f2, 0f41102CB4;
	selp.f32 	%f8, 0f3F800000, %f7, %p4;
	copysign.f32 	%f9, %f1, %f8;
	mul.f32 	%f10, %f1, %f1;
	fma.rn.f32 	%f11, %f10, 0f3C80F082, 0fBD563CAE;
	fma.rn.f32 	%f12, %f11, %f10, 0f3E085941;
	fma.rn.f32 	%f13, %f12, %f10, 0fBEAAA9ED;
	fma.rn.f32 	%f14, %f13, %f10, 0f00000000;
	fma.rn.f32 	%f15, %f14, %f1, %f1;
	setp.ge.f32 	%p5, %f2, 0f3F19999A;
	selp.f32 	%f16, %f9, %f15, %p5;
	add.s64 	%rd15, %rd11, %rd13;
	st.global.f32 	[%rd15], %f16;
$L__BB35_2:
	ret;

}
	// .globl	tanh_at
.visible .entry tanh_at(
	.param .u64 .ptr .align 1 tanh_at_param_0,
	.param .u64 .ptr .align 1 tanh_at_param_1,
	.param .u64 tanh_at_param_2,
	.param .u64 tanh_at_param_3
)
{
	.reg .pred 	%p<6>;
	.reg .b32 	%r<9>;
	.reg .b32 	%f<17>;
	.reg .b64 	%rd<18>;

	ld.param.u64 	%rd3, [tanh_at_param_0];
	ld.param.u64 	%rd4, [tanh_at_param_1];
	ld.param.u64 	%rd5, [tanh_at_param_2];
	ld.param.u64 	%rd7, [tanh_at_param_3];
	mov.u32 	%r1, %ntid.x;
	mov.u32 	%r2, %ctaid.x;
	mul.wide.u32 	%rd8, %r1, %r2;
	mov.u32 	%r3, %tid.x;
	cvt.u64.u32 	%rd9, %r3;
	add.s64 	%rd1, %rd8, %rd9;
	mov.u32 	%r4, %ntid.y;
	mov.u32 	%r5, %ctaid.y;
	mov.u32 	%r6, %tid.y;
	mad.lo.s32 	%r7, %r4, %r5, %r6;
	cvt.u64.u32 	%rd2, %r7;
	setp.ge.u64 	%p1, %rd1, %rd5;
	setp.le.u64 	%p2, %rd7, %rd2;
	or.pred  	%p3, %p1, %p2;
	@%p3 bra 	$L__BB36_2;
	cvta.to.global.u64 	%rd10, %rd3;
	cvta.to.global.u64 	%rd11, %rd4;
	mad.lo.s64 	%rd12, %rd5, %rd2, %rd1;
	shl.b64 	%rd13, %rd12, 2;
	add.s64 	%rd14, %rd10, %rd13;
	ld.global.f32 	%f1, [%rd14];
	abs.f32 	%f2, %f1;
	mul.f32 	%f3, %f2, 0f4038AA3B;
	ex2.approx.ftz.f32 	%f4, %f3;
	add.f32 	%f5, %f4, 0f3F800000;
	rcp.approx.ftz.f32 	%f6, %f5;
	fma.rn.f32 	%f7, %f6, 0fC0000000, 0f3F800000;
	setp.ge.f32 	%p4, %f2, 0f41102CB4;
	selp.f32 	%f8, 0f3F800000, %f7, %p4;
	copysign.f32 	%f9, %f1, %f8;
	mul.f32 	%f10, %f1, %f1;
	fma.rn.f32 	%f11, %f10, 0f3C80F082, 0fBD563CAE;
	fma.rn.f32 	%f12, %f11, %f10, 0f3E085941;
	fma.rn.f32 	%f13, %f12, %f10, 0fBEAAA9ED;
	fma.rn.f32 	%f14, %f13, %f10, 0f00000000;
	fma.rn.f32 	%f15, %f14, %f1, %f1;
	setp.ge.f32 	%p5, %f2, 0f3F19999A;
	selp.f32 	%f16, %f9, %f15, %p5;
	mad.lo.s64 	%rd15, %rd7, %rd1, %rd2;
	shl.b64 	%rd16, %rd15, 2;
	add.s64 	%rd17, %rd11, %rd16;
	st.global.f32 	[%rd17], %f16;
$L__BB36_2:
	ret;

}
	// .globl	softmax_a
.visible .entry softmax_a(
	.param .u64 .ptr .align 1 softmax_a_param_0,
	.param .u64 .ptr .align 1 softmax_a_param_1,
	.param .u64 softmax_a_param_2,
	.param .u64 softmax_a_param_3
)
{
	.reg .pred 	%p<17>;
	.reg .b32 	%r<58>;
	.reg .b32 	%f<83>;
	.reg .b64 	%rd<41>;
	// demoted variable
	.shared .align 4 .b8 _ZZ9softmax_aE2es[4096];
	ld.param.u64 	%rd20, [softmax_a_param_0];
	ld.param.u64 	%rd17, [softmax_a_param_1];
	ld.param.u64 	%rd18, [softmax_a_param_2];
	ld.param.u64 	%rd19, [softmax_a_param_3];
	cvta.to.global.u64 	%rd1, %rd20;
	mov.u32 	%r9, %ntid.x;
	cvt.u64.u32 	%rd2, %r9;
	mov.u32 	%r10, %ctaid.x;
	mul.wide.u32 	%rd21, %r9, %r10;
	mov.u32 	%r11, %tid.x;
	cvt.u64.u32 	%rd3, %r11;
	add.s64 	%rd4, %rd21, %rd3;
	mov.u32 	%r1, %ntid.y;
	mov.u32 	%r12, %ctaid.y;
	mov.u32 	%r2, %tid.y;
	mad.lo.s32 	%r13, %r1, %r12, %r2;
	cvt.u64.u32 	%rd5, %r13;
	setp.eq.s64 	%p1, %rd18, 0;
	mov.f32 	%f81, 0f00000000;
	@%p1 bra 	$L__BB37_16;
	cvt.u32.u64 	%r14, %rd3;
	mad.lo.s32 	%r15, %r1, %r14, %r2;
	shl.b32 	%r16, %r15, 2;
	mov.u32 	%r17, _ZZ9softmax_aE2es;
	add.s32 	%r3, %r17, %r16;
	and.b64  	%rd6, %rd2, 2040;
	shl.b32 	%r4, %r1, 5;
	shl.b32 	%r5, %r1, 2;
	mov.b64 	%rd36, 0;
	mov.f32 	%f81, 0f00000000;
$L__BB37_2:
	setp.le.u64 	%p2, %rd19, %rd5;
	mov.b32 	%r18, 0;
	st.shared.u32 	[%r3], %r18;
	add.s64 	%rd8, %rd36, %rd3;
	setp.ge.u64 	%p3, %rd8, %rd18;
	or.pred  	%p4, %p2, %p3;
	@%p4 bra 	$L__BB37_4;
	mad.lo.s64 	%rd24, %rd8, %rd19, %rd5;
	shl.b64 	%rd25, %rd24, 2;
	add.s64 	%rd26, %rd1, %rd25;
	ld.global.f32 	%f17, [%rd26];
	fma.rn.f32 	%f18, %f17, 0f3BBB989D, 0f3F000000;
	cvt.sat.f32.f32 	%f19, %f18;
	mov.f32 	%f20, 0f4B400001;
	mov.f32 	%f21, 0f437C0000;
	fma.rm.f32 	%f22, %f19, %f21, %f20;
	add.f32 	%f23, %f22, 0fCB40007F;
	neg.f32 	%f24, %f23;
	fma.rn.f32 	%f25, %f17, 0f3FB8AA3B, %f24;
	fma.rn.f32 	%f26, %f17, 0f32A57060, %f25;
	mov.b32 	%r19, %f22;
	shl.b32 	%r20, %r19, 23;
	mov.b32 	%f27, %r20;
	ex2.approx.ftz.f32 	%f28, %f26;
	mul.f32 	%f29, %f28, %f27;
	st.shared.f32 	[%r3], %f29;
$L__BB37_4:
	cvt.u32.u64 	%r21, %rd2;
	setp.lt.u32 	%p5, %r21, 8;
	bar.sync 	0;
	mov.b64 	%rd39, 0;
	@%p5 bra 	$L__BB37_7;
	shl.b32 	%r22, %r2, 2;
	mov.u32 	%r23, _ZZ9softmax_aE2es;
	add.s32 	%r57, %r23, %r22;
	mov.u64 	%rd37, %rd6;
$L__BB37_6:
	.pragma "nounroll";
	ld.shared.f32 	%f31, [%r57];
	add.f32 	%f32, %f81, %f31;
	add.s32 	%r24, %r57, %r5;
	ld.shared.f32 	%f33, [%r24];
	add.f32 	%f34, %f32, %f33;
	add.s32 	%r25, %r24, %r5;
	ld.shared.f32 	%f35, [%r25];
	add.f32 	%f36, %f34, %f35;
	add.s32 	%r26, %r25, %r5;
	ld.shared.f32 	%f37, [%r26];
	add.f32 	%f38, %f36, %f37;
	add.s32 	%r27, %r26, %r5;
	ld.shared.f32 	%f39, [%r27];
	add.f32 	%f40, %f38, %f39;
	add.s32 	%r28, %r27, %r5;
	ld.shared.f32 	%f41, [%r28];
	add.f32 	%f42, %f40, %f41;
	add.s32 	%r29, %r28, %r5;
	ld.shared.f32 	%f43, [%r29];
	add.f32 	%f44, %f42, %f43;
	add.s32 	%r30, %r29, %r5;
	ld.shared.f32 	%f45, [%r30];
	add.f32 	%f81, %f44, %f45;
	add.s64 	%rd37, %rd37, -8;
	add.s32 	%r57, %r57, %r4;
	setp.ne.s64 	%p6, %rd37, 0;
	mov.u64 	%rd39, %rd6;
	@%p6 bra 	$L__BB37_6;
$L__BB37_7:
	and.b64  	%rd28, %rd2, 7;
	setp.eq.s64 	%p7, %rd28, 0;
	@%p7 bra 	$L__BB37_15;
	cvt.u32.u64 	%r31, %rd2;
	and.b32  	%r32, %r31, 7;
	add.s32 	%r33, %r32, -1;
	setp.lt.u32 	%p8, %r33, 3;
	@%p8 bra 	$L__BB37_10;
	cvt.u32.u64 	%r34, %rd39;
	mad.lo.s32 	%r35, %r1, %r34, %r2;
	shl.b32 	%r36, %r35, 2;
	mov.u32 	%r37, _ZZ9softmax_aE2es;
	add.s32 	%r38, %r37, %r36;
	ld.shared.f32 	%f47, [%r38];
	add.f32 	%f48, %f81, %f47;
	add.s32 	%r39, %r38, %r5;
	ld.shared.f32 	%f49, [%r39];
	add.f32 	%f50, %f48, %f49;
	add.s32 	%r40, %r39, %r5;
	ld.shared.f32 	%f51, [%r40];
	add.f32 	%f52, %f50, %f51;
	add.s32 	%r41, %r40, %r5;
	ld.shared.f32 	%f53, [%r41];
	add.f32 	%f81, %f52, %f53;
	add.s64 	%rd39, %rd39, 4;
$L__BB37_10:
	and.b32  	%r42, %r31, 3;
	setp.eq.s32 	%p9, %r42, 0;
	@%p9 bra 	$L__BB37_15;
	setp.eq.s32 	%p10, %r42, 1;
	@%p10 bra 	$L__BB37_13;
	cvt.u32.u64 	%r44, %rd39;
	mad.lo.s32 	%r45, %r1, %r44, %r2;
	shl.b32 	%r46, %r45, 2;
	mov.u32 	%r47, _ZZ9softmax_aE2es;
	add.s32 	%r48, %r47, %r46;
	ld.shared.f32 	%f55, [%r48];
	add.f32 	%f56, %f81, %f55;
	add.s32 	%r49, %r48, %r5;
	ld.shared.f32 	%f57, [%r49];
	add.f32 	%f81, %f56, %f57;
	add.s64 	%rd39, %rd39, 2;
$L__BB37_13:
	and.b64  	%rd29, %rd2, 1;
	setp.eq.b64 	%p11, %rd29, 1;
	not.pred 	%p12, %p11;
	@%p12 bra 	$L__BB37_15;
	cvt.u32.u64 	%r50, %rd39;
	mad.lo.s32 	%r51, %r1, %r50, %r2;
	shl.b32 	%r52, %r51, 2;
	mov.u32 	%r53, _ZZ9softmax_aE2es;
	add.s32 	%r54, %r53, %r52;
	ld.shared.f32 	%f58, [%r54];
	add.f32 	%f81, %f81, %f58;
$L__BB37_15:
	bar.sync 	0;
	add.s64 	%rd36, %rd36, %rd2;
	setp.lt.u64 	%p13, %rd36, %rd18;
	@%p13 bra 	$L__BB37_2;
$L__BB37_16:
	setp.ge.u64 	%p14, %rd4, %rd18;
	setp.le.u64 	%p15, %rd19, %rd5;
	or.pred  	%p16, %p14, %p15;
	@%p16 bra 	$L__BB37_18;
	mad.lo.s64 	%rd31, %rd19, %rd4, %rd5;
	shl.b64 	%rd32, %rd31, 2;
	add.s64 	%rd33, %rd1, %rd32;
	ld.global.f32 	%f59, [%rd33];
	fma.rn.f32 	%f60, %f59, 0f3BBB989D, 0f3F000000;
	cvt.sat.f32.f32 	%f61, %f60;
	mov.f32 	%f62, 0f4B400001;
	mov.f32 	%f63, 0f437C0000;
	fma.rm.f32 	%f64, %f61, %f63, %f62;
	add.f32 	%f65, %f64, 0fCB40007F;
	neg.f32 	%f66, %f65;
	fma.rn.f32 	%f67, %f59, 0f3FB8AA3B, %f66;
	fma.rn.f32 	%f68, %f59, 0f32A57060, %f67;
	mov.b32 	%r55, %f64;
	shl.b32 	%r56, %r55, 23;
	mov.b32 	%f69, %r56;
	ex2.approx.ftz.f32 	%f70, %f68;
	mul.f32 	%f71, %f70, %f69;
	div.rn.f32 	%f72, %f71, %f81;
	cvta.to.global.u64 	%rd34, %rd17;
	add.s64 	%rd35, %rd34, %rd32;
	st.global.f32 	[%rd35], %f72;
$L__BB37_18:
	ret;

}
	// .globl	softmax_at
.visible .entry softmax_at(
	.param .u64 .ptr .align 1 softmax_at_param_0,
	.param .u64 .ptr .align 1 softmax_at_param_1,
	.param .u64 softmax_at_param_2,
	.param .u64 softmax_at_param_3
)
{
	.reg .pred 	%p<17>;
	.reg .b32 	%r<58>;
	.reg .b32 	%f<83>;
	.reg .b64 	%rd<45>;
	// demoted variable
	.shared .align 4 .b8 _ZZ10softmax_atE2es[4096];
	ld.param.u64 	%rd21, [softmax_at_param_0];
	ld.param.u64 	%rd19, [softmax_at_param_2];
	ld.param.u64 	%rd20, [softmax_at_param_3];
	cvta.to.global.u64 	%rd1, %rd21;
	mov.u32 	%r8, %ntid.x;
	cvt.u64.u32 	%rd2, %r8;
	mov.u32 	%r9, %ctaid.x;
	mul.wide.u32 	%rd22, %r8, %r9;
	mov.u32 	%r10, %tid.x;
	cvt.u64.u32 	%rd3, %r10;
	add.s64 	%rd4, %rd22, %rd3;
	mov.u32 	%r1, %ntid.y;
	mov.u32 	%r11, %ctaid.y;
	mov.u32 	%r2, %tid.y;
	mad.lo.s32 	%r12, %r1, %r11, %r2;
	cvt.u64.u32 	%rd5, %r12;
	setp.eq.s64 	%p1, %rd19, 0;
	mov.f32 	%f81, 0f00000000;
	@%p1 bra 	$L__BB38_16;
	cvt.u32.u64 	%r13, %rd3;
	mad.lo.s32 	%r14, %r1, %r13, %r2;
	shl.b32 	%r15, %r14, 2;
	mov.u32 	%r16, _ZZ10softmax_atE2es;
	add.s32 	%r3, %r16, %r15;
	mul.lo.s64 	%rd6, %rd19, %rd5;
	and.b64  	%rd7, %rd2, 2040;
	shl.b32 	%r4, %r1, 2;
	mov.b64 	%rd40, 0;
	mov.f32 	%f81, 0f00000000;
	cvt.u32.u64 	%r20, %rd2;
$L__BB38_2:
	setp.le.u64 	%p2, %rd20, %rd5;
	mov.b32 	%r17, 0;
	st.shared.u32 	[%r3], %r17;
	add.s64 	%rd9, %rd40, %rd3;
	setp.ge.u64 	%p3, %rd9, %rd19;
	or.pred  	%p4, %p2, %p3;
	@%p4 bra 	$L__BB38_4;
	add.s64 	%rd25, %rd9, %rd6;
	shl.b64 	%rd26, %rd25, 2;
	add.s64 	%rd27, %rd1, %rd26;
	ld.global.f32 	%f17, [%rd27];
	fma.rn.f32 	%f18, %f17, 0f3BBB989D, 0f3F000000;
	cvt.sat.f32.f32 	%f19, %f18;
	mov.f32 	%f20, 0f4B400001;
	mov.f32 	%f21, 0f437C0000;
	fma.rm.f32 	%f22, %f19, %f21, %f20;
	add.f32 	%f23, %f22, 0fCB40007F;
	neg.f32 	%f24, %f23;
	fma.rn.f32 	%f25, %f17, 0f3FB8AA3B, %f24;
	fma.rn.f32 	%f26, %f17, 0f32A57060, %f25;
	mov.b32 	%r18, %f22;
	shl.b32 	%r19, %r18, 23;
	mov.b32 	%f27, %r19;
	ex2.approx.ftz.f32 	%f28, %f26;
	mul.f32 	%f29, %f28, %f27;
	st.shared.f32 	[%r3], %f29;
$L__BB38_4:
	setp.lt.u32 	%p5, %r20, 8;
	bar.sync 	0;
	mov.b64 	%rd43, 0;
	@%p5 bra 	$L__BB38_7;
	shl.b32 	%r21, %r2, 2;
	mov.u32 	%r22, _ZZ10softmax_atE2es;
	add.s32 	%r57, %r22, %r21;
	mov.u64 	%rd41, %rd7;
$L__BB38_6:
	.pragma "nounroll";
	ld.shared.f32 	%f31, [%r57];
	add.f32 	%f32, %f81, %f31;
	add.s32 	%r23, %r57, %r4;
	ld.shared.f32 	%f33, [%r23];
	add.f32 	%f34, %f32, %f33;
	add.s32 	%r24, %r23, %r4;
	ld.shared.f32 	%f35, [%r24];
	add.f32 	%f36, %f34, %f35;
	add.s32 	%r25, %r24, %r4;
	ld.shared.f32 	%f37, [%r25];
	add.f32 	%f38, %f36, %f37;
	add.s32 	%r26, %r25, %r4;
	ld.shared.f32 	%f39, [%r26];
	add.f32 	%f40, %f38, %f39;
	add.s32 	%r27, %r26, %r4;
	ld.shared.f32 	%f41, [%r27];
	add.f32 	%f42, %f40, %f41;
	add.s32 	%r28, %r27, %r4;
	ld.shared.f32 	%f43, [%r28];
	add.f32 	%f44, %f42, %f43;
	add.s32 	%r29, %r28, %r4;
	ld.shared.f32 	%f45, [%r29];
	add.f32 	%f81, %f44, %f45;
	add.s64 	%rd41, %rd41, -8;
	shl.b32 	%r30, %r1, 5;
	add.s32 	%r57, %r57, %r30;
	setp.ne.s64 	%p6, %rd41, 0;
	mov.u64 	%rd43, %rd7;
	@%p6 bra 	$L__BB38_6;
$L__BB38_7:
	and.b64  	%rd29, %rd2, 7;
	setp.eq.s64 	%p7, %rd29, 0;
	@%p7 bra 	$L__BB38_15;
	and.b32  	%r32, %r20, 7;
	add.s32 	%r33, %r32, -1;
	setp.lt.u32 	%p8, %r33, 3;
	@%p8 bra 	$L__BB38_10;
	cvt.u32.u64 	%r34, %rd43;
	mad.lo.s32 	%r35, %r1, %r34, %r2;
	shl.b32 	%r36, %r35, 2;
	mov.u32 	%r37, _ZZ10softmax_atE2es;
	add.s32 	%r38, %r37, %r36;
	ld.shared.f32 	%f47, [%r38];
	add.f32 	%f48, %f81, %f47;
	add.s32 	%r39, %r38, %r4;
	ld.shared.f32 	%f49, [%r39];
	add.f32 	%f50, %f48, %f49;
	add.s32 	%r40, %r39, %r4;
	ld.shared.f32 	%f51, [%r40];
	add.f32 	%f52, %f50, %f51;
	add.s32 	%r41, %r40, %r4;
	ld.shared.f32 	%f53, [%r41];
	add.f32 	%f81, %f52, %f53;
	add.s64 	%rd43, %rd43, 4;
$L__BB38_10:
	and.b32  	%r42, %r20, 3;
	setp.eq.s32 	%p9, %r42, 0;
	@%p9 bra 	$L__BB38_15;
	setp.eq.s32 	%p10, %r42, 1;
	@%p10 bra 	$L__BB38_13;
	cvt.u32.u64 	%r44, %rd43;
	mad.lo.s32 	%r45, %r1, %r44, %r2;
	shl.b32 	%r46, %r45, 2;
	mov.u32 	%r47, _ZZ10softmax_atE2es;
	add.s32 	%r48, %r47, %r46;
	ld.shared.f32 	%f55, [%r48];
	add.f32 	%f56, %f81, %f55;
	add.s32 	%r49, %r48, %r4;
	ld.shared.f32 	%f57, [%r49];
	add.f32 	%f81, %f56, %f57;
	add.s64 	%rd43, %rd43, 2;
$L__BB38_13:
	and.b64  	%rd30, %rd2, 1;
	setp.eq.b64 	%p11, %rd30, 1;
	not.pred 	%p12, %p11;
	@%p12 bra 	$L__BB38_15;
	cvt.u32.u64 	%r50, %rd43;
	mad.lo.s32 	%r51, %r1, %r50, %r2;
	shl.b32 	%r52, %r51, 2;
	mov.u32 	%r53, _ZZ10softmax_atE2es;
	add.s32 	%r54, %r53, %r52;
	ld.shared.f32 	%f58, [%r54];
	add.f32 	%f81, %f81, %f58;
$L__BB38_15:
	bar.sync 	0;
	add.s64 	%rd40, %rd40, %rd2;
	setp.lt.u64 	%p13, %rd40, %rd19;
	@%p13 bra 	$L__BB38_2;
$L__BB38_16:
	setp.ge.u64 	%p14, %rd4, %rd19;
	setp.le.u64 	%p15, %rd20, %rd5;
	or.pred  	%p16, %p14, %p15;
	@%p16 bra 	$L__BB38_18;
	ld.param.u64 	%rd39, [softmax_at_param_1];
	mad.lo.s64 	%rd32, %rd19, %rd5, %rd4;
	shl.b64 	%rd33, %rd32, 2;
	add.s64 	%rd34, %rd1, %rd33;
	ld.global.f32 	%f59, [%rd34];
	fma.rn.f32 	%f60, %f59, 0f3BBB989D, 0f3F000000;
	cvt.sat.f32.f32 	%f61, %f60;
	mov.f32 	%f62, 0f4B400001;
	mov.f32 	%f63, 0f437C0000;
	fma.rm.f32 	%f64, %f61, %f63, %f62;
	add.f32 	%f65, %f64, 0fCB40007F;
	neg.f32 	%f66, %f65;
	fma.rn.f32 	%f67, %f59, 0f3FB8AA3B, %f66;
	fma.rn.f32 	%f68, %f59, 0f32A57060, %f67;
	mov.b32 	%r55, %f64;
	shl.b32 	%r56, %r55, 23;
	mov.b32 	%f69, %r56;
	ex2.approx.ftz.f32 	%f70, %f68;
	mul.f32 	%f71, %f70, %f69;
	div.rn.f32 	%f72, %f71, %f81;
	mad.lo.s64 	%rd35, %rd20, %rd4, %rd5;
	cvta.to.global.u64 	%rd36, %rd39;
	shl.b64 	%rd37, %rd35, 2;
	add.s64 	%rd38, %rd36, %rd37;
	st.global.f32 	[%rd38], %f72;
$L__BB38_18:
	ret;

}
	// .globl	repeat_col_a
.visible .entry repeat_col_a(
	.param .u64 .ptr .align 1 repeat_col_a_param_0,
	.param .u64 .ptr .align 1 repeat_col_a_param_1,
	.param .u64 repeat_col_a_param_2,
	.param .u64 repeat_col_a_param_3
)
{
	.reg .pred 	%p<4>;
	.reg .b32 	%r<9>;
	.reg .b32 	%f<2>;
	.reg .b64 	%rd<17>;

	ld.param.u64 	%rd3, [repeat_col_a_param_0];
	ld.param.u64 	%rd4, [repeat_col_a_param_1];
	ld.param.u64 	%rd6, [repeat_col_a_param_2];
	ld.param.u64 	%rd7, [repeat_col_a_param_3];
	mov.u32 	%r1, %ntid.x;
	mov.u32 	%r2, %ctaid.x;
	mul.wide.u32 	%rd8, %r1, %r2;
	mov.u32 	%r3, %tid.x;
	cvt.u64.u32 	%rd9, %r3;
	add.s64 	%rd1, %rd8, %rd9;
	mov.u32 	%r4, %ntid.y;
	mov.u32 	%r5, %ctaid.y;
	mov.u32 	%r6, %tid.y;
	mad.lo.s32 	%r7, %r4, %r5, %r6;
	cvt.u64.u32 	%rd2, %r7;
	setp.ge.u64 	%p1, %rd1, %rd6;
	setp.le.u64 	%p2, %rd7, %rd2;
	or.pred  	%p3, %p1, %p2;
	@%p3 bra 	$L__BB39_2;
	cvta.to.global.u64 	%rd10, %rd3;
	cvta.to.global.u64 	%rd11, %rd4;
	shl.b64 	%rd12, %rd1, 2;
	add.s64 	%rd13, %rd10, %rd12;
	ld.global.f32 	%f1, [%rd13];
	mad.lo.s64 	%rd14, %rd7, %rd1, %rd2;
	shl.b64 	%rd15, %rd14, 2;
	add.s64 	%rd16, %rd11, %rd15;
	st.global.f32 	[%rd16], %f1;
$L__BB39_2:
	ret;

}
	// .globl	repeat_row_a
.visible .entry repeat_row_a(
	.param .u64 .ptr .align 1 repeat_row_a_param_0,
	.param .u64 .ptr .align 1 repeat_row_a_param_1,
	.param .u64 repeat_row_a_param_2,
	.param .u64 repeat_row_a_param_3
)
{
	.reg .pred 	%p<4>;
	.reg .b32 	%r<9>;
	.reg .b32 	%f<2>;
	.reg .b64 	%rd<17>;

	ld.param.u64 	%rd3, [repeat_row_a_param_0];
	ld.param.u64 	%rd4, [repeat_row_a_param_1];
	ld.param.u64 	%rd6, [repeat_row_a_param_2];
	ld.param.u64 	%rd7, [repeat_row_a_param_3];
	mov.u32 	%r1, %ntid.x;
	mov.u32 	%r2, %ctaid.x;
	mul.wide.u32 	%rd8, %r1, %r2;
	mov.u32 	%r3, %tid.x;
	cvt.u64.u32 	%rd9, %r3;
	add.s64 	%rd1, %rd8, %rd9;
	mov.u32 	%r4, %ntid.y;
	mov.u32 	%r5, %ctaid.y;
	mov.u32 	%r6, %tid.y;
	mad.lo.s32 	%r7, %r4, %r5, %r6;
	cvt.u64.u32 	%rd2, %r7;
	setp.ge.u64 	%p1, %rd1, %rd6;
	setp.le.u64 	%p2, %rd7, %rd2;
	or.pred  	%p3, %p1, %p2;
	@%p3 bra 	$L__BB40_2;
	cvta.to.global.u64 	%rd10, %rd3;
	cvta.to.global.u64 	%rd11, %rd4;
	shl.b64 	%rd12, %rd2, 2;
	add.s64 	%rd13, %rd10, %rd12;
	ld.global.f32 	%f1, [%rd13];
	mad.lo.s64 	%rd14, %rd7, %rd1, %rd2;
	shl.b64 	%rd15, %rd14, 2;
	add.s64 	%rd16, %rd11, %rd15;
	st.global.f32 	[%rd16], %f1;
$L__BB40_2:
	ret;

}


// ===== COMPILED SASS (sm_100) =====

	.target	sm_100

	.elftype	@"ET_EXEC"


//--------------------- .note.nv.tkinfo           --------------------------
	.section	.note.nv.tkinfo,"",@"SHT_NOTE"
	.sectionflags	@"SHF_NOTE_NV_TKINFO"
	.tkinfo
        /*0018*/ 	.word	0x00000002
        /*0030*/ 	.string	""
        /*0030*/ 	.string	"ptxas"
        /*0030*/ 	.string	"Cuda compilation tools, release 13.0, V13.0.88"
        /*0030*/ 	.string	"Build cuda_13.0.r13.0/compiler.36424714_0"
        /*0030*/ 	.string	"-arch sm_100 -m 64 "



//--------------------- .note.nv.cuinfo           --------------------------
	.section	.note.nv.cuinfo,"",@"SHT_NOTE"
	.sectionflags	@"SHF_NOTE_NV_CUINFO"
        /*0018*/ 	.short	0x0002
        /*001a*/ 	.short	0x0064
        /*001c*/ 	.short	0x0082
	.zero		2


//--------------------- .nv.info                  --------------------------
	.section	.nv.info,"",@"SHT_CUDA_INFO"
	.align	4


	//----- nvinfo : EIATTR_REGCOUNT
	.align		4
        /*0000*/ 	.byte	0x04, 0x2f
        /*0002*/ 	.short	(.L_1 - .L_0)
	.align		4
.L_0:
        /*0004*/ 	.word	index@(transpose_a)
        /*0008*/ 	.word	0x0000000c


	//----- nvinfo : EIATTR_FRAME_SIZE
	.align		4
.L_1:
        /*000c*/ 	.byte	0x04, 0x11
        /*000e*/ 	.short	(.L_3 - .L_2)
	.align		4
.L_2:
        /*0010*/ 	.word	index@(transpose_a)
        /*0014*/ 	.word	0x00000000


	//----- nvinfo : EIATTR_REGCOUNT
	.align		4
.L_3:
        /*0018*/ 	.byte	0x04, 0x2f
        /*001a*/ 	.short	(.L_5 - .L_4)
	.align		4
.L_4:
        /*001c*/ 	.word	index@(add_a_b)
        /*0020*/ 	.word	0x0000000c


	//----- nvinfo : EIATTR_FRAME_SIZE
	.align		4
.L_5:
        /*0024*/ 	.byte	0x04, 0x11
        /*0026*/ 	.short	(.L_7 - .L_6)
	.align		4
.L_6:
        /*0028*/ 	.word	index@(add_a_b)
        /*002c*/ 	.word	0x00000000


	//----- nvinfo : EIATTR_REGCOUNT
	.align		4
.L_7:
        /*0030*/ 	.byte	0x04, 0x2f
        /*0032*/ 	.short	(.L_9 - .L_8)
	.align		4
.L_8:
        /*0034*/ 	.word	index@(add_at_b)
        /*0038*/ 	.word	0x0000000c


	//----- nvinfo : EIATTR_FRAME_SIZE
	.align		4
.L_9:
        /*003c*/ 	.byte	0x04, 0x11
        /*003e*/ 	.short	(.L_11 - .L_10)
	.align		4
.L_10:
        /*0040*/ 	.word	index@(add_at_b)
        /*0044*/ 	.word	0x00000000


	//----- nvinfo : EIATTR_REGCOUNT
	.align		4
.L_11:
        /*0048*/ 	.byte	0x04, 0x2f
        /*004a*/ 	.short	(.L_13 - .L_12)
	.align		4
.L_12:
        /*004c*/ 	.word	index@(add_a_bt)
        /*0050*/ 	.word	0x0000000c


	//----- nvinfo : EIATTR_FRAME_SIZE
	.align		4
.L_13:
        /*0054*/ 	.byte	0x04, 0x11
        /*0056*/ 	.short	(.L_15 - .L_14)
	.align		4
.L_14:
        /*0058*/ 	.word	index@(add_a_bt)
        /*005c*/ 	.word	0x00000000


	//----- nvinfo : EIATTR_REGCOUNT
	.align		4
.L_15:
        /*0060*/ 	.byte	0x04, 0x2f
        /*0062*/ 	.short	(.L_17 - .L_16)
	.align		4
.L_16:
        /*0064*/ 	.word	index@(add_at_bt)
        /*0068*/ 	.word	0x0000000c


	//----- nvinfo : EIATTR_FRAME_SIZE
	.align		4
.L_17:
        /*006c*/ 	.byte	0x04, 0x11
        /*006e*/ 	.short	(.L_19 - .L_18)
	.align		4
.L_18:
        /*0070*/ 	.word	index@(add_at_bt)
        /*0074*/ 	.word	0x00000000


	//----- nvinfo : EIATTR_REGCOUNT
	.align		4
.L_19:
        /*0078*/ 	.byte	0x04, 0x2f
        /*007a*/ 	.short	(.L_21 - .L_20)
	.align		4
.L_20:
        /*007c*/ 	.word	index@(sub_a_b)
        /*0080*/ 	.word	0x0000000c


	//----- nvinfo : EIATTR_FRAME_SIZE
	.align		4
.L_21:
        /*0084*/ 	.byte	0x04, 0x11
        /*0086*/ 	.short	(.L_23 - .L_22)
	.align		4
.L_22:
        /*0088*/ 	.word	index@(sub_a_b)
        /*008c*/ 	.word	0x00000000


	//----- nvinfo : EIATTR_REGCOUNT
	.align		4
.L_23:
        /*0090*/ 	.byte	0x04, 0x2f
        /*0092*/ 	.short	(.L_25 - .L_24)
	.align		4
.L_24:
        /*0094*/ 	.word	index@(sub_at_b)
        /*0098*/ 	.word	0x0000000c


	//----- nvinfo : EIATTR_FRAME_SIZE
	.align		4
.L_25:
        /*009c*/ 	.byte	0x04, 0x11
        /*009e*/ 	.short	(.L_27 - .L_26)
	.align		4
.L_26:
        /*00a0*/ 	.word	index@(sub_at_b)
        /*00a4*/ 	.word	0x00000000


	//----- nvinfo : EIATTR_REGCOUNT
	.align		4
.L_27:
        /*00a8*/ 	.byte	0x04, 0x2f
        /*00aa*/ 	.short	(.L_29 - .L_28)
	.align		4
.L_28:
        /*00ac*/ 	.word	index@(sub_a_bt)
        /*00b0*/ 	.word	0x0000000c


	//----- nvinfo : EIATTR_FRAME_SIZE
	.align		4
.L_29:
        /*00b4*/ 	.byte	0x04, 0x11
        /*00b6*/ 	.short	(.L_31 - .L_30)
	.align		4
.L_30:
        /*00b8*/ 	.word	index@(sub_a_bt)
        /*00bc*/ 	.word	0x00000000


	//----- nvinfo : EIATTR_REGCOUNT
	.align		4
.L_31:
        /*00c0*/ 	.byte	0x04, 0x2f
        /*00c2*/ 	.short	(.L_33 - .L_32)
	.align		4
.L_32:
        /*00c4*/ 	.word	index@(sub_at_bt)
        /*00c8*/ 	.word	0x0000000c


	//----- nvinfo : EIATTR_FRAME_SIZE
	.align		4
.L_33:
        /*00cc*/ 	.byte	0x04, 0x11
        /*00ce*/ 	.short	(.L_35 - .L_34)
	.align		4
.L_34:
        /*00d0*/ 	.word	index@(sub_at_bt)
        /*00d4*/ 	.word	0x00000000


	//----- nvinfo : EIATTR_REGCOUNT
	.align		4
.L_35:
        /*00d8*/ 	.byte	0x04, 0x2f
        /*00da*/ 	.short	(.L_37 - .L_36)
	.align		4
.L_36:
        /*00dc*/ 	.word	index@(mul_a_b)
        /*00e0*/ 	.word	0x00000044


	//----- nvinfo : EIATTR_FRAME_SIZE
	.align		4
.L_37:
        /*00e4*/ 	.byte	0x04, 0x11
        /*00e6*/ 	.short	(.L_39 - .L_38)
	.align		4
.L_38:
        /*00e8*/ 	.word	index@(mul_a_b)
        /*00ec*/ 	.word	0x00000000


	//----- nvinfo : EIATTR_REGCOUNT
	.align		4
.L_39:
        /*00f0*/ 	.byte	0x04, 0x2f
        /*00f2*/ 	.short	(.L_41 - .L_40)
	.align		4
.L_40:
        /*00f4*/ 	.word	index@(mul_at_b)
        /*00f8*/ 	.word	0x0000003e


	//----- nvinfo : EIATTR_FRAME_SIZE
	.align		4
.L_41:
        /*00fc*/ 	.byte	0x04, 0x11
        /*00fe*/ 	.short	(.L_43 - .L_42)
	.align		4
.L_42:
        /*0100*/ 	.word	index@(mul_at_b)
        /*0104*/ 	.word	0x00000000


	//----- nvinfo : EIATTR_REGCOUNT
	.align		4
.L_43:
        /*0108*/ 	.byte	0x04, 0x2f
        /*010a*/ 	.short	(.L_45 - .L_44)
	.align		4
.L_44:
        /*010c*/ 	.word	index@(mul_a_bt)
        /*0110*/ 	.word	0x0000004e


	//----- nvinfo : EIATTR_FRAME_SIZE
	.align		4
.L_45:
        /*0114*/ 	.byte	0x04, 0x11
        /*0116*/ 	.short	(.L_47 - .L_46)
	.align		4
.L_46:
        /*0118*/ 	.word	index@(mul_a_bt)
        /*011c*/ 	.word	0x00000000


	//----- nvinfo : EIATTR_REGCOUNT
	.align		4
.L_47:
        /*0120*/ 	.byte	0x04, 0x2f
        /*0122*/ 	.short	(.L_49 - .L_48)
	.align		4
.L_48:
        /*0124*/ 	.word	index@(mul_at_bt)
        /*0128*/ 	.word	0x00000046


	//----- nvinfo : EIATTR_FRAME_SIZE
	.align		4
.L_49:
        /*012c*/ 	.byte	0x04, 0x11
        /*012e*/ 	.short	(.L_51 - .L_50)
	.align		4
.L_50:
        /*0130*/ 	.word	index@(mul_at_bt)
        /*0134*/ 	.word	0x00000000


	//----- nvinfo : EIATTR_REGCOUNT
	.align		4
.L_51:
        /*0138*/ 	.byte	0x04, 0x2f
        /*013a*/ 	.short	(.L_53 - .L_52)
	.align		4
.L_52:
        /*013c*/ 	.word	index@(mul_a_b_for_elems)
        /*0140*/ 	.word	0x0000000c


	//----- nvinfo : EIATTR_FRAME_SIZE
	.align		4
.L_53:
        /*0144*/ 	.byte	0x04, 0x11
        /*0146*/ 	.short	(.L_55 - .L_54)
	.align		4
.L_54:
        /*0148*/ 	.word	index@(mul_a_b_for_elems)
        /*014c*/ 	.word	0x00000000


	//----- nvinfo : EIATTR_REGCOUNT
	.align		4
.L_55:
        /*0150*/ 	.byte	0x04, 0x2f
        /*0152*/ 	.short	(.L_57 - .L_56)
	.align		4
.L_56:
        /*0154*/ 	.word	index@(mul_at_b_for_elems)
        /*0158*/ 	.word	0x0000000c


	//----- nvinfo : EIATTR_FRAME_SIZE
	.align		4
.L_57:
        /*015c*/ 	.byte	0x04, 0x11
        /*015e*/ 	.short	(.L_59 - .L_58)
	.align		4
.L_58:
        /*0160*/ 	.word	index@(mul_at_b_for_elems)
        /*0164*/ 	.word	0x00000000


	//----- nvinfo : EIATTR_REGCOUNT
	.align		4
.L_59:
        /*0168*/ 	.byte	0x04, 0x2f
        /*016a*/ 	.short	(.L_61 - .L_60)
	.align		4
.L_60:
        /*016c*/ 	.word	index@(mul_a_bt_for_elems)
        /*0170*/ 	.word	0x0000000c


	//----- nvinfo : EIATTR_FRAME_SIZE
	.align		4
.L_61:
        /*0174*/ 	.byte	0x04, 0x11
        /*0176*/ 	.short	(.L_63 - .L_62)
	.align		4
.L_62:
        /*0178*/ 	.word	index@(mul_a_bt_for_elems)
        /*017c*/ 	.word	0x00000000


	//----- nvinfo : EIATTR_REGCOUNT
	.align		4
.L_63:
        /*0180*/ 	.byte	0x04, 0x2f
        /*0182*/ 	.short	(.L_65 - .L_64)
	.align		4
.L_64:
        /*0184*/ 	.word	index@(mul_at_bt_for_elems)
        /*0188*/ 	.word	0x0000000c


	//----- nvinfo : EIATTR_FRAME_SIZE
	.align		4
.L_65:
        /*018c*/ 	.byte	0x04, 0x11
        /*018e*/ 	.short	(.L_67 - .L_66)
	.align		4
.L_66:
        /*0190*/ 	.word	index@(mul_at_bt_for_elems)
        /*0194*/ 	.word	0x00000000


	//----- nvinfo : EIATTR_REGCOUNT
	.align		4
.L_67:
        /*0198*/ 	.byte	0x04, 0x2f
        /*019a*/ 	.short	(.L_69 - .L_68)
	.align		4
.L_68:
        /*019c*/ 	.word	index@(div_a_b_for_elems)
        /*01a0*/ 	.word	0x00000010


	//----- nvinfo : EIATTR_FRAME_SIZE
	.align		4
.L_69:
        /*01a4*/ 	.byte	0x04, 0x11
        /*01a6*/ 	.short	(.L_71 - .L_70)
	.align		4
.L_70:
        /*01a8*/ 	.word	index@($__internal_11_$__cuda_sm3x_div_rn_noftz_f32_slowpath)
        /*01ac*/ 	.word	0x00000000


	//----- nvinfo : EIATTR_FRAME_SIZE
	.align		4
.L_71:
        /*01b0*/ 	.byte	0x04, 0x11
        /*01b2*/ 	.short	(.L_73 - .L_72)
	.align		4
.L_72:
        /*01b4*/ 	.word	index@(div_a_b_for_elems)
        /*01b8*/ 	.word	0x00000000


	//----- nvinfo : EIATTR_REGCOUNT
	.align		4
.L_73:
        /*01bc*/ 	.byte	0x04, 0x2f
        /*01be*/ 	.short	(.L_75 - .L_74)
	.align		4
.L_74:
        /*01c0*/ 	.word	index@(div_at_b_for_elems)
        /*01c4*/ 	.word	0x00000010


	//----- nvinfo : EIATTR_FRAME_SIZE
	.align		4
.L_75:
        /*01c8*/ 	.byte	0x04, 0x11
        /*01ca*/ 	.short	(.L_77 - .L_76)
	.align		4
.L_76:
        /*01cc*/ 	.word	index@($__internal_10_$__cuda_sm3x_div_rn_noftz_f32_slowpath)
        /*01d0*/ 	.word	0x00000000


	//----- nvinfo : EIATTR_FRAME_SIZE
	.align		4
.L_77:
        /*01d4*/ 	.byte	0x04, 0x11
        /*01d6*/ 	.short	(.L_79 - .L_78)
	.align		4
.L_78:
        /*01d8*/ 	.word	index@(div_at_b_for_elems)
        /*01dc*/ 	.word	0x00000000


	//----- nvinfo : EIATTR_REGCOUNT
	.align		4
.L_79:
        /*01e0*/ 	.byte	0x04, 0x2f
        /*01e2*/ 	.short	(.L_81 - .L_80)
	.align		4
.L_80:
        /*01e4*/ 	.word	index@(div_a_bt_for_elems)
        /*01e8*/ 	.word	0x00000010


	//----- nvinfo : EIATTR_FRAME_SIZE
	.align		4
.L_81:
        /*01ec*/ 	.byte	0x04, 0x11
        /*01ee*/ 	.short	(.L_83 - .L_82)
	.align		4
.L_82:
        /*01f0*/ 	.word	index@($__internal_9_$__cuda_sm3x_div_rn_noftz_f32_slowpath)
        /*01f4*/ 	.word	0x00000000


	//----- nvinfo : EIATTR_FRAME_SIZE
	.align		4
.L_83:
        /*01f8*/ 	.byte	0x04, 0x11
        /*01fa*/ 	.short	(.L_85 - .L_84)
	.align		4
.L_84:
        /*01fc*/ 	.word	index@(div_a_bt_for_elems)
        /*0200*/ 	.word	0x00000000


	//----- nvinfo : EIATTR_REGCOUNT
	.align		4
.L_85:
        /*0204*/ 	.byte	0x04, 0x2f
        /*0206*/ 	.short	(.L_87 - .L_86)
	.align		4
.L_86:
        /*0208*/ 	.word	index@(div_at_bt_for_elems)
        /*020c*/ 	.word	0x00000012


	//----- nvinfo : EIATTR_FRAME_SIZE
	.align		4
.L_87:
        /*0210*/ 	.byte	0x04, 0x11
        /*0212*/ 	.short	(.L_89 - .L_88)
	.align		4
.L_88:
        /*0214*/ 	.word	index@($__internal_8_$__cuda_sm3x_div_rn_noftz_f32_slowpath)
        /*0218*/ 	.word	0x00000000


	//----- nvinfo : EIATTR_FRAME_SIZE
	.align		4
.L_89:
        /*021c*/ 	.byte	0x04, 0x11
        /*021e*/ 	.short	(.L_91 - .L_90)
	.align		4
.L_90:
        /*0220*/ 	.word	index@(div_at_bt_for_elems)
        /*0224*/ 	.word	0x00000000


	//----- nvinfo : EIATTR_REGCOUNT
	.align		4
.L_91:
        /*0228*/ 	.byte	0x04, 0x2f
        /*022a*/ 	.short	(.L_93 - .L_92)
	.align		4
.L_92:
        /*022c*/ 	.word	index@(add_a_b_for_scalar)
        /*0230*/ 	.word	0x0000000a


	//----- nvinfo : EIATTR_FRAME_SIZE
	.align		4
.L_93:
        /*0234*/ 	.byte	0x04, 0x11
        /*0236*/ 	.short	(.L_95 - .L_94)
	.align		4
.L_94:
        /*0238*/ 	.word	index@(add_a_b_for_scalar)
        /*023c*/ 	.word	0x00000000


	//----- nvinfo : EIATTR_REGCOUNT
	.align		4
.L_95:
        /*0240*/ 	.byte	0x04, 0x2f
        /*0242*/ 	.short	(.L_97 - .L_96)
	.align		4
.L_96:
        /*0244*/ 	.word	index@(add_at_b_for_scalar)
        /*0248*/ 	.word	0x0000000c


	//----- nvinfo : EIATTR_FRAME_SIZE
	.align		4
.L_97:
        /*024c*/ 	.byte	0x04, 0x11
        /*024e*/ 	.short	(.L_99 - .L_98)
	.align		4
.L_98:
        /*0250*/ 	.word	index@(add_at_b_for_scalar)
        /*0254*/ 	.word	0x00000000


	//----- nvinfo : EIATTR_REGCOUNT
	.align		4
.L_99:
        /*0258*/ 	.byte	0x04, 0x2f
        /*025a*/ 	.short	(.L_101 - .L_100)
	.align		4
.L_100:
        /*025c*/ 	.word	index@(sub_a_b_for_scalar)
        /*0260*/ 	.word	0x0000000a


	//----- nvinfo : EIATTR_FRAME_SIZE
	.align		4
.L_101:
        /*0264*/ 	.byte	0x04, 0x11
        /*0266*/ 	.short	(.L_103 - .L_102)
	.align		4
.L_102:
        /*0268*/ 	.word	index@(sub_a_b_for_scalar)
        /*026c*/ 	.word	0x00000000


	//----- nvinfo : EIATTR_REGCOUNT
	.align		4
.L_103:
        /*0270*/ 	.byte	0x04, 0x2f
        /*0272*/ 	.short	(.L_105 - .L_104)
	.align		4
.L_104:
        /*0274*/ 	.word	index@(sub_at_b_for_scalar)
        /*0278*/ 	.word	0x0000000c


	//----- nvinfo : EIATTR_FRAME_SIZE
	.align		4
.L_105:
        /*027c*/ 	.byte	0x04, 0x11
        /*027e*/ 	.short	(.L_107 - .L_106)
	.align		4
.L_106:
        /*0280*/ 	.word	index@(sub_at_b_for_scalar)
        /*0284*/ 	.word	0x00000000


	//----- nvinfo : EIATTR_REGCOUNT
	.align		4
.L_107:
        /*0288*/ 	.byte	0x04, 0x2f
        /*028a*/ 	.short	(.L_109 - .L_108)
	.align		4
.L_108:
        /*028c*/ 	.word	index@(rsub_a_b_for_scalar)
        /*0290*/ 	.word	0x0000000a


	//----- nvinfo : EIATTR_FRAME_SIZE
	.align		4
.L_109:
        /*0294*/ 	.byte	0x04, 0x11
        /*0296*/ 	.short	(.L_111 - .L_110)
	.align		4
.L_110:
        /*0298*/ 	.word	index@(rsub_a_b_for_scalar)
        /*029c*/ 	.word	0x00000000


	//----- nvinfo : EIATTR_REGCOUNT
	.align		4
.L_111:
        /*02a0*/ 	.byte	0x04, 0x2f
        /*02a2*/ 	.short	(.L_113 - .L_112)
	.align		4
.L_112:
        /*02a4*/ 	.word	index@(rsub_at_b_for_scalar)
        /*02a8*/ 	.word	0x0000000c


	//----- nvinfo : EIATTR_FRAME_SIZE
	.align		4
.L_113:
        /*02ac*/ 	.byte	0x04, 0x11
        /*02ae*/ 	.short	(.L_115 - .L_114)
	.align		4
.L_114:
        /*02b0*/ 	.word	index@(rsub_at_b_for_scalar)
        /*02b4*/ 	.word	0x00000000


	//----- nvinfo : EIATTR_REGCOUNT
	.align		4
.L_115:
        /*02b8*/ 	.byte	0x04, 0x2f
        /*02ba*/ 	.short	(.L_117 - .L_116)
	.align		4
.L_116:
        /*02bc*/ 	.word	index@(mul_a_b_for_scalar)
        /*02c0*/ 	.word	0x0000000a


	//----- nvinfo : EIATTR_FRAME_SIZE
	.align		4
.L_117:
        /*02c4*/ 	.byte	0x04, 0x11
        /*02c6*/ 	.short	(.L_119 - .L_118)
	.align		4
.L_118:
        /*02c8*/ 	.word	index@(mul_a_b_for_scalar)
        /*02cc*/ 	.word	0x00000000


	//----- nvinfo : EIATTR_REGCOUNT
	.align		4
.L_119:
        /*02d0*/ 	.byte	0x04, 0x2f
        /*02d2*/ 	.short	(.L_121 - .L_120)
	.align		4
.L_120:
        /*02d4*/ 	.word	index@(mul_at_b_for_scalar)
        /*02d8*/ 	.word	0x0000000c


	//----- nvinfo : EIATTR_FRAME_SIZE
	.align		4
.L_121:
        /*02dc*/ 	.byte	0x04, 0x11
        /*02de*/ 	.short	(.L_123 - .L_122)
	.align		4
.L_122:
        /*02e0*/ 	.word	index@(mul_at_b_for_scalar)
        /*02e4*/ 	.word	0x00000000


	//----- nvinfo : EIATTR_REGCOUNT
	.align		4
.L_123:
        /*02e8*/ 	.byte	0x04, 0x2f
        /*02ea*/ 	.short	(.L_125 - .L_124)
	.align		4
.L_124:
        /*02ec*/ 	.word	index@(div_a_b_for_scalar)
        /*02f0*/ 	.word	0x00000010


	//----- nvinfo : EIATTR_FRAME_SIZE
	.align		4
.L_125:
        /*02f4*/ 	.byte	0x04, 0x11
        /*02f6*/ 	.short	(.L_127 - .L_126)
	.align		4
.L_126:
        /*02f8*/ 	.word	index@($__internal_7_$__cuda_sm3x_div_rn_noftz_f32_slowpath)
        /*02fc*/ 	.word	0x00000000


	//----- nvinfo : EIATTR_FRAME_SIZE
	.align		4
.L_127:
        /*0300*/ 	.byte	0x04, 0x11
        /*0302*/ 	.short	(.L_129 - .L_128)
	.align		4
.L_128:
        /*0304*/ 	.word	index@(div_a_b_for_scalar)
        /*0308*/ 	.word	0x00000000


	//----- nvinfo : EIATTR_REGCOUNT
	.align		4
.L_129:
        /*030c*/ 	.byte	0x04, 0x2f
        /*030e*/ 	.short	(.L_131 - .L_130)
	.align		4
.L_130:
        /*0310*/ 	.word	index@(div_at_b_for_scalar)
        /*0314*/ 	.word	0x00000012


	//----- nvinfo : EIATTR_FRAME_SIZE
	.align		4
.L_131:
        /*0318*/ 	.byte	0x04, 0x11
        /*031a*/ 	.short	(.L_133 - .L_132)
	.align		4
.L_132:
        /*031c*/ 	.word	index@($__internal_6_$__cuda_sm3x_div_rn_noftz_f32_slowpath)
        /*0320*/ 	.word	0x00000000


	//----- nvinfo : EIATTR_FRAME_SIZE
	.align		4
.L_133:
        /*0324*/ 	.byte	0x04, 0x11
        /*0326*/ 	.short	(.L_135 - .L_134)
	.align		4
.L_134:
        /*0328*/ 	.word	index@(div_at_b_for_scalar)
        /*032c*/ 	.word	0x00000000


	//----- nvinfo : EIATTR_REGCOUNT
	.align		4
.L_135:
        /*0330*/ 	.byte	0x04, 0x2f
        /*0332*/ 	.short	(.L_137 - .L_136)
	.align		4
.L_136:
        /*0334*/ 	.word	index@(rdiv_a_b_for_scalar)
        /*0338*/ 	.word	0x00000011


	//----- nvinfo : EIATTR_FRAME_SIZE
	.align		4
.L_137:
        /*033c*/ 	.byte	0x04, 0x11
        /*033e*/ 	.short	(.L_139 - .L_138)
	.align		4
.L_138:
        /*0340*/ 	.word	index@($__internal_5_$__cuda_sm3x_div_rn_noftz_f32_slowpath)
        /*0344*/ 	.word	0x00000000


	//----- nvinfo : EIATTR_FRAME_SIZE
	.align		4
.L_139:
        /*0348*/ 	.byte	0x04, 0x11
        /*034a*/ 	.short	(.L_141 - .L_140)
	.align		4
.L_140:
        /*034c*/ 	.word	index@(rdiv_a_b_for_scalar)
        /*0350*/ 	.word	0x00000000


	//----- nvinfo : EIATTR_REGCOUNT
	.align		4
.L_141:
        /*0354*/ 	.byte	0x04, 0x2f
        /*0356*/ 	.short	(.L_143 - .L_142)
	.align		4
.L_142:
        /*0358*/ 	.word	index@(rdiv_at_b_for_scalar)
        /*035c*/ 	.word	0x00000012


	//----- nvinfo : EIATTR_FRAME_SIZE
	.align		4
.L_143:
        /*0360*/ 	.byte	0x04, 0x11
        /*0362*/ 	.short	(.L_145 - .L_144)
	.align		4
.L_144:
        /*0364*/ 	.word	index@($__internal_4_$__cuda_sm3x_div_rn_noftz_f32_slowpath)
        /*0368*/ 	.word	0x00000000


	//----- nvinfo : EIATTR_FRAME_SIZE
	.align		4
.L_145:
        /*036c*/ 	.byte	0x04, 0x11
        /*036e*/ 	.short	(.L_147 - .L_146)
	.align		4
.L_146:
        /*0370*/ 	.word	index@(rdiv_at_b_for_scalar)
        /*0374*/ 	.word	0x00000000


	//----- nvinfo : EIATTR_REGCOUNT
	.align		4
.L_147:
        /*0378*/ 	.byte	0x04, 0x2f
        /*037a*/ 	.short	(.L_149 - .L_148)
	.align		4
.L_148:
        /*037c*/ 	.word	index@(sigmoid_a)
        /*0380*/ 	.word	0x0000000f


	//----- nvinfo : EIATTR_FRAME_SIZE
	.align		4
.L_149:
        /*0384*/ 	.byte	0x04, 0x11
        /*0386*/ 	.short	(.L_151 - .L_150)
	.align		4
.L_150:
        /*0388*/ 	.word	index@($__internal_3_$__cuda_sm20_rcp_rn_f32_slowpath)
        /*038c*/ 	.word	0x00000000


	//----- nvinfo : EIATTR_FRAME_SIZE
	.align		4
.L_151:
        /*0390*/ 	.byte	0x04, 0x11
        /*0392*/ 	.short	(.L_153 - .L_152)
	.align		4
.L_152:
        /*0394*/ 	.word	index@(sigmoid_a)
        /*0398*/ 	.word	0x00000000


	//----- nvinfo : EIATTR_REGCOUNT
	.align		4
.L_153:
        /*039c*/ 	.byte	0x04, 0x2f
        /*039e*/ 	.short	(.L_155 - .L_154)
	.align		4
.L_154:
        /*03a0*/ 	.word	index@(sigmoid_at)
        /*03a4*/ 	.word	0x00000011


	//----- nvinfo : EIATTR_FRAME_SIZE
	.align		4
.L_155:
        /*03a8*/ 	.byte	0x04, 0x11
        /*03aa*/ 	.short	(.L_157 - .L_156)
	.align		4
.L_156:
        /*03ac*/ 	.word	index@($__internal_2_$__cuda_sm20_rcp_rn_f32_slowpath)
        /*03b0*/ 	.word	0x00000000


	//----- nvinfo : EIATTR_FRAME_SIZE
	.align		4
.L_157:
        /*03b4*/ 	.byte	0x04, 0x11
        /*03b6*/ 	.short	(.L_159 - .L_158)
	.align		4
.L_158:
        /*03b8*/ 	.word	index@(sigmoid_at)
        /*03bc*/ 	.word	0x00000000


	//----- nvinfo : EIATTR_REGCOUNT
	.align		4
.L_159:
        /*03c0*/ 	.byte	0x04, 0x2f
        /*03c2*/ 	.short	(.L_161 - .L_160)
	.align		4
.L_160:
        /*03c4*/ 	.word	index@(tanh_a)
        /*03c8*/ 	.word	0x0000000d


	//----- nvinfo : EIATTR_FRAME_SIZE
	.align		4
.L_161:
        /*03cc*/ 	.byte	0x04, 0x11
        /*03ce*/ 	.short	(.L_163 - .L_162)
	.align		4
.L_162:
        /*03d0*/ 	.word	index@(tanh_a)
        /*03d4*/ 	.word	0x00000000


	//----- nvinfo : EIATTR_REGCOUNT
	.align		4
.L_163:
        /*03d8*/ 	.byte	0x04, 0x2f
        /*03da*/ 	.short	(.L_165 - .L_164)
	.align		4
.L_164:
        /*03dc*/ 	.word	index@(tanh_at)
        /*03e0*/ 	.word	0x00000010


	//----- nvinfo : EIATTR_FRAME_SIZE
	.align		4
.L_165:
        /*03e4*/ 	.byte	0x04, 0x11
        /*03e6*/ 	.short	(.L_167 - .L_166)
	.align		4
.L_166:
        /*03e8*/ 	.word	index@(tanh_at)
        /*03ec*/ 	.word	0x00000000


	//----- nvinfo : EIATTR_REGCOUNT
	.align		4
.L_167:
        /*03f0*/ 	.byte	0x04, 0x2f
        /*03f2*/ 	.short	(.L_169 - .L_168)
	.align		4
.L_168:
        /*03f4*/ 	.word	index@(softmax_a)
        /*03f8*/ 	.word	0x0000001c


	//----- nvinfo : EIATTR_FRAME_SIZE
	.align		4
.L_169:
        /*03fc*/ 	.byte	0x04, 0x11
        /*03fe*/ 	.short	(.L_171 - .L_170)
	.align		4
.L_170:
        /*0400*/ 	.word	index@($__internal_1_$__cuda_sm3x_div_rn_noftz_f32_slowpath)
        /*0404*/ 	.word	0x00000000


	//----- nvinfo : EIATTR_FRAME_SIZE
	.align		4
.L_171:
        /*0408*/ 	.byte	0x04, 0x11
        /*040a*/ 	.short	(.L_173 - .L_172)
	.align		4
.L_172:
        /*040c*/ 	.word	index@(softmax_a)
        /*0410*/ 	.word	0x00000000


	//----- nvinfo : EIATTR_REGCOUNT
	.align		4
.L_173:
        /*0414*/ 	.byte	0x04, 0x2f
        /*0416*/ 	.short	(.L_175 - .L_174)
	.align		4
.L_174:
        /*0418*/ 	.word	index@(softmax_at)
        /*041c*/ 	.word	0x0000001c


	//----- nvinfo : EIATTR_FRAME_SIZE
	.align		4
.L_175:
        /*0420*/ 	.byte	0x04, 0x11
        /*0422*/ 	.short	(.L_177 - .L_176)
	.align		4
.L_176:
        /*0424*/ 	.word	index@($__internal_0_$__cuda_sm3x_div_rn_noftz_f32_slowpath)
        /*0428*/ 	.word	0x00000000


	//----- nvinfo : EIATTR_FRAME_SIZE
	.align		4
.L_177:
        /*042c*/ 	.byte	0x04, 0x11
        /*042e*/ 	.short	(.L_179 - .L_178)
	.align		4
.L_178:
        /*0430*/ 	.word	index@(softmax_at)
        /*0434*/ 	.word	0x00000000


	//----- nvinfo : EIATTR_REGCOUNT
	.align		4
.L_179:
        /*0438*/ 	.byte	0x04, 0x2f
        /*043a*/ 	.short	(.L_181 - .L_180)
	.align		4
.L_180:
        /*043c*/ 	.word	index@(repeat_col_a)
        /*0440*/ 	.word	0x0000000a


	//----- nvinfo : EIATTR_FRAME_SIZE
	.align		4
.L_181:
        /*0444*/ 	.byte	0x04, 0x11
        /*0446*/ 	.short	(.L_183 - .L_182)
	.align		4
.L_182:
        /*0448*/ 	.word	index@(repeat_col_a)
        /*044c*/ 	.word	0x00000000


	//----- nvinfo : EIATTR_REGCOUNT
	.align		4
.L_183:
        /*0450*/ 	.byte	0x04, 0x2f
        /*0452*/ 	.short	(.L_185 - .L_184)
	.align		4
.L_184:
        /*0454*/ 	.word	index@(repeat_row_a)
        /*0458*/ 	.word	0x0000000a


	//----- nvinfo : EIATTR_FRAME_SIZE
	.align		4
.L_185:
        /*045c*/ 	.byte	0x04, 0x11
        /*045e*/ 	.short	(.L_187 - .L_186)
	.align		4
.L_186:
        /*0460*/ 	.word	index@(repeat_row_a)
        /*0464*/ 	.word	0x00000000


	//----- nvinfo : EIATTR_MIN_STACK_SIZE
	.align		4
.L_187:
        /*0468*/ 	.byte	0x04, 0x12
        /*046a*/ 	.short	(.L_189 - .L_188)
	.align		4
.L_188:
        /*046c*/ 	.word	index@(repeat_row_a)
        /*0470*/ 	.word	0x00000000


	//----- nvinfo : EIATTR_MIN_STACK_SIZE
	.align		4
.L_189:
        /*0474*/ 	.byte	0x04, 0x12
        /*0476*/ 	.short	(.L_191 - .L_190)
	.align		4
.L_190:
        /*0478*/ 	.word	index@(repeat_col_a)
        /*047c*/ 	.word	0x00000000


	//----- nvinfo : EIATTR_MIN_STACK_SIZE
	.align		4
.L_191:
        /*0480*/ 	.byte	0x04, 0x12
        /*0482*/ 	.short	(.L_193 - .L_192)
	.align		4
.L_192:
        /*0484*/ 	.word	index@(softmax_at)
        /*0488*/ 	.word	0x00000000


	//----- nvinfo : EIATTR_MIN_STACK_SIZE
	.align		4
.L_193:
        /*048c*/ 	.byte	0x04, 0x12
        /*048e*/ 	.short	(.L_195 - .L_194)
	.align		4
.L_194:
        /*0490*/ 	.word	index@(softmax_a)
        /*0494*/ 	.word	0x00000000


	//----- nvinfo : EIATTR_MIN_STACK_SIZE
	.align		4
.L_195:
        /*0498*/ 	.byte	0x04, 0x12
        /*049a*/ 	.short	(.L_197 - .L_196)
	.align		4
.L_196:
        /*049c*/ 	.word	index@(tanh_at)
        /*04a0*/ 	.word	0x00000000


	//----- nvinfo : EIATTR_MIN_STACK_SIZE
	.align		4
.L_197:
        /*04a4*/ 	.byte	0x04, 0x12
        /*04a6*/ 	.short	(.L_199 - .L_198)
	.align		4
.L_198:
        /*04a8*/ 	.word	index@(tanh_a)
        /*04ac*/ 	.word	0x00000000


	//----- nvinfo : EIATTR_MIN_STACK_SIZE
	.align		4
.L_199:
        /*04b0*/ 	.byte	0x04, 0x12
        /*04b2*/ 	.short	(.L_201 - .L_200)
	.align		4
.L_200:
        /*04b4*/ 	.word	index@(sigmoid_at)
        /*04b8*/ 	.word	0x00000000


	//----- nvinfo : EIATTR_MIN_STACK_SIZE
	.align		4
.L_201:
        /*04bc*/ 	.byte	0x04, 0x12
        /*04be*/ 	.short	(.L_203 - .L_202)
	.align		4
.L_202:
        /*04c0*/ 	.word	index@(sigmoid_a)
        /*04c4*/ 	.word	0x00000000


	//----- nvinfo : EIATTR_MIN_STACK_SIZE
	.align		4
.L_203:
        /*04c8*/ 	.byte	0x04, 0x12
        /*04ca*/ 	.short	(.L_205 - .L_204)
	.align		4
.L_204:
        /*04cc*/ 	.word	index@(rdiv_at_b_for_scalar)
        /*04d0*/ 	.word	0x00000000


	//----- nvinfo : EIATTR_MIN_STACK_SIZE
	.align		4
.L_205:
        /*04d4*/ 	.byte	0x04, 0x12
        /*04d6*/ 	.short	(.L_207 - .L_206)
	.align		4
.L_206:
        /*04d8*/ 	.word	index@(rdiv_a_b_for_scalar)
        /*04dc*/ 	.word	0x00000000


	//----- nvinfo : EIATTR_MIN_STACK_SIZE
	.align		4
.L_207:
        /*04e0*/ 	.byte	0x04, 0x12
        /*04e2*/ 	.short	(.L_209 - .L_208)
	.align		4
.L_208:
        /*04e4*/ 	.word	index@(div_at_b_for_scalar)
        /*04e8*/ 	.word	0x00000000


	//----- nvinfo : EIATTR_MIN_STACK_SIZE
	.align		4
.L_209:
        /*04ec*/ 	.byte	0x04, 0x12
        /*04ee*/ 	.short	(.L_211 - .L_210)
	.align		4
.L_210:
        /*04f0*/ 	.word	index@(div_a_b_for_scalar)
        /*04f4*/ 	.word	0x00000000


	//----- nvinfo : EIATTR_MIN_STACK_SIZE
	.align		4
.L_211:
        /*04f8*/ 	.byte	0x04, 0x12
        /*04fa*/ 	.short	(.L_213 - .L_212)
	.align		4
.L_212:
        /*04fc*/ 	.word	index@(mul_at_b_for_scalar)
        /*0500*/ 	.word	0x00000000


	//----- nvinfo : EIATTR_MIN_STACK_SIZE
	.align		4
.L_213:
        /*0504*/ 	.byte	0x04, 0x12
        /*0506*/ 	.short	(.L_215 - .L_214)
	.align		4
.L_214:
        /*0508*/ 	.word	index@(mul_a_b_for_scalar)
        /*050c*/ 	.word	0x00000000


	//----- nvinfo : EIATTR_MIN_STACK_SIZE
	.align		4
.L_215:
        /*0510*/ 	.byte	0x04, 0x12
        /*0512*/ 	.short	(.L_217 - .L_216)
	.align		4
.L_216:
        /*0514*/ 	.word	index@(rsub_at_b_for_scalar)
        /*0518*/ 	.word	0x00000000


	//----- nvinfo : EIATTR_MIN_STACK_SIZE
	.align		4
.L_217:
        /*051c*/ 	.byte	0x04, 0x12
        /*051e*/ 	.short	(.L_219 - .L_218)
	.align		4
.L_218:
        /*0520*/ 	.word	index@(rsub_a_b_for_scalar)
        /*0524*/ 	.word	0x00000000


	//----- nvinfo : EIATTR_MIN_STACK_SIZE
	.align		4
.L_219:
        /*0528*/ 	.byte	0x04, 0x12
        /*052a*/ 	.short	(.L_221 - .L_220)
	.align		4
.L_220:
        /*052c*/ 	.word	index@(sub_at_b_for_scalar)
        /*0530*/ 	.word	0x00000000


	//----- nvinfo : EIATTR_MIN_STACK_SIZE
	.align		4
.L_221:
        /*0534*/ 	.byte	0x04, 0x12
        /*0536*/ 	.short	(.L_223 - .L_222)
	.align		4
.L_222:
        /*0538*/ 	.word	index@(sub_a_b_for_scalar)
        /*053c*/ 	.word	0x00000000


	//----- nvinfo : EIATTR_MIN_STACK_SIZE
	.align		4
.L_223:
        /*0540*/ 	.byte	0x04, 0x12
        /*0542*/ 	.short	(.L_225 - .L_224)
	.align		4
.L_224:
        /*0544*/ 	.word	index@(add_at_b_for_scalar)
        /*0548*/ 	.word	0x00000000


	//----- nvinfo : EIATTR_MIN_STACK_SIZE
	.align		4
.L_225:
        /*054c*/ 	.byte	0x04, 0x12
        /*054e*/ 	.short	(.L_227 - .L_226)
	.align		4
.L_226:
        /*0550*/ 	.word	index@(add_a_b_for_scalar)
        /*0554*/ 	.word	0x00000000


	//----- nvinfo : EIATTR_MIN_STACK_SIZE
	.align		4
.L_227:
        /*0558*/ 	.byte	0x04, 0x12
        /*055a*/ 	.short	(.L_229 - .L_228)
	.align		4
.L_228:
        /*055c*/ 	.word	index@(div_at_bt_for_elems)
        /*0560*/ 	.word	0x00000000


	//----- nvinfo : EIATTR_MIN_STACK_SIZE
	.align		4
.L_229:
        /*0564*/ 	.byte	0x04, 0x12
        /*0566*/ 	.short	(.L_231 - .L_230)
	.align		4
.L_230:
        /*0568*/ 	.word	index@(div_a_bt_for_elems)
        /*056c*/ 	.word	0x00000000


	//----- nvinfo : EIATTR_MIN_STACK_SIZE
	.align		4
.L_231:
        /*0570*/ 	.byte	0x04, 0x12
        /*0572*/ 	.short	(.L_233 - .L_232)
	.align		4
.L_232:
        /*0574*/ 	.word	index@(div_at_b_for_elems)
        /*0578*/ 	.word	0x00000000


	//----- nvinfo : EIATTR_MIN_STACK_SIZE
	.align		4
.L_233:
        /*057c*/ 	.byte	0x04, 0x12
        /*057e*/ 	.short	(.L_235 - .L_234)
	.align		4
.L_234:
        /*0580*/ 	.word	index@(div_a_b_for_elems)
        /*0584*/ 	.word	0x00000000


	//----- nvinfo : EIATTR_MIN_STACK_SIZE
	.align		4
.L_235:
        /*0588*/ 	.byte	0x04, 0x12
        /*058a*/ 	.short	(.L_237 - .L_236)
	.align		4
.L_236:
        /*058c*/ 	.word	index@(mul_at_bt_for_elems)
        /*0590*/ 	.word	0x00000000


	//----- nvinfo : EIATTR_MIN_STACK_SIZE
	.align		4
.L_237:
        /*0594*/ 	.byte	0x04, 0x12
        /*0596*/ 	.short	(.L_239 - .L_238)
	.align		4
.L_238:
        /*0598*/ 	.word	index@(mul_a_bt_for_elems)
        /*059c*/ 	.word	0x00000000


	//----- nvinfo : EIATTR_MIN_STACK_SIZE
	.align		4
.L_239:
        /*05a0*/ 	.byte	0x04, 0x12
        /*05a2*/ 	.short	(.L_241 - .L_240)
	.align		4
.L_240:
        /*05a4*/ 	.word	index@(mul_at_b_for_elems)
        /*05a8*/ 	.word	0x00000000


	//----- nvinfo : EIATTR_MIN_STACK_SIZE
	.align		4
.L_241:
        /*05ac*/ 	.byte	0x04, 0x12
        /*05ae*/ 	.short	(.L_243 - .L_242)
	.align		4
.L_242:
        /*05b0*/ 	.word	index@(mul_a_b_for_elems)
        /*05b4*/ 	.word	0x00000000


	//----- nvinfo : EIATTR_MIN_STACK_SIZE
	.align		4
.L_243:
        /*05b8*/ 	.byte	0x04, 0x12
        /*05ba*/ 	.short	(.L_245 - .L_244)
	.align		4
.L_244:
        /*05bc*/ 	.word	index@(mul_at_bt)
        /*05c0*/ 	.word	0x00000000


	//----- nvinfo : EIATTR_MIN_STACK_SIZE
	.align		4
.L_245:
        /*05c4*/ 	.byte	0x04, 0x12
        /*05c6*/ 	.short	(.L_247 - .L_246)
	.align		4
.L_246:
        /*05c8*/ 	.word	index@(mul_a_bt)
        /*05cc*/ 	.word	0x00000000


	//----- nvinfo : EIATTR_MIN_STACK_SIZE
	.align		4
.L_247:
        /*05d0*/ 	.byte	0x04, 0x12
        /*05d2*/ 	.short	(.L_249 - .L_248)
	.align		4
.L_248:
        /*05d4*/ 	.word	index@(mul_at_b)
        /*05d8*/ 	.word	0x00000000


	//----- nvinfo : EIATTR_MIN_STACK_SIZE
	.align		4
.L_249:
        /*05dc*/ 	.byte	0x04, 0x12
        /*05de*/ 	.short	(.L_251 - .L_250)
	.align		4
.L_250:
        /*05e0*/ 	.word	index@(mul_a_b)
        /*05e4*/ 	.word	0x00000000


	//----- nvinfo : EIATTR_MIN_STACK_SIZE
	.align		4
.L_251:
        /*05e8*/ 	.byte	0x04, 0x12
        /*05ea*/ 	.short	(.L_253 - .L_252)
	.align		4
.L_252:
        /*05ec*/ 	.word	index@(sub_at_bt)
        /*05f0*/ 	.word	0x00000000


	//----- nvinfo : EIATTR_MIN_STACK_SIZE
	.align		4
.L_253:
        /*05f4*/ 	.byte	0x04, 0x12
        /*05f6*/ 	.short	(.L_255 - .L_254)
	.align		4
.L_254:
        /*05f8*/ 	.word	index@(sub_a_bt)
        /*05fc*/ 	.word	0x00000000


	//----- nvinfo : EIATTR_MIN_STACK_SIZE
	.align		4
.L_255:
        /*0600*/ 	.byte	0x04, 0x12
        /*0602*/ 	.short	(.L_257 - .L_256)
	.align		4
.L_256:
        /*0604*/ 	.word	index@(sub_at_b)
        /*0608*/ 	.word	0x00000000


	//----- nvinfo : EIATTR_MIN_STACK_SIZE
	.align		4
.L_257:
        /*060c*/ 	.byte	0x04, 0x12
        /*060e*/ 	.short	(.L_259 - .L_258)
	.align		4
.L_258:
        /*0610*/ 	.word	index@(sub_a_b)
        /*0614*/ 	.word	0x00000000


	//----- nvinfo : EIATTR_MIN_STACK_SIZE
	.align		4
.L_259:
        /*0618*/ 	.byte	0x04, 0x12
        /*061a*/ 	.short	(.L_261 - .L_260)
	.align		4
.L_260:
        /*061c*/ 	.word	index@(add_at_bt)
        /*0620*/ 	.word	0x00000000


	//----- nvinfo : EIATTR_MIN_STACK_SIZE
	.align		4
.L_261:
        /*0624*/ 	.byte	0x04, 0x12
        /*0626*/ 	.short	(.L_263 - .L_262)
	.align		4
.L_262:
        /*0628*/ 	.word	index@(add_a_bt)
        /*062c*/ 	.word	0x00000000


	//----- nvinfo : EIATTR_MIN_STACK_SIZE
	.align		4
.L_263:
        /*0630*/ 	.byte	0x04, 0x12
        /*0632*/ 	.short	(.L_265 - .L_264)
	.align		4
.L_264:
        /*0634*/ 	.word	index@(add_at_b)
        /*0638*/ 	.word	0x00000000


	//----- nvinfo : EIATTR_MIN_STACK_SIZE
	.align		4
.L_265:
        /*063c*/ 	.byte	0x04, 0x12
        /*063e*/ 	.short	(.L_267 - .L_266)
	.align		4
.L_266:
        /*0640*/ 	.word	index@(add_a_b)
        /*0644*/ 	.word	0x00000000


	//----- nvinfo : EIATTR_MIN_STACK_SIZE
	.align		4
.L_267:
        /*0648*/ 	.byte	0x04, 0x12
        /*064a*/ 	.short	(.L_269 - .L_268)
	.align		4
.L_268:
        /*064c*/ 	.word	index@(transpose_a)
        /*0650*/ 	.word	0x00000000
.L_269:


//--------------------- .nv.compat                --------------------------
	.section	.nv.compat,"",@"SHT_CUDA_COMPAT_INFO"
	.align	4
        /*0000*/ 	.byte	0x02, 0x09, 0x00, 0x00, 0x02, 0x02, 0x01, 0x00, 0x02, 0x05, 0x05, 0x00, 0x03, 0x07, 0x01, 0x01
        /*0010*/ 	.byte	0x02, 0x03, 0x00, 0x00, 0x02, 0x06, 0x01, 0x00, 0x04, 0x0b, 0x08, 0x00, 0x01, 0x00, 0x00, 0x00
        /*0020*/ 	.byte	0x00, 0x00, 0x00, 0x00


//--------------------- .nv.info.repeat_row_a     --------------------------
	.section	.nv.info.repeat_row_a,"",@"SHT_CUDA_INFO"
	.sectionflags	@""
	.align	4


	//----- nvinfo : EIATTR_CUDA_API_VERSION
	.align		4
        /*0000*/ 	.byte	0x04, 0x37
        /*0002*/ 	.short	(.L_271 - .L_270)
.L_270:
        /*0004*/ 	.word	0x00000082


	//----- nvinfo : EIATTR_KPARAM_INFO
	.align		4
.L_271:
        /*0008*/ 	.byte	0x04, 0x17
        /*000a*/ 	.short	(.L_273 - .L_272)
.L_272:
        /*000c*/ 	.word	0x00000000
        /*0010*/ 	.short	0x0003
        /*0012*/ 	.short	0x0018
        /*0014*/ 	.byte	0x00, 0xf0, 0x21, 0x00


	//----- nvinfo : EIATTR_KPARAM_INFO
	.align		4
.L_273:
        /*0018*/ 	.byte	0x04, 0x17
        /*001a*/ 	.short	(.L_275 - .L_274)
.L_274:
        /*001c*/ 	.word	0x00000000
        /*0020*/ 	.short	0x0002
        /*0022*/ 	.short	0x0010
        /*0024*/ 	.byte	0x00, 0xf0, 0x21, 0x00


	//----- nvinfo : EIATTR_KPARAM_INFO
	.align		4
.L_275:
        /*0028*/ 	.byte	0x04, 0x17
        /*002a*/ 	.short	(.L_277 - .L_276)
.L_276:
        /*002c*/ 	.word	0x00000000
        /*0030*/ 	.short	0x0001
        /*0032*/ 	.short	0x0008
        /*0034*/ 	.byte	0x00, 0xf5, 0x21, 0x00


	//----- nvinfo : EIATTR_KPARAM_INFO
	.align		4
.L_277:
        /*0038*/ 	.byte	0x04, 0x17
        /*003a*/ 	.short	(.L_279 - .L_278)
.L_278:
        /*003c*/ 	.word	0x00000000
        /*0040*/ 	.short	0x0000
        /*0042*/ 	.short	0x0000
        /*0044*/ 	.byte	0x00, 0xf5, 0x21, 0x00


	//----- nvinfo : EIATTR_SPARSE_MMA_MASK
	.align		4
.L_279:
        /*0048*/ 	.byte	0x03, 0x50
        /*004a*/ 	.short	0x0000


	//----- nvinfo : EIATTR_MAXREG_COUNT
	.align		4
        /*004c*/ 	.byte	0x03, 0x1b
        /*004e*/ 	.short	0x00ff


	//----- nvinfo : EIATTR_MERCURY_ISA_VERSION
	.align		4
        /*0050*/ 	.byte	0x03, 0x5f
        /*0052*/ 	.short	0x0101


	//----- nvinfo : EIATTR_VRC_CTA_INIT_COUNT
	.align		4
        /*0054*/ 	.byte	0x02, 0x4a
	.zero		1
	.zero		1


	//----- nvinfo : EIATTR_EXIT_INSTR_OFFSETS
	.align		4
        /*0058*/ 	.byte	0x04, 0x1c
        /*005a*/ 	.short	(.L_281 - .L_280)


	//   ....[0]....
.L_280:
        /*005c*/ 	.word	0x000000f0


	//   ....[1]....
        /*0060*/ 	.word	0x000001d0


	//----- nvinfo : EIATTR_CBANK_PARAM_SIZE
	.align		4
.L_281:
        /*0064*/ 	.byte	0x03, 0x19
        /*0066*/ 	.short	0x0020


	//----- nvinfo : EIATTR_PARAM_CBANK
	.align		4
        /*0068*/ 	.byte	0x04, 0x0a
        /*006a*/ 	.short	(.L_283 - .L_282)
	.align		4
.L_282:
        /*006c*/ 	.word	index@(.nv.constant0.repeat_row_a)
        /*0070*/ 	.short	0x0380
        /*0072*/ 	.short	0x0020


	//----- nvinfo : EIATTR_SW_WAR
	.align		4
.L_283:
        /*0074*/ 	.byte	0x04, 0x36
        /*0076*/ 	.short	(.L_285 - .L_284)
.L_284:
        /*0078*/ 	.word	0x00000008
.L_285:


//--------------------- .nv.info.repeat_col_a     --------------------------
	.section	.nv.info.repeat_col_a,"",@"SHT_CUDA_INFO"
	.sectionflags	@""
	.align	4


	//----- nvinfo : EIATTR_CUDA_API_VERSION
	.align		4
        /*0000*/ 	.byte	0x04, 0x37
        /*0002*/ 	.short	(.L_287 - .L_286)
.L_286:
        /*0004*/ 	.word	0x00000082


	//----- nvinfo : EIATTR_KPARAM_INFO
	.align		4
.L_287:
        /*0008*/ 	.byte	0x04, 0x17
        /*000a*/ 	.short	(.L_289 - .L_288)
.L_288:
        /*000c*/ 	.word	0x00000000
        /*0010*/ 	.short	0x0003
        /*0012*/ 	.short	0x0018
        /*0014*/ 	.byte	0x00, 0xf0, 0x21, 0x00


	//----- nvinfo : EIATTR_KPARAM_INFO
	.align		4
.L_289:
        /*0018*/ 	.byte	0x04, 0x17
        /*001a*/ 	.short	(.L_291 - .L_290)
.L_290:
        /*001c*/ 	.word	0x00000000
        /*0020*/ 	.short	0x0002
        /*0022*/ 	.short	0x0010
        /*0024*/ 	.byte	0x00, 0xf0, 0x21, 0x00


	//----- nvinfo : EIATTR_KPARAM_INFO
	.align		4
.L_291:
        /*0028*/ 	.byte	0x04, 0x17
        /*002a*/ 	.short	(.L_293 - .L_292)
.L_292:
        /*002c*/ 	.word	0x00000000
        /*0030*/ 	.short	0x0001
        /*0032*/ 	.short	0x0008
        /*0034*/ 	.byte	0x00, 0xf5, 0x21, 0x00


	//----- nvinfo : EIATTR_KPARAM_INFO
	.align		4
.L_293:
        /*0038*/ 	.byte	0x04, 0x17
        /*003a*/ 	.short	(.L_295 - .L_294)
.L_294:
        /*003c*/ 	.word	0x00000000
        /*0040*/ 	.short	0x0000
        /*0042*/ 	.short	0x0000
        /*0044*/ 	.byte	0x00, 0xf5, 0x21, 0x00


	//----- nvinfo : EIATTR_SPARSE_MMA_MASK
	.align		4
.L_295:
        /*0048*/ 	.byte	0x03, 0x50
        /*004a*/ 	.short	0x0000


	//----- nvinfo : EIATTR_MAXREG_COUNT
	.align		4
        /*004c*/ 	.byte	0x03, 0x1b
        /*004e*/ 	.short	0x00ff


	//----- nvinfo : EIATTR_MERCURY_ISA_VERSION
	.align		4
        /*0050*/ 	.byte	0x03, 0x5f
        /*0052*/ 	.short	0x0101


	//----- nvinfo : EIATTR_VRC_CTA_INIT_COUNT
	.align		4
        /*0054*/ 	.byte	0x02, 0x4a
	.zero		1
	.zero		1


	//----- nvinfo : EIATTR_EXIT_INSTR_OFFSETS
	.align		4
        /*0058*/ 	.byte	0x04, 0x1c
        /*005a*/ 	.short	(.L_297 - .L_296)


	//   ....[0]....
.L_296:
        /*005c*/ 	.word	0x000000f0


	//   ....[1]....
        /*0060*/ 	.word	0x000001d0


	//----- nvinfo : EIATTR_CBANK_PARAM_SIZE
	.align		4
.L_297:
        /*0064*/ 	.byte	0x03, 0x19
        /*0066*/ 	.short	0x0020


	//----- nvinfo : EIATTR_PARAM_CBANK
	.align		4
        /*0068*/ 	.byte	0x04, 0x0a
        /*006a*/ 	.short	(.L_299 - .L_298)
	.align		4
.L_298:
        /*006c*/ 	.word	index@(.nv.constant0.repeat_col_a)
        /*0070*/ 	.short	0x0380
        /*0072*/ 	.short	0x0020


	//----- nvinfo : EIATTR_SW_WAR
	.align		4
.L_299:
        /*0074*/ 	.byte	0x04, 0x36
        /*0076*/ 	.short	(.L_301 - .L_300)
.L_300:
        /*0078*/ 	.word	0x00000008
.L_301:


//--------------------- .nv.info.softmax_at       --------------------------
	.section	.nv.info.softmax_at,"",@"SHT_CUDA_INFO"
	.sectionflags	@""
	.align	4


	//----- nvinfo : EIATTR_CUDA_API_VERSION
	.align		4
        /*0000*/ 	.byte	0x04, 0x37
        /*0002*/ 	.short	(.L_303 - .L_302)
.L_302:
        /*0004*/ 	.word	0x00000082


	//----- nvinfo : EIATTR_KPARAM_INFO
	.align		4
.L_303:
        /*0008*/ 	.byte	0x04, 0x17
        /*000a*/ 	.short	(.L_305 - .L_304)
.L_304:
        /*000c*/ 	.word	0x00000000
        /*0010*/ 	.short	0x0003
        /*0012*/ 	.short	0x0018
        /*0014*/ 	.byte	0x00, 0xf0, 0x21, 0x00


	//----- nvinfo : EIATTR_KPARAM_INFO
	.align		4
.L_305:
        /*0018*/ 	.byte	0x04, 0x17
        /*001a*/ 	.short	(.L_307 - .L_306)
.L_306:
        /*001c*/ 	.word	0x00000000
        /*0020*/ 	.short	0x0002
        /*0022*/ 	.short	0x0010
        /*0024*/ 	.byte	0x00, 0xf0, 0x21, 0x00


	//----- nvinfo : EIATTR_KPARAM_INFO
	.align		4
.L_307:
        /*0028*/ 	.byte	0x04, 0x17
        /*002a*/ 	.short	(.L_309 - .L_308)
.L_308:
        /*002c*/ 	.word	0x00000000
        /*0030*/ 	.short	0x0001
        /*0032*/ 	.short	0x0008
        /*0034*/ 	.byte	0x00, 0xf5, 0x21, 0x00


	//----- nvinfo : EIATTR_KPARAM_INFO
	.align		4
.L_309:
        /*0038*/ 	.byte	0x04, 0x17
        /*003a*/ 	.short	(.L_311 - .L_310)
.L_310:
        /*003c*/ 	.word	0x00000000
        /*0040*/ 	.short	0x0000
        /*0042*/ 	.short	0x0000
        /*0044*/ 	.byte	0x00, 0xf5, 0x21, 0x00


	//----- nvinfo : EIATTR_SPARSE_MMA_MASK
	.align		4
.L_311:
        /*0048*/ 	.byte	0x03, 0x50
        /*004a*/ 	.short	0x0000


	//----- nvinfo : EIATTR_MAXREG_COUNT
	.align		4
        /*004c*/ 	.byte	0x03, 0x1b
        /*004e*/ 	.short	0x00ff


	//----- nvinfo : EIATTR_NUM_BARRIERS
	.align		4
        /*0050*/ 	.byte	0x02, 0x4c
        /*0052*/ 	.byte	0x01
	.zero		1


	//----- nvinfo : EIATTR_MERCURY_ISA_VERSION
	.align		4
        /*0054*/ 	.byte	0x03, 0x5f
        /*0056*/ 	.short	0x0101


	//----- nvinfo : EIATTR_VRC_CTA_INIT_COUNT
	.align		4
        /*0058*/ 	.byte	0x02, 0x4a
	.zero		1
	.zero		1


	//----- nvinfo : EIATTR_EXIT_INSTR_OFFSETS
	.align		4
        /*005c*/ 	.byte	0x04, 0x1c
        /*005e*/ 	.short	(.L_313 - .L_312)


	//   ....[0]....
.L_312:
        /*0060*/ 	.word	0x00000960


	//   ....[1]....
        /*0064*/ 	.word	0x00000bf0


	//----- nvinfo : EIATTR_CRS_STACK_SIZE
	.align		4
.L_313:
        /*0068*/ 	.byte	0x04, 0x1e
        /*006a*/ 	.short	(.L_315 - .L_314)
.L_314:
        /*006c*/ 	.word	0x00000000


	//----- nvinfo : EIATTR_CBANK_PARAM_SIZE
	.align		4
.L_315:
        /*0070*/ 	.byte	0x03, 0x19
        /*0072*/ 	.short	0x0020


	//----- nvinfo : EIATTR_PARAM_CBANK
	.align		4
        /*0074*/ 	.byte	0x04, 0x0a
        /*0076*/ 	.short	(.L_317 - .L_316)
	.align		4
.L_316:
        /*0078*/ 	.word	index@(.nv.constant0.softmax_at)
        /*007c*/ 	.short	0x0380
        /*007e*/ 	.short	0x0020


	//----- nvinfo : EIATTR_SW_WAR
	.align		4
.L_317:
        /*0080*/ 	.byte	0x04, 0x36
        /*0082*/ 	.short	(.L_319 - .L_318)
.L_318:
        /*0084*/ 	.word	0x00000008
.L_319:


//--------------------- .nv.info.softmax_a        --------------------------
	.section	.nv.info.softmax_a,"",@"SHT_CUDA_INFO"
	.sectionflags	@""
	.align	4


	//----- nvinfo : EIATTR_CUDA_API_VERSION
	.align		4
        /*0000*/ 	.byte	0x04, 0x37
        /*0002*/ 	.short	(.L_321 - .L_320)
.L_320:
        /*0004*/ 	.word	0x00000082


	//----- nvinfo : EIATTR_KPARAM_INFO
	.align		4
.L_321:
        /*0008*/ 	.byte	0x04, 0x17
        /*000a*/ 	.short	(.L_323 - .L_322)
.L_322:
        /*000c*/ 	.word	0x00000000
        /*0010*/ 	.short	0x0003
        /*0012*/ 	.short	0x0018
        /*0014*/ 	.byte	0x00, 0xf0, 0x21, 0x00


	//----- nvinfo : EIATTR_KPARAM_INFO
	.align		4
.L_323:
        /*0018*/ 	.byte	0x04, 0x17
        /*001a*/ 	.short	(.L_325 - .L_324)
.L_324:
        /*001c*/ 	.word	0x00000000
        /*0020*/ 	.short	0x0002
        /*0022*/ 	.short	0x0010
        /*0024*/ 	.byte	0x00, 0xf0, 0x21, 0x00


	//----- nvinfo : EIATTR_KPARAM_INFO
	.align		4
.L_325:
        /*0028*/ 	.byte	0x04, 0x17
        /*002a*/ 	.short	(.L_327 - .L_326)
.L_326:
        /*002c*/ 	.word	0x00000000
        /*0030*/ 	.short	0x0001
        /*0032*/ 	.short	0x0008
        /*0034*/ 	.byte	0x00, 0xf5, 0x21, 0x00


	//----- nvinfo : EIATTR_KPARAM_INFO
	.align		4
.L_327:
        /*0038*/ 	.byte	0x04, 0x17
        /*003a*/ 	.short	(.L_329 - .L_328)
.L_328:
        /*003c*/ 	.word	0x00000000
        /*0040*/ 	.short	0x0000
        /*0042*/ 	.short	0x0000
        /*0044*/ 	.byte	0x00, 0xf5, 0x21, 0x00


	//----- nvinfo : EIATTR_SPARSE_MMA_MASK
	.align		4
.L_329:
        /*0048*/ 	.byte	0x03, 0x50
        /*004a*/ 	.short	0x0000


	//----- nvinfo : EIATTR_MAXREG_COUNT
	.align		4
        /*004c*/ 	.byte	0x03, 0x1b
        /*004e*/ 	.short	0x00ff


	//----- nvinfo : EIATTR_NUM_BARRIERS
	.align		4
        /*0050*/ 	.byte	0x02, 0x4c
        /*0052*/ 	.byte	0x01
	.zero		1


	//----- nvinfo : EIATTR_MERCURY_ISA_VERSION
	.align		4
        /*0054*/ 	.byte	0x03, 0x5f
        /*0056*/ 	.short	0x0101


	//----- nvinfo : EIATTR_VRC_CTA_INIT_COUNT
	.align		4
        /*0058*/ 	.byte	0x02, 0x4a
	.zero		1
	.zero		1


	//----- nvinfo : EIATTR_EXIT_INSTR_OFFSETS
	.align		4
        /*005c*/ 	.byte	0x04, 0x1c
        /*005e*/ 	.short	(.L_331 - .L_330)


	//   ....[0]....
.L_330:
        /*0060*/ 	.word	0x000009a0


	//   ....[1]....
        /*0064*/ 	.word	0x00000c30


	//----- nvinfo : EIATTR_CRS_STACK_SIZE
	.align		4
.L_331:
        /*0068*/ 	.byte	0x04, 0x1e
        /*006a*/ 	.short	(.L_333 - .L_332)
.L_332:
        /*006c*/ 	.word	0x00000000


	//----- nvinfo : EIATTR_CBANK_PARAM_SIZE
	.align		4
.L_333:
        /*0070*/ 	.byte	0x03, 0x19
        /*0072*/ 	.short	0x0020


	//----- nvinfo : EIATTR_PARAM_CBANK
	.align		4
        /*0074*/ 	.byte	0x04, 0x0a
        /*0076*/ 	.short	(.L_335 - .L_334)
	.align		4
.L_334:
        /*0078*/ 	.word	index@(.nv.constant0.softmax_a)
        /*007c*/ 	.short	0x0380
        /*007e*/ 	.short	0x0020


	//----- nvinfo : EIATTR_SW_WAR
	.align		4
.L_335:
        /*0080*/ 	.byte	0x04, 0x36
        /*0082*/ 	.short	(.L_337 - .L_336)
.L_336:
        /*0084*/ 	.word	0x00000008
.L_337:


//--------------------- .nv.info.tanh_at          --------------------------
	.section	.nv.info.tanh_at,"",@"SHT_CUDA_INFO"
	.sectionflags	@""
	.align	4


	//----- nvinfo : EIATTR_CUDA_API_VERSION
	.align		4
        /*0000*/ 	.byte	0x04, 0x37
        /*0002*/ 	.short	(.L_339 - .L_338)
.L_338:
        /*0004*/ 	.word	0x00000082


	//----- nvinfo : EIATTR_KPARAM_INFO
	.align		4
.L_339:
        /*0008*/ 	.byte	0x04, 0x17
        /*000a*/ 	.short	(.L_341 - .L_340)
.L_340:
        /*000c*/ 	.word	0x00000000
        /*0010*/ 	.short	0x0003
        /*0012*/ 	.short	0x0018
        /*0014*/ 	.byte	0x00, 0xf0, 0x21, 0x00


	//----- nvinfo : EIATTR_KPARAM_INFO
	.align		4
.L_341:
        /*0018*/ 	.byte	0x04, 0x17
        /*001a*/ 	.short	(.L_343 - .L_342)
.L_342:
        /*001c*/ 	.word	0x00000000
        /*0020*/ 	.short	0x0002
        /*0022*/ 	.short	0x0010
        /*0024*/ 	.byte	0x00, 0xf0, 0x21, 0x00


	//----- nvinfo : EIATTR_KPARAM_INFO
	.align		4
.L_343:
        /*0028*/ 	.byte	0x04, 0x17
        /*002a*/ 	.short	(.L_345 - .L_344)
.L_344:
        /*002c*/ 	.word	0x00000000
        /*0030*/ 	.short	0x0001
        /*0032*/ 	.short	0x0008
        /*0034*/ 	.byte	0x00, 0xf5, 0x21, 0x00


	//----- nvinfo : EIATTR_KPARAM_INFO
	.align		4
.L_345:
        /*0038*/ 	.byte	0x04, 0x17
        /*003a*/ 	.short	(.L_347 - .L_346)
.L_346:
        /*003c*/ 	.word	0x00000000
        /*0040*/ 	.short	0x0000
        /*0042*/ 	.short	0x0000
        /*0044*/ 	.byte	0x00, 0xf5, 0x21, 0x00


	//----- nvinfo : EIATTR_SPARSE_MMA_MASK
	.align		4
.L_347:
        /*0048*/ 	.byte	0x03, 0x50
        /*004a*/ 	.short	0x0000


	//----- nvinfo : EIATTR_MAXREG_COUNT
	.align		4
        /*004c*/ 	.byte	0x03, 0x1b
        /*004e*/ 	.short	0x00ff


	//----- nvinfo : EIATTR_MERCURY_ISA_VERSION
	.align		4
        /*0050*/ 	.byte	0x03, 0x5f
        /*0052*/ 	.short	0x0101


	//----- nvinfo : EIATTR_VRC_CTA_INIT_COUNT
	.align		4
        /*0054*/ 	.byte	0x02, 0x4a
	.zero		1
	.zero		1


	//----- nvinfo : EIATTR_EXIT_INSTR_OFFSETS
	.align		4
        /*0058*/ 	.byte	0x04, 0x1c
        /*005a*/ 	.short	(.L_349 - .L_348)


	//   ....[0]....
.L_348:
        /*005c*/ 	.word	0x000000f0


	//   ....[1]....
        /*0060*/ 	.word	0x00000300


	//----- nvinfo : EIATTR_CBANK_PARAM_SIZE
	.align		4
.L_349:
        /*0064*/ 	.byte	0x03, 0x19
        /*0066*/ 	.short	0x0020


	//----- nvinfo : EIATTR_PARAM_CBANK
	.align		4
        /*0068*/ 	.byte	0x04, 0x0a
        /*006a*/ 	.short	(.L_351 - .L_350)
	.align		4
.L_350:
        /*006c*/ 	.word	index@(.nv.constant0.tanh_at)
        /*0070*/ 	.short	0x0380
        /*0072*/ 	.short	0x0020


	//----- nvinfo : EIATTR_SW_WAR
	.align		4
.L_351:
        /*0074*/ 	.byte	0x04, 0x36
        /*0076*/ 	.short	(.L_353 - .L_352)
.L_352:
        /*0078*/ 	.word	0x00000008
.L_353:


//--------------------- .nv.info.tanh_a           --------------------------
	.section	.nv.info.tanh_a,"",@"SHT_CUDA_INFO"
	.sectionflags	@""
	.align	4


	//----- nvinfo : EIATTR_CUDA_API_VERSION
	.align		4
        /*0000*/ 	.byte	0x04, 0x37
        /*0002*/ 	.short	(.L_355 - .L_354)
.L_354:
        /*0004*/ 	.word	0x00000082


	//----- nvinfo : EIATTR_KPARAM_INFO
	.align		4
.L_355:
        /*0008*/ 	.byte	0x04, 0x17
        /*000a*/ 	.short	(.L_357 - .L_356)
.L_356:
        /*000c*/ 	.word	0x00000000
        /*0010*/ 	.short	0x0003
        /*0012*/ 	.short	0x0018
        /*0014*/ 	.byte	0x00, 0xf0, 0x21, 0x00


	//----- nvinfo : EIATTR_KPARAM_INFO
	.align		4
.L_357:
        /*0018*/ 	.byte	0x04, 0x17
        /*001a*/ 	.short	(.L_359 - .L_358)
.L_358:
        /*001c*/ 	.word	0x00000000
        /*0020*/ 	.short	0x0002
        /*0022*/ 	.short	0x0010
        /*0024*/ 	.byte	0x00, 0xf0, 0x21, 0x00


	//----- nvinfo : EIATTR_KPARAM_INFO
	.align		4
.L_359:
        /*0028*/ 	.byte	0x04, 0x17
        /*002a*/ 	.short	(.L_361 - .L_360)
.L_360:
        /*002c*/ 	.word	0x00000000
        /*0030*/ 	.short	0x0001
        /*0032*/ 	.short	0x0008
        /*0034*/ 	.byte	0x00, 0xf5, 0x21, 0x00


	//----- nvinfo : EIATTR_KPARAM_INFO
	.align		4
.L_361:
        /*0038*/ 	.byte	0x04, 0x17
        /*003a*/ 	.short	(.L_363 - .L_362)
.L_362:
        /*003c*/ 	.word	0x00000000
        /*0040*/ 	.short	0x0000
        /*0042*/ 	.short	0x0000
        /*0044*/ 	.byte	0x00, 0xf5, 0x21, 0x00


	//----- nvinfo : EIATTR_SPARSE_MMA_MASK
	.align		4
.L_363:
        /*0048*/ 	.byte	0x03, 0x50
        /*004a*/ 	.short	0x0000


	//----- nvinfo : EIATTR_MAXREG_COUNT
	.align		4
        /*004c*/ 	.byte	0x03, 0x1b
        /*004e*/ 	.short	0x00ff


	//----- nvinfo : EIATTR_MERCURY_ISA_VERSION
	.align		4
        /*0050*/ 	.byte	0x03, 0x5f
        /*0052*/ 	.short	0x0101


	//----- nvinfo : EIATTR_VRC_CTA_INIT_COUNT
	.align		4
        /*0054*/ 	.byte	0x02, 0x4a
	.zero		1
	.zero		1


	//----- nvinfo : EIATTR_EXIT_INSTR_OFFSETS
	.align		4
        /*0058*/ 	.byte	0x04, 0x1c
        /*005a*/ 	.short	(.L_365 - .L_364)


	//   ....[0]....
.L_364:
        /*005c*/ 	.word	0x000000f0


	//   ....[1]....
        /*0060*/ 	.word	0x00000300


	//----- nvinfo : EIATTR_CBANK_PARAM_SIZE
	.align		4
.L_365:
        /*0064*/ 	.byte	0x03, 0x19
        /*0066*/ 	.short	0x0020


	//----- nvinfo : EIATTR_PARAM_CBANK
	.align		4
        /*0068*/ 	.byte	0x04, 0x0a
        /*006a*/ 	.short	(.L_367 - .L_366)
	.align		4
.L_366:
        /*006c*/ 	.word	index@(.nv.constant0.tanh_a)
        /*0070*/ 	.short	0x0380
        /*0072*/ 	.short	0x0020


	//----- nvinfo : EIATTR_SW_WAR
	.align		4
.L_367:
        /*0074*/ 	.byte	0x04, 0x36
        /*0076*/ 	.short	(.L_369 - .L_368)
.L_368:
        /*0078*/ 	.word	0x00000008
.L_369:


//--------------------- .nv.info.sigmoid_at       --------------------------
	.section	.nv.info.sigmoid_at,"",@"SHT_CUDA_INFO"
	.sectionflags	@""
	.align	4


	//----- nvinfo : EIATTR_CUDA_API_VERSION
	.align		4
        /*0000*/ 	.byte	0x04, 0x37
        /*0002*/ 	.short	(.L_371 - .L_370)
.L_370:
        /*0004*/ 	.word	0x00000082


	//----- nvinfo : EIATTR_KPARAM_INFO
	.align		4
.L_371:
        /*0008*/ 	.byte	0x04, 0x17
        /*000a*/ 	.short	(.L_373 - .L_372)
.L_372:
        /*000c*/ 	.word	0x00000000
        /*0010*/ 	.short	0x0003
        /*0012*/ 	.short	0x0018
        /*0014*/ 	.byte	0x00, 0xf0, 0x21, 0x00


	//----- nvinfo : EIATTR_KPARAM_INFO
	.align		4
.L_373:
        /*0018*/ 	.byte	0x04, 0x17
        /*001a*/ 	.short	(.L_375 - .L_374)
.L_374:
        /*001c*/ 	.word	0x00000000
        /*0020*/ 	.short	0x0002
        /*0022*/ 	.short	0x0010
        /*0024*/ 	.byte	0x00, 0xf0, 0x21, 0x00


	//----- nvinfo : EIATTR_KPARAM_INFO
	.align		4
.L_375:
        /*0028*/ 	.byte	0x04, 0x17
        /*002a*/ 	.short	(.L_377 - .L_376)
.L_376:
        /*002c*/ 	.word	0x00000000
        /*0030*/ 	.short	0x0001
        /*0032*/ 	.short	0x0008
        /*0034*/ 	.byte	0x00, 0xf5, 0x21, 0x00


	//----- nvinfo : EIATTR_KPARAM_INFO
	.align		4
.L_377:
        /*0038*/ 	.byte	0x04, 0x17
        /*003a*/ 	.short	(.L_379 - .L_378)
.L_378:
        /*003c*/ 	.word	0x00000000
        /*0040*/ 	.short	0x0000
        /*0042*/ 	.short	0x0000
        /*0044*/ 	.byte	0x00, 0xf5, 0x21, 0x00


	//----- nvinfo : EIATTR_SPARSE_MMA_MASK
	.align		4
.L_379:
        /*0048*/ 	.byte	0x03, 0x50
        /*004a*/ 	.short	0x0000


	//----- nvinfo : EIATTR_MAXREG_COUNT
	.align		4
        /*004c*/ 	.byte	0x03, 0x1b
        /*004e*/ 	.short	0x00ff


	//----- nvinfo : EIATTR_MERCURY_ISA_VERSION
	.align		4
        /*0050*/ 	.byte	0x03, 0x5f
        /*0052*/ 	.short	0x0101


	//----- nvinfo : EIATTR_VRC_CTA_INIT_COUNT
	.align		4
        /*0054*/ 	.byte	0x02, 0x4a
	.zero		1
	.zero		1


	//----- nvinfo : EIATTR_EXIT_INSTR_OFFSETS
	.align		4
        /*0058*/ 	.byte	0x04, 0x1c
        /*005a*/ 	.short	(.L_381 - .L_380)


	//   ....[0]....
.L_380:
        /*005c*/ 	.word	0x000000f0


	//   ....[1]....
        /*0060*/ 	.word	0x00000390


	//----- nvinfo : EIATTR_CRS_STACK_SIZE
	.align		4
.L_381:
        /*0064*/ 	.byte	0x04, 0x1e
        /*0066*/ 	.short	(.L_383 - .L_382)
.L_382:
        /*0068*/ 	.word	0x00000000


	//----- nvinfo : EIATTR_CBANK_PARAM_SIZE
	.align		4
.L_383:
        /*006c*/ 	.byte	0x03, 0x19
        /*006e*/ 	.short	0x0020


	//----- nvinfo : EIATTR_PARAM_CBANK
	.align		4
        /*0070*/ 	.byte	0x04, 0x0a
        /*0072*/ 	.short	(.L_385 - .L_384)
	.align		4
.L_384:
        /*0074*/ 	.word	index@(.nv.constant0.sigmoid_at)
        /*0078*/ 	.short	0x0380
        /*007a*/ 	.short	0x0020


	//----- nvinfo : EIATTR_SW_WAR
	.align		4
.L_385:
        /*007c*/ 	.byte	0x04, 0x36
        /*007e*/ 	.short	(.L_387 - .L_386)
.L_386:
        /*0080*/ 	.word	0x00000008
.L_387:


//--------------------- .nv.info.sigmoid_a        --------------------------
	.section	.nv.info.sigmoid_a,"",@"SHT_CUDA_INFO"
	.sectionflags	@""
	.align	4


	//----- nvinfo : EIATTR_CUDA_API_VERSION
	.align		4
        /*0000*/ 	.byte	0x04, 0x37
        /*0002*/ 	.short	(.L_389 - .L_388)
.L_388:
        /*0004*/ 	.word	0x00000082


	//----- nvinfo : EIATTR_KPARAM_INFO
	.align		4
.L_389:
        /*0008*/ 	.byte	0x04, 0x17
        /*000a*/ 	.short	(.L_391 - .L_390)
.L_390:
        /*000c*/ 	.word	0x00000000
        /*0010*/ 	.short	0x0003
        /*0012*/ 	.short	0x0018
        /*0014*/ 	.byte	0x00, 0xf0, 0x21, 0x00


	//----- nvinfo : EIATTR_KPARAM_INFO
	.align		4
.L_391:
        /*0018*/ 	.byte	0x04, 0x17
        /*001a*/ 	.short	(.L_393 - .L_392)
.L_392:
        /*001c*/ 	.word	0x00000000
        /*0020*/ 	.short	0x0002
        /*0022*/ 	.short	0x0010
        /*0024*/ 	.byte	0x00, 0xf0, 0x21, 0x00


	//----- nvinfo : EIATTR_KPARAM_INFO
	.align		4
.L_393:
        /*0028*/ 	.byte	0x04, 0x17
        /*002a*/ 	.short	(.L_395 - .L_394)
.L_394:
        /*002c*/ 	.word	0x00000000
        /*0030*/ 	.short	0x0001
        /*0032*/ 	.short	0x0008
        /*0034*/ 	.byte	0x00, 0xf5, 0x21, 0x00


	//----- nvinfo : EIATTR_KPARAM_INFO
	.align		4
.L_395:
        /*0038*/ 	.byte	0x04, 0x17
        /*003a*/ 	.short	(.L_397 - .L_396)
.L_396:
        /*003c*/ 	.word	0x00000000
        /*0040*/ 	.short	0x0000
        /*0042*/ 	.short	0x0000
        /*0044*/ 	.byte	0x00, 0xf5, 0x21, 0x00


	//----- nvinfo : EIATTR_SPARSE_MMA_MASK
	.align		4
.L_397:
        /*0048*/ 	.byte	0x03, 0x50
        /*004a*/ 	.short	0x0000


	//----- nvinfo : EIATTR_MAXREG_COUNT
	.align		4
        /*004c*/ 	.byte	0x03, 0x1b
        /*004e*/ 	.short	0x00ff


	//----- nvinfo : EIATTR_MERCURY_ISA_VERSION
	.align		4
        /*0050*/ 	.byte	0x03, 0x5f
        /*0052*/ 	.short	0x0101


	//----- nvinfo : EIATTR_VRC_CTA_INIT_COUNT
	.align		4
        /*0054*/ 	.byte	0x02, 0x4a
	.zero		1
	.zero		1


	//----- nvinfo : EIATTR_EXIT_INSTR_OFFSETS
	.align		4
        /*0058*/ 	.byte	0x04, 0x1c
        /*005a*/ 	.short	(.L_399 - .L_398)


	//   ....[0]....
.L_398:
        /*005c*/ 	.word	0x000000f0


	//   ....[1]....
        /*0060*/ 	.word	0x00000370


	//----- nvinfo : EIATTR_CRS_STACK_SIZE
	.align		4
.L_399:
        /*0064*/ 	.byte	0x04, 0x1e
        /*0066*/ 	.short	(.L_401 - .L_400)
.L_400:
        /*0068*/ 	.word	0x00000000


	//----- nvinfo : EIATTR_CBANK_PARAM_SIZE
	.align		4
.L_401:
        /*006c*/ 	.byte	0x03, 0x19
        /*006e*/ 	.short	0x0020


	//----- nvinfo : EIATTR_PARAM_CBANK
	.align		4
        /*0070*/ 	.byte	0x04, 0x0a
        /*0072*/ 	.short	(.L_403 - .L_402)
	.align		4
.L_402:
        /*0074*/ 	.word	index@(.nv.constant0.sigmoid_a)
        /*0078*/ 	.short	0x0380
        /*007a*/ 	.short	0x0020


	//----- nvinfo : EIATTR_SW_WAR
	.align		4
.L_403:
        /*007c*/ 	.byte	0x04, 0x36
        /*007e*/ 	.short	(.L_405 - .L_404)
.L_404:
        /*0080*/ 	.word	0x00000008
.L_405:


//--------------------- .nv.info.rdiv_at_b_for_scalar --------------------------
	.section	.nv.info.rdiv_at_b_for_scalar,"",@"SHT_CUDA_INFO"
	.sectionflags	@""
	.align	4


	//----- nvinfo : EIATTR_CUDA_API_VERSION
	.align		4
        /*0000*/ 	.byte	0x04, 0x37
        /*0002*/ 	.short	(.L_407 - .L_406)
.L_406:
        /*0004*/ 	.word	0x00000082


	//----- nvinfo : EIATTR_KPARAM_INFO
	.align		4
.L_407:
        /*0008*/ 	.byte	0x04, 0x17
        /*000a*/ 	.short	(.L_409 - .L_408)
.L_408:
        /*000c*/ 	.word	0x00000000
        /*0010*/ 	.short	0x0004
        /*0012*/ 	.short	0x0020
        /*0014*/ 	.byte	0x00, 0xf0, 0x21, 0x00


	//----- nvinfo : EIATTR_KPARAM_INFO
	.align		4
.L_409:
        /*0018*/ 	.byte	0x04, 0x17
        /*001a*/ 	.short	(.L_411 - .L_410)
.L_410:
        /*001c*/ 	.word	0x00000000
        /*0020*/ 	.short	0x0003
        /*0022*/ 	.short	0x0018
        /*0024*/ 	.byte	0x00, 0xf0, 0x21, 0x00


	//----- nvinfo : EIATTR_KPARAM_INFO
	.align		4
.L_411:
        /*0028*/ 	.byte	0x04, 0x17
        /*002a*/ 	.short	(.L_413 - .L_412)
.L_412:
        /*002c*/ 	.word	0x00000000
        /*0030*/ 	.short	0x0002
        /*0032*/ 	.short	0x0010
        /*0034*/ 	.byte	0x00, 0xf5, 0x21, 0x00


	//----- nvinfo : EIATTR_KPARAM_INFO
	.align		4
.L_413:
        /*0038*/ 	.byte	0x04, 0x17
        /*003a*/ 	.short	(.L_415 - .L_414)
.L_414:
        /*003c*/ 	.word	0x00000000
        /*0040*/ 	.short	0x0001
        /*0042*/ 	.short	0x0008
        /*0044*/ 	.byte	0x00, 0xf0, 0x11, 0x00


	//----- nvinfo : EIATTR_KPARAM_INFO
	.align		4
.L_415:
        /*0048*/ 	.byte	0x04, 0x17
        /*004a*/ 	.short	(.L_417 - .L_416)
.L_416:
        /*004c*/ 	.word	0x00000000
        /*0050*/ 	.short	0x0000
        /*0052*/ 	.short	0x0000
        /*0054*/ 	.byte	0x00, 0xf5, 0x21, 0x00


	//----- nvinfo : EIATTR_SPARSE_MMA_MASK
	.align		4
.L_417:
        /*0058*/ 	.byte	0x03, 0x50
        /*005a*/ 	.short	0x0000


	//----- nvinfo : EIATTR_MAXREG_COUNT
	.align		4
        /*005c*/ 	.byte	0x03, 0x1b
        /*005e*/ 	.short	0x00ff


	//----- nvinfo : EIATTR_MERCURY_ISA_VERSION
	.align		4
        /*0060*/ 	.byte	0x03, 0x5f
        /*0062*/ 	.short	0x0101


	//----- nvinfo : EIATTR_VRC_CTA_INIT_COUNT
	.align		4
        /*0064*/ 	.byte	0x02, 0x4a
	.zero		1
	.zero		1


	//----- nvinfo : EIATTR_EXIT_INSTR_OFFSETS
	.align		4
        /*0068*/ 	.byte	0x04, 0x1c
        /*006a*/ 	.short	(.L_419 - .L_418)


	//   ....[0]....
.L_418:
        /*006c*/ 	.word	0x00000100


	//   ....[1]....
        /*0070*/ 	.word	0x00000310


	//----- nvinfo : EIATTR_CRS_STACK_SIZE
	.align		4
.L_419:
        /*0074*/ 	.byte	0x04, 0x1e
        /*0076*/ 	.short	(.L_421 - .L_420)
.L_420:
        /*0078*/ 	.word	0x00000000


	//----- nvinfo : EIATTR_CBANK_PARAM_SIZE
	.align		4
.L_421:
        /*007c*/ 	.byte	0x03, 0x19
        /*007e*/ 	.short	0x0028


	//----- nvinfo : EIATTR_PARAM_CBANK
	.align		4
        /*0080*/ 	.byte	0x04, 0x0a
        /*0082*/ 	.short	(.L_423 - .L_422)
	.align		4
.L_422:
        /*0084*/ 	.word	index@(.nv.constant0.rdiv_at_b_for_scalar)
        /*0088*/ 	.short	0x0380
        /*008a*/ 	.short	0x0028


	//----- nvinfo : EIATTR_SW_WAR
	.align		4
.L_423:
        /*008c*/ 	.byte	0x04, 0x36
        /*008e*/ 	.short	(.L_425 - .L_424)
.L_424:
        /*0090*/ 	.word	0x00000008
.L_425:


//--------------------- .nv.info.rdiv_a_b_for_scalar --------------------------
	.section	.nv.info.rdiv_a_b_for_scalar,"",@"SHT_CUDA_INFO"
	.sectionflags	@""
	.align	4


	//----- nvinfo : EIATTR_CUDA_API_VERSION
	.align		4
        /*0000*/ 	.byte	0x04, 0x37
        /*0002*/ 	.short	(.L_427 - .L_426)
.L_426:
        /*0004*/ 	.word	0x00000082


	//----- nvinfo : EIATTR_KPARAM_INFO
	.align		4
.L_427:
        /*0008*/ 	.byte	0x04, 0x17
        /*000a*/ 	.short	(.L_429 - .L_428)
.L_428:
        /*000c*/ 	.word	0x00000000
        /*0010*/ 	.short	0x0004
        /*0012*/ 	.short	0x0020
        /*0014*/ 	.byte	0x00, 0xf0, 0x21, 0x00


	//----- nvinfo : EIATTR_KPARAM_INFO
	.align		4
.L_429:
        /*0018*/ 	.byte	0x04, 0x17
        /*001a*/ 	.short	(.L_431 - .L_430)
.L_430:
        /*001c*/ 	.word	0x00000000
        /*0020*/ 	.short	0x0003
        /*0022*/ 	.short	0x0018
        /*0024*/ 	.byte	0x00, 0xf0, 0x21, 0x00


	//----- nvinfo : EIATTR_KPARAM_INFO
	.align		4
.L_431:
        /*0028*/ 	.byte	0x04, 0x17
        /*002a*/ 	.short	(.L_433 - .L_432)
.L_432:
        /*002c*/ 	.word	0x00000000
        /*0030*/ 	.short	0x0002
        /*0032*/ 	.short	0x0010
        /*0034*/ 	.byte	0x00, 0xf5, 0x21, 0x00


	//----- nvinfo : EIATTR_KPARAM_INFO
	.align		4
.L_433:
        /*0038*/ 	.byte	0x04, 0x17
        /*003a*/ 	.short	(.L_435 - .L_434)
.L_434:
        /*003c*/ 	.word	0x00000000
        /*0040*/ 	.short	0x0001
        /*0042*/ 	.short	0x0008
        /*0044*/ 	.byte	0x00, 0xf0, 0x11, 0x00


	//----- nvinfo : EIATTR_KPARAM_INFO
	.align		4
.L_435:
        /*0048*/ 	.byte	0x04, 0x17
        /*004a*/ 	.short	(.L_437 - .L_436)
.L_436:
        /*004c*/ 	.word	0x00000000
        /*0050*/ 	.short	0x0000
        /*0052*/ 	.short	0x0000
        /*0054*/ 	.byte	0x00, 0xf5, 0x21, 0x00


	//----- nvinfo : EIATTR_SPARSE_MMA_MASK
	.align		4
.L_437:
        /*0058*/ 	.byte	0x03, 0x50
        /*005a*/ 	.short	0x0000


	//----- nvinfo : EIATTR_MAXREG_COUNT
	.align		4
        /*005c*/ 	.byte	0x03, 0x1b
        /*005e*/ 	.short	0x00ff


	//----- nvinfo : EIATTR_MERCURY_ISA_VERSION
	.align		4
        /*0060*/ 	.byte	0x03, 0x5f
        /*0062*/ 	.short	0x0101


	//----- nvinfo : EIATTR_VRC_CTA_INIT_COUNT
	.align		4
        /*0064*/ 	.byte	0x02, 0x4a
	.zero		1
	.zero		1


	//----- nvinfo : EIATTR_EXIT_INSTR_OFFSETS
	.align		4
        /*0068*/ 	.byte	0x04, 0x1c
        /*006a*/ 	.short	(.L_439 - .L_438)


	//   ....[0]....
.L_438:
        /*006c*/ 	.word	0x00000100


	//   ....[1]....
        /*0070*/ 	.word	0x00000300


	//----- nvinfo : EIATTR_CRS_STACK_SIZE
	.align		4
.L_439:
        /*0074*/ 	.byte	0x04, 0x1e
        /*0076*/ 	.short	(.L_441 - .L_440)
.L_440:
        /*0078*/ 	.word	0x00000000


	//----- nvinfo : EIATTR_CBANK_PARAM_SIZE
	.align		4
.L_441:
        /*007c*/ 	.byte	0x03, 0x19
        /*007e*/ 	.short	0x0028


	//----- nvinfo : EIATTR_PARAM_CBANK
	.align		4
        /*0080*/ 	.byte	0x04, 0x0a
        /*0082*/ 	.short	(.L_443 - .L_442)
	.align		4
.L_442:
        /*0084*/ 	.word	index@(.nv.constant0.rdiv_a_b_for_scalar)
        /*0088*/ 	.short	0x0380
        /*008a*/ 	.short	0x0028


	//----- nvinfo : EIATTR_SW_WAR
	.align		4
.L_443:
        /*008c*/ 	.byte	0x04, 0x36
        /*008e*/ 	.short	(.L_445 - .L_444)
.L_444:
        /*0090*/ 	.word	0x00000008
.L_445:


//--------------------- .nv.info.div_at_b_for_scalar --------------------------
	.section	.nv.info.div_at_b_for_scalar,"",@"SHT_CUDA_INFO"
	.sectionflags	@""
	.align	4


	//----- nvinfo : EIATTR_CUDA_API_VERSION
	.align		4
        /*0000*/ 	.byte	0x04, 0x37
        /*0002*/ 	.short	(.L_447 - .L_446)
.L_446:
        /*0004*/ 	.word	0x00000082


	//----- nvinfo : EIATTR_KPARAM_INFO
	.align		4
.L_447:
        /*0008*/ 	.byte	0x04, 0x17
        /*000a*/ 	.short	(.L_449 - .L_448)
.L_448:
        /*000c*/ 	.word	0x00000000
        /*0010*/ 	.short	0x0004
        /*0012*/ 	.short	0x0020
        /*0014*/ 	.byte	0x00, 0xf0, 0x21, 0x00


	//----- nvinfo : EIATTR_KPARAM_INFO
	.align		4
.L_449:
        /*0018*/ 	.byte	0x04, 0x17
        /*001a*/ 	.short	(.L_451 - .L_450)
.L_450:
        /*001c*/ 	.word	0x00000000
        /*0020*/ 	.short	0x0003
        /*0022*/ 	.short	0x0018
        /*0024*/ 	.byte	0x00, 0xf0, 0x21, 0x00


	//----- nvinfo : EIATTR_KPARAM_INFO
	.align		4
.L_451:
        /*0028*/ 	.byte	0x04, 0x17
        /*002a*/ 	.short	(.L_453 - .L_452)
.L_452:
        /*002c*/ 	.word	0x00000000
        /*0030*/ 	.short	0x0002
        /*0032*/ 	.short	0x0010
        /*0034*/ 	.byte	0x00, 0xf5, 0x21, 0x00


	//----- nvinfo : EIATTR_KPARAM_INFO
	.align		4
.L_453:
        /*0038*/ 	.byte	0x04, 0x17
        /*003a*/ 	.short	(.L_455 - .L_454)
.L_454:
        /*003c*/ 	.word	0x00000000
        /*0040*/ 	.short	0x0001
        /*0042*/ 	.short	0x0008
        /*0044*/ 	.byte	0x00, 0xf0, 0x11, 0x00


	//----- nvinfo : EIATTR_KPARAM_INFO
	.align		4
.L_455:
        /*0048*/ 	.byte	0x04, 0x17
        /*004a*/ 	.short	(.L_457 - .L_456)
.L_456:
        /*004c*/ 	.word	0x00000000
        /*0050*/ 	.short	0x0000
        /*0052*/ 	.short	0x0000
        /*0054*/ 	.byte	0x00, 0xf5, 0x21, 0x00


	//----- nvinfo : EIATTR_SPARSE_MMA_MASK
	.align		4
.L_457:
        /*0058*/ 	.byte	0x03, 0x50
        /*005a*/ 	.short	0x0000


	//----- nvinfo : EIATTR_MAXREG_COUNT
	.align		4
        /*005c*/ 	.byte	0x03, 0x1b
        /*005e*/ 	.short	0x00ff


	//----- nvinfo : EIATTR_MERCURY_ISA_VERSION
	.align		4
        /*0060*/ 	.byte	0x03, 0x5f
        /*0062*/ 	.short	0x0101


	//----- nvinfo : EIATTR_VRC_CTA_INIT_COUNT
	.align		4
        /*0064*/ 	.byte	0x02, 0x4a
	.zero		1
	.zero		1


	//----- nvinfo : EIATTR_EXIT_INSTR_OFFSETS
	.align		4
        /*0068*/ 	.byte	0x04, 0x1c
        /*006a*/ 	.short	(.L_459 - .L_458)


	//   ....[0]....
.L_458:
        /*006c*/ 	.word	0x00000100


	//   ....[1]....
        /*0070*/ 	.word	0x00000300


	//----- nvinfo : EIATTR_CRS_STACK_SIZE
	.align		4
.L_459:
        /*0074*/ 	.byte	0x04, 0x1e
        /*0076*/ 	.short	(.L_461 - .L_460)
.L_460:
        /*0078*/ 	.word	0x00000000


	//----- nvinfo : EIATTR_CBANK_PARAM_SIZE
	.align		4
.L_461:
        /*007c*/ 	.byte	0x03, 0x19
        /*007e*/ 	.short	0x0028


	//----- nvinfo : EIATTR_PARAM_CBANK
	.align		4
        /*0080*/ 	.byte	0x04, 0x0a
        /*0082*/ 	.short	(.L_463 - .L_462)
	.align		4
.L_462:
        /*0084*/ 	.word	index@(.nv.constant0.div_at_b_for_scalar)
        /*0088*/ 	.short	0x0380
        /*008a*/ 	.short	0x0028


	//----- nvinfo : EIATTR_SW_WAR
	.align		4
.L_463:
        /*008c*/ 	.byte	0x04, 0x36
        /*008e*/ 	.short	(.L_465 - .L_464)
.L_464:
        /*0090*/ 	.word	0x00000008
.L_465:


//--------------------- .nv.info.div_a_b_for_scalar --------------------------
	.section	.nv.info.div_a_b_for_scalar,"",@"SHT_CUDA_INFO"
	.sectionflags	@""
	.align	4


	//----- nvinfo : EIATTR_CUDA_API_VERSION
	.align		4
        /*0000*/ 	.byte	0x04, 0x37
        /*0002*/ 	.short	(.L_467 - .L_466)
.L_466:
        /*0004*/ 	.word	0x00000082


	//----- nvinfo : EIATTR_KPARAM_INFO
	.align		4
.L_467:
        /*0008*/ 	.byte	0x04, 0x17
        /*000a*/ 	.short	(.L_469 - .L_468)
.L_468:
        /*000c*/ 	.word	0x00000000
        /*0010*/ 	.short	0x0004
        /*0012*/ 	.short	0x0020
        /*0014*/ 	.byte	0x00, 0xf0, 0x21, 0x00


	//----- nvinfo : EIATTR_KPARAM_INFO
	.align		4
.L_469:
        /*0018*/ 	.byte	0x04, 0x17
        /*001a*/ 	.short	(.L_471 - .L_470)
.L_470:
        /*001c*/ 	.word	0x00000000
        /*0020*/ 	.short	0x0003
        /*0022*/ 	.short	0x0018
        /*0024*/ 	.byte	0x00, 0xf0, 0x21, 0x00


	//----- nvinfo : EIATTR_KPARAM_INFO
	.align		4
.L_471:
        /*0028*/ 	.byte	0x04, 0x17
        /*002a*/ 	.short	(.L_473 - .L_472)
.L_472:
        /*002c*/ 	.word	0x00000000
        /*0030*/ 	.short	0x0002
        /*0032*/ 	.short	0x0010
        /*0034*/ 	.byte	0x00, 0xf5, 0x21, 0x00


	//----- nvinfo : EIATTR_KPARAM_INFO
	.align		4
.L_473:
        /*0038*/ 	.byte	0x04, 0x17
        /*003a*/ 	.short	(.L_475 - .L_474)
.L_474:
        /*003c*/ 	.word	0x00000000
        /*0040*/ 	.short	0x0001
        /*0042*/ 	.short	0x0008
        /*0044*/ 	.byte	0x00, 0xf0, 0x11, 0x00


	//----- nvinfo : EIATTR_KPARAM_INFO
	.align		4
.L_475:
        /*0048*/ 	.byte	0x04, 0x17
        /*004a*/ 	.short	(.L_477 - .L_476)
.L_476:
        /*004c*/ 	.word	0x00000000
        /*0050*/ 	.short	0x0000
        /*0052*/ 	.short	0x0000
        /*0054*/ 	.byte	0x00, 0xf5, 0x21, 0x00


	//----- nvinfo : EIATTR_SPARSE_MMA_MASK
	.align		4
.L_477:
        /*0058*/ 	.byte	0x03, 0x50
        /*005a*/ 	.short	0x0000


	//----- nvinfo : EIATTR_MAXREG_COUNT
	.align		4
        /*005c*/ 	.byte	0x03, 0x1b
        /*005e*/ 	.short	0x00ff


	//----- nvinfo : EIATTR_MERCURY_ISA_VERSION
	.align		4
        /*0060*/ 	.byte	0x03, 0x5f
        /*0062*/ 	.short	0x0101


	//----- nvinfo : EIATTR_VRC_CTA_INIT_COUNT
	.align		4
        /*0064*/ 	.byte	0x02, 0x4a
	.zero		1
	.zero		1


	//----- nvinfo : EIATTR_EXIT_INSTR_OFFSETS
	.align		4
        /*0068*/ 	.byte	0x04, 0x1c
        /*006a*/ 	.short	(.L_479 - .L_478)


	//   ....[0]....
.L_478:
        /*006c*/ 	.word	0x00000100


	//   ....[1]....
        /*0070*/ 	.word	0x000002f0


	//----- nvinfo : EIATTR_CRS_STACK_SIZE
	.align		4
.L_479:
        /*0074*/ 	.byte	0x04, 0x1e
        /*0076*/ 	.short	(.L_481 - .L_480)
.L_480:
        /*0078*/ 	.word	0x00000000


	//----- nvinfo : EIATTR_CBANK_PARAM_SIZE
	.align		4
.L_481:
        /*007c*/ 	.byte	0x03, 0x19
        /*007e*/ 	.short	0x0028


	//----- nvinfo : EIATTR_PARAM_CBANK
	.align		4
        /*0080*/ 	.byte	0x04, 0x0a
        /*0082*/ 	.short	(.L_483 - .L_482)
	.align		4
.L_482:
        /*0084*/ 	.word	index@(.nv.constant0.div_a_b_for_scalar)
        /*0088*/ 	.short	0x0380
        /*008a*/ 	.short	0x0028


	//----- nvinfo : EIATTR_SW_WAR
	.align		4
.L_483:
        /*008c*/ 	.byte	0x04, 0x36
        /*008e*/ 	.short	(.L_485 - .L_484)
.L_484:
        /*0090*/ 	.word	0x00000008
.L_485:


//--------------------- .nv.info.mul_at_b_for_scalar --------------------------
	.section	.nv.info.mul_at_b_for_scalar,"",@"SHT_CUDA_INFO"
	.sectionflags	@""
	.align	4


	//----- nvinfo : EIATTR_CUDA_API_VERSION
	.align		4
        /*0000*/ 	.byte	0x04, 0x37
        /*0002*/ 	.short	(.L_487 - .L_486)
.L_486:
        /*0004*/ 	.word	0x00000082


	//----- nvinfo : EIATTR_KPARAM_INFO
	.align		4
.L_487:
        /*0008*/ 	.byte	0x04, 0x17
        /*000a*/ 	.short	(.L_489 - .L_488)
.L_488:
        /*000c*/ 	.word	0x00000000
        /*0010*/ 	.short	0x0004
        /*0012*/ 	.short	0x0020
        /*0014*/ 	.byte	0x00, 0xf0, 0x21, 0x00


	//----- nvinfo : EIATTR_KPARAM_INFO
	.align		4
.L_489:
        /*0018*/ 	.byte	0x04, 0x17
        /*001a*/ 	.short	(.L_491 - .L_490)
.L_490:
        /*001c*/ 	.word	0x00000000
        /*0020*/ 	.short	0x0003
        /*0022*/ 	.short	0x0018
        /*0024*/ 	.byte	0x00, 0xf0, 0x21, 0x00


	//----- nvinfo : EIATTR_KPARAM_INFO
	.align		4
.L_491:
        /*0028*/ 	.byte	0x04, 0x17
        /*002a*/ 	.short	(.L_493 - .L_492)
.L_492:
        /*002c*/ 	.word	0x00000000
        /*0030*/ 	.short	0x0002
        /*0032*/ 	.short	0x0010
        /*0034*/ 	.byte	0x00, 0xf5, 0x21, 0x00


	//----- nvinfo : EIATTR_KPARAM_INFO
	.align		4
.L_493:
        /*0038*/ 	.byte	0x04, 0x17
        /*003a*/ 	.short	(.L_495 - .L_494)
.L_494:
        /*003c*/ 	.word	0x00000000
        /*0040*/ 	.short	0x0001
        /*0042*/ 	.short	0x0008
        /*0044*/ 	.byte	0x00, 0xf0, 0x11, 0x00


	//----- nvinfo : EIATTR_KPARAM_INFO
	.align		4
.L_495:
        /*0048*/ 	.byte	0x04, 0x17
        /*004a*/ 	.short	(.L_497 - .L_496)
.L_496:
        /*004c*/ 	.word	0x00000000
        /*0050*/ 	.short	0x0000
        /*0052*/ 	.short	0x0000
        /*0054*/ 	.byte	0x00, 0xf5, 0x21, 0x00


	//----- nvinfo : EIATTR_SPARSE_MMA_MASK
	.align		4
.L_497:
        /*0058*/ 	.byte	0x03, 0x50
        /*005a*/ 	.short	0x0000


	//----- nvinfo : EIATTR_MAXREG_COUNT
	.align		4
        /*005c*/ 	.byte	0x03, 0x1b
        /*005e*/ 	.short	0x00ff


	//----- nvinfo : EIATTR_MERCURY_ISA_VERSION
	.align		4
        /*0060*/ 	.byte	0x03, 0x5f
        /*0062*/ 	.short	0x0101


	//----- nvinfo : EIATTR_VRC_CTA_INIT_COUNT
	.align		4
        /*0064*/ 	.byte	0x02, 0x4a
	.zero		1
	.zero		1


	//----- nvinfo : EIATTR_EXIT_INSTR_OFFSETS
	.align		4
        /*0068*/ 	.byte	0x04, 0x1c
        /*006a*/ 	.short	(.L_499 - .L_498)


	//   ....[0]....
.L_498:
        /*006c*/ 	.word	0x00000100


	//   ....[1]....
        /*0070*/ 	.word	0x00000230


	//----- nvinfo : EIATTR_CBANK_PARAM_SIZE
	.align		4
.L_499:
        /*0074*/ 	.byte	0x03, 0x19
        /*0076*/ 	.short	0x0028


	//----- nvinfo : EIATTR_PARAM_CBANK
	.align		4
        /*0078*/ 	.byte	0x04, 0x0a
        /*007a*/ 	.short	(.L_501 - .L_500)
	.align		4
.L_500:
        /*007c*/ 	.word	index@(.nv.constant0.mul_at_b_for_scalar)
        /*0080*/ 	.short	0x0380
        /*0082*/ 	.short	0x0028


	//----- nvinfo : EIATTR_SW_WAR
	.align		4
.L_501:
        /*0084*/ 	.byte	0x04, 0x36
        /*0086*/ 	.short	(.L_503 - .L_502)
.L_502:
        /*0088*/ 	.word	0x00000008
.L_503:


//--------------------- .nv.info.mul_a_b_for_scalar --------------------------
	.section	.nv.info.mul_a_b_for_scalar,"",@"SHT_CUDA_INFO"
	.sectionflags	@""
	.align	4


	//----- nvinfo : EIATTR_CUDA_API_VERSION
	.align		4
        /*0000*/ 	.byte	0x04, 0x37
        /*0002*/ 	.short	(.L_505 - .L_504)
.L_504:
        /*0004*/ 	.word	0x00000082


	//----- nvinfo : EIATTR_KPARAM_INFO
	.align		4
.L_505:
        /*0008*/ 	.byte	0x04, 0x17
        /*000a*/ 	.short	(.L_507 - .L_506)
.L_506:
        /*000c*/ 	.word	0x00000000
        /*0010*/ 	.short	0x0004
        /*0012*/ 	.short	0x0020
        /*0014*/ 	.byte	0x00, 0xf0, 0x21, 0x00


	//----- nvinfo : EIATTR_KPARAM_INFO
	.align		4
.L_507:
        /*0018*/ 	.byte	0x04, 0x17
        /*001a*/ 	.short	(.L_509 - .L_508)
.L_508:
        /*001c*/ 	.word	0x00000000
        /*0020*/ 	.short	0x0003
        /*0022*/ 	.short	0x0018
        /*0024*/ 	.byte	0x00, 0xf0, 0x21, 0x00


	//----- nvinfo : EIATTR_KPARAM_INFO
	.align		4
.L_509:
        /*0028*/ 	.byte	0x04, 0x17
        /*002a*/ 	.short	(.L_511 - .L_510)
.L_510:
        /*002c*/ 	.word	0x00000000
        /*0030*/ 	.short	0x0002
        /*0032*/ 	.short	0x0010
        /*0034*/ 	.byte	0x00, 0xf5, 0x21, 0x00


	//----- nvinfo : EIATTR_KPARAM_INFO
	.align		4
.L_511:
        /*0038*/ 	.byte	0x04, 0x17
        /*003a*/ 	.short	(.L_513 - .L_512)
.L_512:
        /*003c*/ 	.word	0x00000000
        /*0040*/ 	.short	0x0001
        /*0042*/ 	.short	0x0008
        /*0044*/ 	.byte	0x00, 0xf0, 0x11, 0x00


	//----- nvinfo : EIATTR_KPARAM_INFO
	.align		4
.L_513:
        /*0048*/ 	.byte	0x04, 0x17
        /*004a*/ 	.short	(.L_515 - .L_514)
.L_514:
        /*004c*/ 	.word	0x00000000
        /*0050*/ 	.short	0x0000
        /*0052*/ 	.short	0x0000
        /*0054*/ 	.byte	0x00, 0xf5, 0x21, 0x00


	//----- nvinfo : EIATTR_SPARSE_MMA_MASK
	.align		4
.L_515:
        /*0058*/ 	.byte	0x03, 0x50
        /*005a*/ 	.short	0x0000


	//----- nvinfo : EIATTR_MAXREG_COUNT
	.align		4
        /*005c*/ 	.byte	0x03, 0x1b
        /*005e*/ 	.short	0x00ff


	//----- nvinfo : EIATTR_MERCURY_ISA_VERSION
	.align		4
        /*0060*/ 	.byte	0x03, 0x5f
        /*0062*/ 	.short	0x0101


	//----- nvinfo : EIATTR_VRC_CTA_INIT_COUNT
	.align		4
        /*0064*/ 	.byte	0x02, 0x4a
	.zero		1
	.zero		1


	//----- nvinfo : EIATTR_EXIT_INSTR_OFFSETS
	.align		4
        /*0068*/ 	.byte	0x04, 0x1c
        /*006a*/ 	.short	(.L_517 - .L_516)


	//   ....[0]....
.L_516:
        /*006c*/ 	.word	0x00000100


	//   ....[1]....
        /*0070*/ 	.word	0x00000230


	//----- nvinfo : EIATTR_CBANK_PARAM_SIZE
	.align		4
.L_517:
        /*0074*/ 	.byte	0x03, 0x19
        /*0076*/ 	.short	0x0028


	//----- nvinfo : EIATTR_PARAM_CBANK
	.align		4
        /*0078*/ 	.byte	0x04, 0x0a
        /*007a*/ 	.short	(.L_519 - .L_518)
	.align		4
.L_518:
        /*007c*/ 	.word	index@(.nv.constant0.mul_a_b_for_scalar)
        /*0080*/ 	.short	0x0380
        /*0082*/ 	.short	0x0028


	//----- nvinfo : EIATTR_SW_WAR
	.align		4
.L_519:
        /*0084*/ 	.byte	0x04, 0x36
        /*0086*/ 	.short	(.L_521 - .L_520)
.L_520:
        /*0088*/ 	.word	0x00000008
.L_521:


//--------------------- .nv.info.rsub_at_b_for_scalar --------------------------
	.section	.nv.info.rsub_at_b_for_scalar,"",@"SHT_CUDA_INFO"
	.sectionflags	@""
	.align	4


	//----- nvinfo : EIATTR_CUDA_API_VERSION
	.align		4
        /*0000*/ 	.byte	0x04, 0x37
        /*0002*/ 	.short	(.L_523 - .L_522)
.L_522:
        /*0004*/ 	.word	0x00000082


	//----- nvinfo : EIATTR_KPARAM_INFO
	.align		4
.L_523:
        /*0008*/ 	.byte	0x04, 0x17
        /*000a*/ 	.short	(.L_525 - .L_524)
.L_524:
        /*000c*/ 	.word	0x00000000
        /*0010*/ 	.short	0x0004
        /*0012*/ 	.short	0x0020
        /*0014*/ 	.byte	0x00, 0xf0, 0x21, 0x00


	//----- nvinfo : EIATTR_KPARAM_INFO
	.align		4
.L_525:
        /*0018*/ 	.byte	0x04, 0x17
        /*001a*/ 	.short	(.L_527 - .L_526)
.L_526:
        /*001c*/ 	.word	0x00000000
        /*0020*/ 	.short	0x0003
        /*0022*/ 	.short	0x0018
        /*0024*/ 	.byte	0x00, 0xf0, 0x21, 0x00


	//----- nvinfo : EIATTR_KPARAM_INFO
	.align		4
.L_527:
        /*0028*/ 	.byte	0x04, 0x17
        /*002a*/ 	.short	(.L_529 - .L_528)
.L_528:
        /*002c*/ 	.word	0x00000000
        /*0030*/ 	.short	0x0002
        /*0032*/ 	.short	0x0010
        /*0034*/ 	.byte	0x00, 0xf5, 0x21, 0x00


	//----- nvinfo : EIATTR_KPARAM_INFO
	.align		4
.L_529:
        /*0038*/ 	.byte	0x04, 0x17
        /*003a*/ 	.short	(.L_531 - .L_530)
.L_530:
        /*003c*/ 	.word	0x00000000
        /*0040*/ 	.short	0x0001
        /*0042*/ 	.short	0x0008
        /*0044*/ 	.byte	0x00, 0xf0, 0x11, 0x00


	//----- nvinfo : EIATTR_KPARAM_INFO
	.align		4
.L_531:
        /*0048*/ 	.byte	0x04, 0x17
        /*004a*/ 	.short	(.L_533 - .L_532)
.L_532:
        /*004c*/ 	.word	0x00000000
        /*0050*/ 	.short	0x0000
        /*0052*/ 	.short	0x0000
        /*0054*/ 	.byte	0x00, 0xf5, 0x21, 0x00


	//----- nvinfo : EIATTR_SPARSE_MMA_MASK
	.align		4
.L_533:
        /*0058*/ 	.byte	0x03, 0x50
        /*005a*/ 	.short	0x0000


	//----- nvinfo : EIATTR_MAXREG_COUNT
	.align		4
        /*005c*/ 	.byte	0x03, 0x1b
        /*005e*/ 	.short	0x00ff


	//----- nvinfo : EIATTR_MERCURY_ISA_VERSION
	.align		4
        /*0060*/ 	.byte	0x03, 0x5f
        /*0062*/ 	.short	0x0101


	//----- nvinfo : EIATTR_VRC_CTA_INIT_COUNT
	.align		4
        /*0064*/ 	.byte	0x02, 0x4a
	.zero		1
	.zero		1


	//----- nvinfo : EIATTR_EXIT_INSTR_OFFSETS
	.align		4
        /*0068*/ 	.byte	0x04, 0x1c
        /*006a*/ 	.short	(.L_535 - .L_534)


	//   ....[0]....
.L_534:
        /*006c*/ 	.word	0x00000100


	//   ....[1]....
        /*0070*/ 	.word	0x00000230


	//----- nvinfo : EIATTR_CBANK_PARAM_SIZE
	.align		4
.L_535:
        /*0074*/ 	.byte	0x03, 0x19
        /*0076*/ 	.short	0x0028


	//----- nvinfo : EIATTR_PARAM_CBANK
	.align		4
        /*0078*/ 	.byte	0x04, 0x0a
        /*007a*/ 	.short	(.L_537 - .L_536)
	.align		4
.L_536:
        /*007c*/ 	.word	index@(.nv.constant0.rsub_at_b_for_scalar)
        /*0080*/ 	.short	0x0380
        /*0082*/ 	.short	0x0028


	//----- nvinfo : EIATTR_SW_WAR
	.align		4
.L_537:
        /*0084*/ 	.byte	0x04, 0x36
        /*0086*/ 	.short	(.L_539 - .L_538)
.L_538:
        /*0088*/ 	.word	0x00000008
.L_539:


//--------------------- .nv.info.rsub_a_b_for_scalar --------------------------
	.section	.nv.info.rsub_a_b_for_scalar,"",@"SHT_CUDA_INFO"
	.sectionflags	@""
	.align	4


	//----- nvinfo : EIATTR_CUDA_API_VERSION
	.align		4
        /*0000*/ 	.byte	0x04, 0x37
        /*0002*/ 	.short	(.L_541 - .L_540)
.L_540:
        /*0004*/ 	.word	0x00000082


	//----- nvinfo : EIATTR_KPARAM_INFO
	.align		4
.L_541:
        /*0008*/ 	.byte	0x04, 0x17
        /*000a*/ 	.short	(.L_543 - .L_542)
.L_542:
        /*000c*/ 	.word	0x00000000
        /*0010*/ 	.short	0x0004
        /*0012*/ 	.short	0x0020
        /*0014*/ 	.byte	0x00, 0xf0, 0x21, 0x00


	//----- nvinfo : EIATTR_KPARAM_INFO
	.align		4
.L_543:
        /*0018*/ 	.byte	0x04, 0x17
        /*001a*/ 	.short	(.L_545 - .L_544)
.L_544:
        /*001c*/ 	.word	0x00000000
        /*0020*/ 	.short	0x0003
        /*0022*/ 	.short	0x0018
        /*0024*/ 	.byte	0x00, 0xf0, 0x21, 0x00


	//----- nvinfo : EIATTR_KPARAM_INFO
	.align		4
.L_545:
        /*0028*/ 	.byte	0x04, 0x17
        /*002a*/ 	.short	(.L_547 - .L_546)
.L_546:
        /*002c*/ 	.word	0x00000000
        /*0030*/ 	.short	0x0002
        /*0032*/ 	.short	0x0010
        /*0034*/ 	.byte	0x00, 0xf5, 0x21, 0x00


	//----- nvinfo : EIATTR_KPARAM_INFO
	.align		4
.L_547:
        /*0038*/ 	.byte	0x04, 0x17
        /*003a*/ 	.short	(.L_549 - .L_548)
.L_548:
        /*003c*/ 	.word	0x00000000
        /*0040*/ 	.short	0x0001
        /*0042*/ 	.short	0x0008
        /*0044*/ 	.byte	0x00, 0xf0, 0x11, 0x00


	//----- nvinfo : EIATTR_KPARAM_INFO
	.align		4
.L_549:
        /*0048*/ 	.byte	0x04, 0x17
        /*004a*/ 	.short	(.L_551 - .L_550)
.L_550:
        /*004c*/ 	.word	0x00000000
        /*0050*/ 	.short	0x0000
        /*0052*/ 	.short	0x0000
        /*0054*/ 	.byte	0x00, 0xf5, 0x21, 0x00


	//----- nvinfo : EIATTR_SPARSE_MMA_MASK
	.align		4
.L_551:
        /*0058*/ 	.byte	0x03, 0x50
        /*005a*/ 	.short	0x0000


	//----- nvinfo : EIATTR_MAXREG_COUNT
	.align		4
        /*005c*/ 	.byte	0x03, 0x1b
        /*005e*/ 	.short	0x00ff


	//----- nvinfo : EIATTR_MERCURY_ISA_VERSION
	.align		4
        /*0060*/ 	.byte	0x03, 0x5f
        /*0062*/ 	.short	0x0101


	//----- nvinfo : EIATTR_VRC_CTA_INIT_COUNT
	.align		4
        /*0064*/ 	.byte	0x02, 0x4a
	.zero		1
	.zero		1


	//----- nvinfo : EIATTR_EXIT_INSTR_OFFSETS
	.align		4
        /*0068*/ 	.byte	0x04, 0x1c
        /*006a*/ 	.short	(.L_553 - .L_552)


	//   ....[0]....
.L_552:
        /*006c*/ 	.word	0x00000100


	//   ....[1]....
        /*0070*/ 	.word	0x00000230


	//----- nvinfo : EIATTR_CBANK_PARAM_SIZE
	.align		4
.L_553:
        /*0074*/ 	.byte	0x03, 0x19
        /*0076*/ 	.short	0x0028


	//----- nvinfo : EIATTR_PARAM_CBANK
	.align		4
        /*0078*/ 	.byte	0x04, 0x0a
        /*007a*/ 	.short	(.L_555 - .L_554)
	.align		4
.L_554:
        /*007c*/ 	.word	index@(.nv.constant0.rsub_a_b_for_scalar)
        /*0080*/ 	.short	0x0380
        /*0082*/ 	.short	0x0028


	//----- nvinfo : EIATTR_SW_WAR
	.align		4
.L_555:
        /*0084*/ 	.byte	0x04, 0x36
        /*0086*/ 	.short	(.L_557 - .L_556)
.L_556:
        /*0088*/ 	.word	0x00000008
.L_557:


//--------------------- .nv.info.sub_at_b_for_scalar --------------------------
	.section	.nv.info.sub_at_b_for_scalar,"",@"SHT_CUDA_INFO"
	.sectionflags	@""
	.align	4


	//----- nvinfo : EIATTR_CUDA_API_VERSION
	.align		4
        /*0000*/ 	.byte	0x04, 0x37
        /*0002*/ 	.short	(.L_559 - .L_558)
.L_558:
        /*0004*/ 	.word	0x00000082


	//----- nvinfo : EIATTR_KPARAM_INFO
	.align		4
.L_559:
        /*0008*/ 	.byte	0x04, 0x17
        /*000a*/ 	.short	(.L_561 - .L_560)
.L_560:
        /*000c*/ 	.word	0x00000000
        /*0010*/ 	.short	0x0004
        /*0012*/ 	.short	0x0020
        /*0014*/ 	.byte	0x00, 0xf0, 0x21, 0x00


	//----- nvinfo : EIATTR_KPARAM_INFO
	.align		4
.L_561:
        /*0018*/ 	.byte	0x04, 0x17
        /*001a*/ 	.short	(.L_563 - .L_562)
.L_562:
        /*001c*/ 	.word	0x00000000
        /*0020*/ 	.short	0x0003
        /*0022*/ 	.short	0x0018
        /*0024*/ 	.byte	0x00, 0xf0, 0x21, 0x00


	//----- nvinfo : EIATTR_KPARAM_INFO
	.align		4
.L_563:
        /*0028*/ 	.byte	0x04, 0x17
        /*002a*/ 	.short	(.L_565 - .L_564)
.L_564:
        /*002c*/ 	.word	0x00000000
        /*0030*/ 	.short	0x0002
        /*0032*/ 	.short	0x0010
        /*0034*/ 	.byte	0x00, 0xf5, 0x21, 0x00


	//----- nvinfo : EIATTR_KPARAM_INFO
	.align		4
.L_565:
        /*0038*/ 	.byte	0x04, 0x17
        /*003a*/ 	.short	(.L_567 - .L_566)
.L_566:
        /*003c*/ 	.word	0x00000000
        /*0040*/ 	.short	0x0001
        /*0042*/ 	.short	0x0008
        /*0044*/ 	.byte	0x00, 0xf0, 0x11, 0x00


	//----- nvinfo : EIATTR_KPARAM_INFO
	.align		4
.L_567:
        /*0048*/ 	.byte	0x04, 0x17
        /*004a*/ 	.short	(.L_569 - .L_568)
.L_568:
        /*004c*/ 	.word	0x00000000
        /*0050*/ 	.short	0x0000
        /*0052*/ 	.short	0x0000
        /*0054*/ 	.byte	0x00, 0xf5, 0x21, 0x00


	//----- nvinfo : EIATTR_SPARSE_MMA_MASK
	.align		4
.L_569:
        /*0058*/ 	.byte	0x03, 0x50
        /*005a*/ 	.short	0x0000


	//----- nvinfo : EIATTR_MAXREG_COUNT
	.align		4
        /*005c*/ 	.byte	0x03, 0x1b
        /*005e*/ 	.short	0x00ff


	//----- nvinfo : EIATTR_MERCURY_ISA_VERSION
	.align		4
        /*0060*/ 	.byte	0x03, 0x5f
        /*0062*/ 	.short	0x0101


	//----- nvinfo : EIATTR_VRC_CTA_INIT_COUNT
	.align		4
        /*0064*/ 	.byte	0x02, 0x4a
	.zero		1
	.zero		1


	//----- nvinfo : EIATTR_EXIT_INSTR_OFFSETS
	.align		4
        /*0068*/ 	.byte	0x04, 0x1c
        /*006a*/ 	.short	(.L_571 - .L_570)


	//   ....[0]....
.L_570:
        /*006c*/ 	.word	0x00000100


	//   ....[1]....
        /*0070*/ 	.word	0x00000230


	//----- nvinfo : EIATTR_CBANK_PARAM_SIZE
	.align		4
.L_571:
        /*0074*/ 	.byte	0x03, 0x19
        /*0076*/ 	.short	0x0028


	//----- nvinfo : EIATTR_PARAM_CBANK
	.align		4
        /*0078*/ 	.byte	0x04, 0x0a
        /*007a*/ 	.short	(.L_573 - .L_572)
	.align		4
.L_572:
        /*007c*/ 	.word	index@(.nv.constant0.sub_at_b_for_scalar)
        /*0080*/ 	.short	0x0380
        /*0082*/ 	.short	0x0028


	//----- nvinfo : EIATTR_SW_WAR
	.align		4
.L_573:
        /*0084*/ 	.byte	0x04, 0x36
        /*0086*/ 	.short	(.L_575 - .L_574)
.L_574:
        /*0088*/ 	.word	0x00000008
.L_575:


//--------------------- .nv.info.sub_a_b_for_scalar --------------------------
	.section	.nv.info.sub_a_b_for_scalar,"",@"SHT_CUDA_INFO"
	.sectionflags	@""
	.align	4


	//----- nvinfo : EIATTR_CUDA_API_VERSION
	.align		4
        /*0000*/ 	.byte	0x04, 0x37
        /*0002*/ 	.short	(.L_577 - .L_576)
.L_576:
        /*0004*/ 	.word	0x00000082


	//----- nvinfo : EIATTR_KPARAM_INFO
	.align		4
.L_577:
        /*0008*/ 	.byte	0x04, 0x17
        /*000a*/ 	.short	(.L_579 - .L_578)
.L_578:
        /*000c*/ 	.word	0x00000000
        /*0010*/ 	.short	0x0004
        /*0012*/ 	.short	0x0020
        /*0014*/ 	.byte	0x00, 0xf0, 0x21, 0x00


	//----- nvinfo : EIATTR_KPARAM_INFO
	.align		4
.L_579:
        /*0018*/ 	.byte	0x04, 0x17
        /*001a*/ 	.short	(.L_581 - .L_580)
.L_580:
        /*001c*/ 	.word	0x00000000
        /*0020*/ 	.short	0x0003
        /*0022*/ 	.short	0x0018
        /*0024*/ 	.byte	0x00, 0xf0, 0x21, 0x00


	//----- nvinfo : EIATTR_KPARAM_INFO
	.align		4
.L_581:
        /*0028*/ 	.byte	0x04, 0x17
        /*002a*/ 	.short	(.L_583 - .L_582)
.L_582:
        /*002c*/ 	.word	0x00000000
        /*0030*/ 	.short	0x0002
        /*0032*/ 	.short	0x0010
        /*0034*/ 	.byte	0x00, 0xf5, 0x21, 0x00


	//----- nvinfo : EIATTR_KPARAM_INFO
	.align		4
.L_583:
        /*0038*/ 	.byte	0x04, 0x17
        /*003a*/ 	.short	(.L_585 - .L_584)
.L_584:
        /*003c*/ 	.word	0x00000000
        /*0040*/ 	.short	0x0001
        /*0042*/ 	.short	0x0008
        /*0044*/ 	.byte	0x00, 0xf0, 0x11, 0x00


	//----- nvinfo : EIATTR_KPARAM_INFO
	.align		4
.L_585:
        /*0048*/ 	.byte	0x04, 0x17
        /*004a*/ 	.short	(.L_587 - .L_586)
.L_586:
        /*004c*/ 	.word	0x00000000
        /*0050*/ 	.short	0x0000
        /*0052*/ 	.short	0x0000
        /*0054*/ 	.byte	0x00, 0xf5, 0x21, 0x00


	//----- nvinfo : EIATTR_SPARSE_MMA_MASK
	.align		4
.L_587:
        /*0058*/ 	.byte	0x03, 0x50
        /*005a*/ 	.short	0x0000


	//----- nvinfo : EIATTR_MAXREG_COUNT
	.align		4
        /*005c*/ 	.byte	0x03, 0x1b
        /*005e*/ 	.short	0x00ff


	//----- nvinfo : EIATTR_MERCURY_ISA_VERSION
	.align		4
        /*0060*/ 	.byte	0x03, 0x5f
        /*0062*/ 	.short	0x0101


	//----- nvinfo : EIATTR_VRC_CTA_INIT_COUNT
	.align		4
        /*0064*/ 	.byte	0x02, 0x4a
	.zero		1
	.zero		1


	//----- nvinfo : EIATTR_EXIT_INSTR_OFFSETS
	.align		4
        /*0068*/ 	.byte	0x04, 0x1c
        /*006a*/ 	.short	(.L_589 - .L_588)


	//   ....[0]....
.L_588:
        /*006c*/ 	.word	0x00000100


	//   ....[1]....
        /*0070*/ 	.word	0x00000230


	//----- nvinfo : EIATTR_CBANK_PARAM_SIZE
	.align		4
.L_589:
        /*0074*/ 	.byte	0x03, 0x19
        /*0076*/ 	.short	0x0028


	//----- nvinfo : EIATTR_PARAM_CBANK
	.align		4
        /*0078*/ 	.byte	0x04, 0x0a
        /*007a*/ 	.short	(.L_591 - .L_590)
	.align		4
.L_590:
        /*007c*/ 	.word	index@(.nv.constant0.sub_a_b_for_scalar)
        /*0080*/ 	.short	0x0380
        /*0082*/ 	.short	0x0028


	//----- nvinfo : EIATTR_SW_WAR
	.align		4
.L_591:
        /*0084*/ 	.byte	0x04, 0x36
        /*0086*/ 	.short	(.L_593 - .L_592)
.L_592:
        /*0088*/ 	.word	0x00000008
.L_593:


//--------------------- .nv.info.add_at_b_for_scalar --------------------------
	.section	.nv.info.add_at_b_for_scalar,"",@"SHT_CUDA_INFO"
	.sectionflags	@""
	.align	4


	//----- nvinfo : EIATTR_CUDA_API_VERSION
	.align		4
        /*0000*/ 	.byte	0x04, 0x37
        /*0002*/ 	.short	(.L_595 - .L_594)
.L_594:
        /*0004*/ 	.word	0x00000082


	//----- nvinfo : EIATTR_KPARAM_INFO
	.align		4
.L_595:
        /*0008*/ 	.byte	0x04, 0x17
        /*000a*/ 	.short	(.L_597 - .L_596)
.L_596:
        /*000c*/ 	.word	0x00000000
        /*0010*/ 	.short	0x0004
        /*0012*/ 	.short	0x0020
        /*0014*/ 	.byte	0x00, 0xf0, 0x21, 0x00


	//----- nvinfo : EIATTR_KPARAM_INFO
	.align		4
.L_597:
        /*0018*/ 	.byte	0x04, 0x17
        /*001a*/ 	.short	(.L_599 - .L_598)
.L_598:
        /*001c*/ 	.word	0x00000000
        /*0020*/ 	.short	0x0003
        /*0022*/ 	.short	0x0018
        /*0024*/ 	.byte	0x00, 0xf0, 0x21, 0x00


	//----- nvinfo : EIATTR_KPARAM_INFO
	.align		4
.L_599:
        /*0028*/ 	.byte	0x04, 0x17
        /*002a*/ 	.short	(.L_601 - .L_600)
.L_600:
        /*002c*/ 	.word	0x00000000
        /*0030*/ 	.short	0x0002
        /*0032*/ 	.short	0x0010
        /*0034*/ 	.byte	0x00, 0xf5, 0x21, 0x00


	//----- nvinfo : EIATTR_KPARAM_INFO
	.align		4
.L_601:
        /*0038*/ 	.byte	0x04, 0x17
        /*003a*/ 	.short	(.L_603 - .L_602)
.L_602:
        /*003c*/ 	.word	0x00000000
        /*0040*/ 	.short	0x0001
        /*0042*/ 	.short	0x0008
        /*0044*/ 	.byte	0x00, 0xf0, 0x11, 0x00


	//----- nvinfo : EIATTR_KPARAM_INFO
	.align		4
.L_603:
        /*0048*/ 	.byte	0x04, 0x17
        /*004a*/ 	.short	(.L_605 - .L_604)
.L_604:
        /*004c*/ 	.word	0x00000000
        /*0050*/ 	.short	0x0000
        /*0052*/ 	.short	0x0000
        /*0054*/ 	.byte	0x00, 0xf5, 0x21, 0x00


	//----- nvinfo : EIATTR_SPARSE_MMA_MASK
	.align		4
.L_605:
        /*0058*/ 	.byte	0x03, 0x50
        /*005a*/ 	.short	0x0000


	//----- nvinfo : EIATTR_MAXREG_COUNT
	.align		4
        /*005c*/ 	.byte	0x03, 0x1b
        /*005e*/ 	.short	0x00ff


	//----- nvinfo : EIATTR_MERCURY_ISA_VERSION
	.align		4
        /*0060*/ 	.byte	0x03, 0x5f
        /*0062*/ 	.short	0x0101


	//----- nvinfo : EIATTR_VRC_CTA_INIT_COUNT
	.align		4
        /*0064*/ 	.byte	0x02, 0x4a
	.zero		1
	.zero		1


	//----- nvinfo : EIATTR_EXIT_INSTR_OFFSETS
	.align		4
        /*0068*/ 	.byte	0x04, 0x1c
        /*006a*/ 	.short	(.L_607 - .L_606)


	//   ....[0]....
.L_606:
        /*006c*/ 	.word	0x00000100


	//   ....[1]....
        /*0070*/ 	.word	0x00000230


	//----- nvinfo : EIATTR_CBANK_PARAM_SIZE
	.align		4
.L_607:
        /*0074*/ 	.byte	0x03, 0x19
        /*0076*/ 	.short	0x0028


	//----- nvinfo : EIATTR_PARAM_CBANK
	.align		4
        /*0078*/ 	.byte	0x04, 0x0a
        /*007a*/ 	.short	(.L_609 - .L_608)
	.align		4
.L_608:
        /*007c*/ 	.word	index@(.nv.constant0.add_at_b_for_scalar)
        /*0080*/ 	.short	0x0380
        /*0082*/ 	.short	0x0028


	//----- nvinfo : EIATTR_SW_WAR
	.align		4
.L_609:
        /*0084*/ 	.byte	0x04, 0x36
        /*0086*/ 	.short	(.L_611 - .L_610)
.L_610:
        /*0088*/ 	.word	0x00000008
.L_611:


//--------------------- .nv.info.add_a_b_for_scalar --------------------------
	.section	.nv.info.add_a_b_for_scalar,"",@"SHT_CUDA_INFO"
	.sectionflags	@""
	.align	4


	//----- nvinfo : EIATTR_CUDA_API_VERSION
	.align		4
        /*0000*/ 	.byte	0x04, 0x37
        /*0002*/ 	.short	(.L_613 - .L_612)
.L_612:
        /*0004*/ 	.word	0x00000082


	//----- nvinfo : EIATTR_KPARAM_INFO
	.align		4
.L_613:
        /*0008*/ 	.byte	0x04, 0x17
        /*000a*/ 	.short	(.L_615 - .L_614)
.L_614:
        /*000c*/ 	.word	0x00000000
        /*0010*/ 	.short	0x0004
        /*0012*/ 	.short	0x0020
        /*0014*/ 	.byte	0x00, 0xf0, 0x21, 0x00


	//----- nvinfo : EIATTR_KPARAM_INFO
	.align		4
.L_615:
        /*0018*/ 	.byte	0x04, 0x17
        /*001a*/ 	.short	(.L_617 - .L_616)
.L_616:
        /*001c*/ 	.word	0x00000000
        /*0020*/ 	.short	0x0003
        /*0022*/ 	.short	0x0018
        /*0024*/ 	.byte	0x00, 0xf0, 0x21, 0x00


	//----- nvinfo : EIATTR_KPARAM_INFO
	.align		4
.L_617:
        /*0028*/ 	.byte	0x04, 0x17
        /*002a*/ 	.short	(.L_619 - .L_618)
.L_618:
        /*002c*/ 	.word	0x00000000
        /*0030*/ 	.short	0x0002
        /*0032*/ 	.short	0x0010
        /*0034*/ 	.byte	0x00, 0xf5, 0x21, 0x00


	//----- nvinfo : EIATTR_KPARAM_INFO
	.align		4
.L_619:
        /*0038*/ 	.byte	0x04, 0x17
        /*003a*/ 	.short	(.L_621 - .L_620)
.L_620:
        /*003c*/ 	.word	0x00000000
        /*0040*/ 	.short	0x0001
        /*0042*/ 	.short	0x0008
        /*0044*/ 	.byte	0x00, 0xf0, 0x11, 0x00


	//----- nvinfo : EIATTR_KPARAM_INFO
	.align		4
.L_621:
        /*0048*/ 	.byte	0x04, 0x17
        /*004a*/ 	.short	(.L_623 - .L_622)
.L_622:
        /*004c*/ 	.word	0x00000000
        /*0050*/ 	.short	0x0000
        /*0052*/ 	.short	0x0000
        /*0054*/ 	.byte	0x00, 0xf5, 0x21, 0x00


	//----- nvinfo : EIATTR_SPARSE_MMA_MASK
	.align		4
.L_623:
        /*0058*/ 	.byte	0x03, 0x50
        /*005a*/ 	.short	0x0000


	//----- nvinfo : EIATTR_MAXREG_COUNT
	.align		4
        /*005c*/ 	.byte	0x03, 0x1b
        /*005e*/ 	.short	0x00ff


	//----- nvinfo : EIATTR_MERCURY_ISA_VERSION
	.align		4
        /*0060*/ 	.byte	0x03, 0x5f
        /*0062*/ 	.short	0x0101


	//----- nvinfo : EIATTR_VRC_CTA_INIT_COUNT
	.align		4
        /*0064*/ 	.byte	0x02, 0x4a
	.zero		1
	.zero		1


	//----- nvinfo : EIATTR_EXIT_INSTR_OFFSETS
	.align		4
        /*0068*/ 	.byte	0x04, 0x1c
        /*006a*/ 	.short	(.L_625 - .L_624)


	//   ....[0]....
.L_624:
        /*006c*/ 	.word	0x00000100


	//   ....[1]....
        /*0070*/ 	.word	0x00000230


	//----- nvinfo : EIATTR_CBANK_PARAM_SIZE
	.align		4
.L_625:
        /*0074*/ 	.byte	0x03, 0x19
        /*0076*/ 	.short	0x0028


	//----- nvinfo : EIATTR_PARAM_CBANK
	.align		4
        /*0078*/ 	.byte	0x04, 0x0a
        /*007a*/ 	.short	(.L_627 - .L_626)
	.align		4
.L_626:
        /*007c*/ 	.word	index@(.nv.constant0.add_a_b_for_scalar)
        /*0080*/ 	.short	0x0380
        /*0082*/ 	.short	0x0028


	//----- nvinfo : EIATTR_SW_WAR
	.align		4
.L_627:
        /*0084*/ 	.byte	0x04, 0x36
        /*0086*/ 	.short	(.L_629 - .L_628)
.L_628:
        /*0088*/ 	.word	0x00000008
.L_629:


//--------------------- .nv.info.div_at_bt_for_elems --------------------------
	.section	.nv.info.div_at_bt_for_elems,"",@"SHT_CUDA_INFO"
	.sectionflags	@""
	.align	4


	//----- nvinfo : EIATTR_CUDA_API_VERSION
	.align		4
        /*0000*/ 	.byte	0x04, 0x37
        /*0002*/ 	.short	(.L_631 - .L_630)
.L_630:
        /*0004*/ 	.word	0x00000082


	//----- nvinfo : EIATTR_KPARAM_INFO
	.align		4
.L_631:
        /*0008*/ 	.byte	0x04, 0x17
        /*000a*/ 	.short	(.L_633 - .L_632)
.L_632:
        /*000c*/ 	.word	0x00000000
        /*0010*/ 	.short	0x0004
        /*0012*/ 	.short	0x0020
        /*0014*/ 	.byte	0x00, 0xf0, 0x21, 0x00


	//----- nvinfo : EIATTR_KPARAM_INFO
	.align		4
.L_633:
        /*0018*/ 	.byte	0x04, 0x17
        /*001a*/ 	.short	(.L_635 - .L_634)
.L_634:
        /*001c*/ 	.word	0x00000000
        /*0020*/ 	.short	0x0003
        /*0022*/ 	.short	0x0018
        /*0024*/ 	.byte	0x00, 0xf0, 0x21, 0x00


	//----- nvinfo : EIATTR_KPARAM_INFO
	.align		4
.L_635:
        /*0028*/ 	.byte	0x04, 0x17
        /*002a*/ 	.short	(.L_637 - .L_636)
.L_636:
        /*002c*/ 	.word	0x00000000
        /*0030*/ 	.short	0x0002
        /*0032*/ 	.short	0x0010
        /*0034*/ 	.byte	0x00, 0xf5, 0x21, 0x00


	//----- nvinfo : EIATTR_KPARAM_INFO
	.align		4
.L_637:
        /*0038*/ 	.byte	0x04, 0x17
        /*003a*/ 	.short	(.L_639 - .L_638)
.L_638:
        /*003c*/ 	.word	0x00000000
        /*0040*/ 	.short	0x0001
        /*0042*/ 	.short	0x0008
        /*0044*/ 	.byte	0x00, 0xf5, 0x21, 0x00


	//----- nvinfo : EIATTR_KPARAM_INFO
	.align		4
.L_639:
        /*0048*/ 	.byte	0x04, 0x17
        /*004a*/ 	.short	(.L_641 - .L_640)
.L_640:
        /*004c*/ 	.word	0x00000000
        /*0050*/ 	.short	0x0000
        /*0052*/ 	.short	0x0000
        /*0054*/ 	.byte	0x00, 0xf5, 0x21, 0x00


	//----- nvinfo : EIATTR_SPARSE_MMA_MASK
	.align		4
.L_641:
        /*0058*/ 	.byte	0x03, 0x50
        /*005a*/ 	.short	0x0000


	//----- nvinfo : EIATTR_MAXREG_COUNT
	.align		4
        /*005c*/ 	.byte	0x03, 0x1b
        /*005e*/ 	.short	0x00ff


	//----- nvinfo : EIATTR_MERCURY_ISA_VERSION
	.align		4
        /*0060*/ 	.byte	0x03, 0x5f
        /*0062*/ 	.short	0x0101


	//----- nvinfo : EIATTR_VRC_CTA_INIT_COUNT
	.align		4
        /*0064*/ 	.byte	0x02, 0x4a
	.zero		1
	.zero		1


	//----- nvinfo : EIATTR_EXIT_INSTR_OFFSETS
	.align		4
        /*0068*/ 	.byte	0x04, 0x1c
        /*006a*/ 	.short	(.L_643 - .L_642)


	//   ....[0]....
.L_642:
        /*006c*/ 	.word	0x00000100


	//   ....[1]....
        /*0070*/ 	.word	0x00000340


	//----- nvinfo : EIATTR_CRS_STACK_SIZE
	.align		4
.L_643:
        /*0074*/ 	.byte	0x04, 0x1e
        /*0076*/ 	.short	(.L_645 - .L_644)
.L_644:
        /*0078*/ 	.word	0x00000000


	//----- nvinfo : EIATTR_CBANK_PARAM_SIZE
	.align		4
.L_645:
        /*007c*/ 	.byte	0x03, 0x19
        /*007e*/ 	.short	0x0028


	//----- nvinfo : EIATTR_PARAM_CBANK
	.align		4
        /*0080*/ 	.byte	0x04, 0x0a
        /*0082*/ 	.short	(.L_647 - .L_646)
	.align		4
.L_646:
        /*0084*/ 	.word	index@(.nv.constant0.div_at_bt_for_elems)
        /*0088*/ 	.short	0x0380
        /*008a*/ 	.short	0x0028


	//----- nvinfo : EIATTR_SW_WAR
	.align		4
.L_647:
        /*008c*/ 	.byte	0x04, 0x36
        /*008e*/ 	.short	(.L_649 - .L_648)
.L_648:
        /*0090*/ 	.word	0x00000008
.L_649:


//--------------------- .nv.info.div_a_bt_for_elems --------------------------
	.section	.nv.info.div_a_bt_for_elems,"",@"SHT_CUDA_INFO"
	.sectionflags	@""
	.align	4


	//----- nvinfo : EIATTR_CUDA_API_VERSION
	.align		4
        /*0000*/ 	.byte	0x04, 0x37
        /*0002*/ 	.short	(.L_651 - .L_650)
.L_650:
        /*0004*/ 	.word	0x00000082


	//----- nvinfo : EIATTR_KPARAM_INFO
	.align		4
.L_651:
        /*0008*/ 	.byte	0x04, 0x17
        /*000a*/ 	.short	(.L_653 - .L_652)
.L_652:
        /*000c*/ 	.word	0x00000000
        /*0010*/ 	.short	0x0004
        /*0012*/ 	.short	0x0020
        /*0014*/ 	.byte	0x00, 0xf0, 0x21, 0x00


	//----- nvinfo : EIATTR_KPARAM_INFO
	.align		4
.L_653:
        /*0018*/ 	.byte	0x04, 0x17
        /*001a*/ 	.short	(.L_655 - .L_654)
.L_654:
        /*001c*/ 	.word	0x00000000
        /*0020*/ 	.short	0x0003
        /*0022*/ 	.short	0x0018
        /*0024*/ 	.byte	0x00, 0xf0, 0x21, 0x00


	//----- nvinfo : EIATTR_KPARAM_INFO
	.align		4
.L_655:
        /*0028*/ 	.byte	0x04, 0x17
        /*002a*/ 	.short	(.L_657 - .L_656)
.L_656:
        /*002c*/ 	.word	0x00000000
        /*0030*/ 	.short	0x0002
        /*0032*/ 	.short	0x0010
        /*0034*/ 	.byte	0x00, 0xf5, 0x21, 0x00


	//----- nvinfo : EIATTR_KPARAM_INFO
	.align		4
.L_657:
        /*0038*/ 	.byte	0x04, 0x17
        /*003a*/ 	.short	(.L_659 - .L_658)
.L_658:
        /*003c*/ 	.word	0x00000000
        /*0040*/ 	.short	0x0001
        /*0042*/ 	.short	0x0008
        /*0044*/ 	.byte	0x00, 0xf5, 0x21, 0x00


	//----- nvinfo : EIATTR_KPARAM_INFO
	.align		4
.L_659:
        /*0048*/ 	.byte	0x04, 0x17
        /*004a*/ 	.short	(.L_661 - .L_660)
.L_660:
        /*004c*/ 	.word	0x00000000
        /*0050*/ 	.short	0x0000
        /*0052*/ 	.short	0x0000
        /*0054*/ 	.byte	0x00, 0xf5, 0x21, 0x00


	//----- nvinfo : EIATTR_SPARSE_MMA_MASK
	.align		4
.L_661:
        /*0058*/ 	.byte	0x03, 0x50
        /*005a*/ 	.short	0x0000


	//----- nvinfo : EIATTR_MAXREG_COUNT
	.align		4
        /*005c*/ 	.byte	0x03, 0x1b
        /*005e*/ 	.short	0x00ff


	//----- nvinfo : EIATTR_MERCURY_ISA_VERSION
	.align		4
        /*0060*/ 	.byte	0x03, 0x5f
        /*0062*/ 	.short	0x0101


	//----- nvinfo : EIATTR_VRC_CTA_INIT_COUNT
	.align		4
        /*0064*/ 	.byte	0x02, 0x4a
	.zero		1
	.zero		1


	//----- nvinfo : EIATTR_EXIT_INSTR_OFFSETS
	.align		4
        /*0068*/ 	.byte	0x04, 0x1c
        /*006a*/ 	.short	(.L_663 - .L_662)


	//   ....[0]....
.L_662:
        /*006c*/ 	.word	0x00000100


	//   ....[1]....
        /*0070*/ 	.word	0x00000330


	//----- nvinfo : EIATTR_CRS_STACK_SIZE
	.align		4
.L_663:
        /*0074*/ 	.byte	0x04, 0x1e
        /*0076*/ 	.short	(.L_665 - .L_664)
.L_664:
        /*0078*/ 	.word	0x00000000


	//----- nvinfo : EIATTR_CBANK_PARAM_SIZE
	.align		4
.L_665:
        /*007c*/ 	.byte	0x03, 0x19
        /*007e*/ 	.short	0x0028


	//----- nvinfo : EIATTR_PARAM_CBANK
	.align		4
        /*0080*/ 	.byte	0x04, 0x0a
        /*0082*/ 	.short	(.L_667 - .L_666)
	.align		4
.L_666:
        /*0084*/ 	.word	index@(.nv.constant0.div_a_bt_for_elems)
        /*0088*/ 	.short	0x0380
        /*008a*/ 	.short	0x0028


	//----- nvinfo : EIATTR_SW_WAR
	.align		4
.L_667:
        /*008c*/ 	.byte	0x04, 0x36
        /*008e*/ 	.short	(.L_669 - .L_668)
.L_668:
        /*0090*/ 	.word	0x00000008
.L_669:


//--------------------- .nv.info.div_at_b_for_elems --------------------------
	.section	.nv.info.div_at_b_for_elems,"",@"SHT_CUDA_INFO"
	.sectionflags	@""
	.align	4


	//----- nvinfo : EIATTR_CUDA_API_VERSION
	.align		4
        /*0000*/ 	.byte	0x04, 0x37
        /*0002*/ 	.short	(.L_671 - .L_670)
.L_670:
        /*0004*/ 	.word	0x00000082


	//----- nvinfo : EIATTR_KPARAM_INFO
	.align		4
.L_671:
        /*0008*/ 	.byte	0x04, 0x17
        /*000a*/ 	.short	(.L_673 - .L_672)
.L_672:
        /*000c*/ 	.word	0x00000000
        /*0010*/ 	.short	0x0004
        /*0012*/ 	.short	0x0020
        /*0014*/ 	.byte	0x00, 0xf0, 0x21, 0x00


	//----- nvinfo : EIATTR_KPARAM_INFO
	.align		4
.L_673:
        /*0018*/ 	.byte	0x04, 0x17
        /*001a*/ 	.short	(.L_675 - .L_674)
.L_674:
        /*001c*/ 	.word	0x00000000
        /*0020*/ 	.short	0x0003
        /*0022*/ 	.short	0x0018
        /*0024*/ 	.byte	0x00, 0xf0, 0x21, 0x00


	//----- nvinfo : EIATTR_KPARAM_INFO
	.align		4
.L_675:
        /*0028*/ 	.byte	0x04, 0x17
        /*002a*/ 	.short	(.L_677 - .L_676)
.L_676:
        /*002c*/ 	.word	0x00000000
        /*0030*/ 	.short	0x0002
        /*0032*/ 	.short	0x0010
        /*0034*/ 	.byte	0x00, 0xf5, 0x21, 0x00


	//----- nvinfo : EIATTR_KPARAM_INFO
	.align		4
.L_677:
        /*0038*/ 	.byte	0x04, 0x17
        /*003a*/ 	.short	(.L_679 - .L_678)
.L_678:
        /*003c*/ 	.word	0x00000000
        /*0040*/ 	.short	0x0001
        /*0042*/ 	.short	0x0008
        /*0044*/ 	.byte	0x00, 0xf5, 0x21, 0x00


	//----- nvinfo : EIATTR_KPARAM_INFO
	.align		4
.L_679:
        /*0048*/ 	.byte	0x04, 0x17
        /*004a*/ 	.short	(.L_681 - .L_680)
.L_680:
        /*004c*/ 	.word	0x00000000
        /*0050*/ 	.short	0x0000
        /*0052*/ 	.short	0x0000
        /*0054*/ 	.byte	0x00, 0xf5, 0x21, 0x00


	//----- nvinfo : EIATTR_SPARSE_MMA_MASK
	.align		4
.L_681:
        /*0058*/ 	.byte	0x03, 0x50
        /*005a*/ 	.short	0x0000


	//----- nvinfo : EIATTR_MAXREG_COUNT
	.align		4
        /*005c*/ 	.byte	0x03, 0x1b
        /*005e*/ 	.short	0x00ff


	//----- nvinfo : EIATTR_MERCURY_ISA_VERSION
	.align		4
        /*0060*/ 	.byte	0x03, 0x5f
        /*0062*/ 	.short	0x0101


	//----- nvinfo : EIATTR_VRC_CTA_INIT_COUNT
	.align		4
        /*0064*/ 	.byte	0x02, 0x4a
	.zero		1
	.zero		1


	//----- nvinfo : EIATTR_EXIT_INSTR_OFFSETS
	.align		4
        /*0068*/ 	.byte	0x04, 0x1c
        /*006a*/ 	.short	(.L_683 - .L_682)


	//   ....[0]....
.L_682:
        /*006c*/ 	.word	0x00000100


	//   ....[1]....
        /*0070*/ 	.word	0x00000330


	//----- nvinfo : EIATTR_CRS_STACK_SIZE
	.align		4
.L_683:
        /*0074*/ 	.byte	0x04, 0x1e
        /*0076*/ 	.short	(.L_685 - .L_684)
.L_684:
        /*0078*/ 	.word	0x00000000


	//----- nvinfo : EIATTR_CBANK_PARAM_SIZE
	.align		4
.L_685:
        /*007c*/ 	.byte	0x03, 0x19
        /*007e*/ 	.short	0x0028


	//----- nvinfo : EIATTR_PARAM_CBANK
	.align		4
        /*0080*/ 	.byte	0x04, 0x0a
        /*0082*/ 	.short	(.L_687 - .L_686)
	.align		4
.L_686:
        /*0084*/ 	.word	index@(.nv.constant0.div_at_b_for_elems)
        /*0088*/ 	.short	0x0380
        /*008a*/ 	.short	0x0028


	//----- nvinfo : EIATTR_SW_WAR
	.align		4
.L_687:
        /*008c*/ 	.byte	0x04, 0x36
        /*008e*/ 	.short	(.L_689 - .L_688)
.L_688:
        /*0090*/ 	.word	0x00000008
.L_689:


//--------------------- .nv.info.div_a_b_for_elems --------------------------
	.section	.nv.info.div_a_b_for_elems,"",@"SHT_CUDA_INFO"
	.sectionflags	@""
	.align	4


	//----- nvinfo : EIATTR_CUDA_API_VERSION
	.align		4
        /*0000*/ 	.byte	0x04, 0x37
        /*0002*/ 	.short	(.L_691 - .L_690)
.L_690:
        /*0004*/ 	.word	0x00000082


	//----- nvinfo : EIATTR_KPARAM_INFO
	.align		4
.L_691:
        /*0008*/ 	.byte	0x04, 0x17
        /*000a*/ 	.short	(.L_693 - .L_692)
.L_692:
        /*000c*/ 	.word	0x00000000
        /*0010*/ 	.short	0x0004
        /*0012*/ 	.short	0x0020
        /*0014*/ 	.byte	0x00, 0xf0, 0x21, 0x00


	//----- nvinfo : EIATTR_KPARAM_INFO
	.align		4
.L_693:
        /*0018*/ 	.byte	0x04, 0x17
        /*001a*/ 	.short	(.L_695 - .L_694)
.L_694:
        /*001c*/ 	.word	0x00000000
        /*0020*/ 	.short	0x0003
        /*0022*/ 	.short	0x0018
        /*0024*/ 	.byte	0x00, 0xf0, 0x21, 0x00


	//----- nvinfo : EIATTR_KPARAM_INFO
	.align		4
.L_695:
        /*0028*/ 	.byte	0x04, 0x17
        /*002a*/ 	.short	(.L_697 - .L_696)
.L_696:
        /*002c*/ 	.word	0x00000000
        /*0030*/ 	.short	0x0002
        /*0032*/ 	.short	0x0010
        /*0034*/ 	.byte	0x00, 0xf5, 0x21, 0x00


	//----- nvinfo : EIATTR_KPARAM_INFO
	.align		4
.L_697:
        /*0038*/ 	.byte	0x04, 0x17
        /*003a*/ 	.short	(.L_699 - .L_698)
.L_698:
        /*003c*/ 	.word	0x00000000
        /*0040*/ 	.short	0x0001
        /*0042*/ 	.short	0x0008
        /*0044*/ 	.byte	0x00, 0xf5, 0x21, 0x00


	//----- nvinfo : EIATTR_KPARAM_INFO
	.align		4
.L_699:
        /*0048*/ 	.byte	0x04, 0x17
        /*004a*/ 	.short	(.L_701 - .L_700)
.L_700:
        /*004c*/ 	.word	0x00000000
        /*0050*/ 	.short	0x0000
        /*0052*/ 	.short	0x0000
        /*0054*/ 	.byte	0x00, 0xf5, 0x21, 0x00


	//----- nvinfo : EIATTR_SPARSE_MMA_MASK
	.align		4
.L_701:
        /*0058*/ 	.byte	0x03, 0x50
        /*005a*/ 	.short	0x0000


	//----- nvinfo : EIATTR_MAXREG_COUNT
	.align		4
        /*005c*/ 	.byte	0x03, 0x1b
        /*005e*/ 	.short	0x00ff


	//----- nvinfo : EIATTR_MERCURY_ISA_VERSION
	.align		4
        /*0060*/ 	.byte	0x03, 0x5f
        /*0062*/ 	.short	0x0101


	//----- nvinfo : EIATTR_VRC_CTA_INIT_COUNT
	.align		4
        /*0064*/ 	.byte	0x02, 0x4a
	.zero		1
	.zero		1


	//----- nvinfo : EIATTR_EXIT_INSTR_OFFSETS
	.align		4
        /*0068*/ 	.byte	0x04, 0x1c
        /*006a*/ 	.short	(.L_703 - .L_702)


	//   ....[0]....
.L_702:
        /*006c*/ 	.word	0x00000100


	//   ....[1]....
        /*0070*/ 	.word	0x00000310


	//----- nvinfo : EIATTR_CRS_STACK_SIZE
	.align		4
.L_703:
        /*0074*/ 	.byte	0x04, 0x1e
        /*0076*/ 	.short	(.L_705 - .L_704)
.L_704:
        /*0078*/ 	.word	0x00000000


	//----- nvinfo : EIATTR_CBANK_PARAM_SIZE
	.align		4
.L_705:
        /*007c*/ 	.byte	0x03, 0x19
        /*007e*/ 	.short	0x0028


	//----- nvinfo : EIATTR_PARAM_CBANK
	.align		4
        /*0080*/ 	.byte	0x04, 0x0a
        /*0082*/ 	.short	(.L_707 - .L_706)
	.align		4
.L_706:
        /*0084*/ 	.word	index@(.nv.constant0.div_a_b_for_elems)
        /*0088*/ 	.short	0x0380
        /*008a*/ 	.short	0x0028


	//----- nvinfo : EIATTR_SW_WAR
	.align		4
.L_707:
        /*008c*/ 	.byte	0x04, 0x36
        /*008e*/ 	.short	(.L_709 - .L_708)
.L_708:
        /*0090*/ 	.word	0x00000008
.L_709:


//--------------------- .nv.info.mul_at_bt_for_elems --------------------------
	.section	.nv.info.mul_at_bt_for_elems,"",@"SHT_CUDA_INFO"
	.sectionflags	@""
	.align	4


	//----- nvinfo : EIATTR_CUDA_API_VERSION
	.align		4
        /*0000*/ 	.byte	0x04, 0x37
        /*0002*/ 	.short	(.L_711 - .L_710)
.L_710:
        /*0004*/ 	.word	0x00000082


	//----- nvinfo : EIATTR_KPARAM_INFO
	.align		4
.L_711:
        /*0008*/ 	.byte	0x04, 0x17
        /*000a*/ 	.short	(.L_713 - .L_712)
.L_712:
        /*000c*/ 	.word	0x00000000
        /*0010*/ 	.short	0x0004
        /*0012*/ 	.short	0x0020
        /*0014*/ 	.byte	0x00, 0xf0, 0x21, 0x00


	//----- nvinfo : EIATTR_KPARAM_INFO
	.align		4
.L_713:
        /*0018*/ 	.byte	0x04, 0x17
        /*001a*/ 	.short	(.L_715 - .L_714)
.L_714:
        /*001c*/ 	.word	0x00000000
        /*0020*/ 	.short	0x0003
        /*0022*/ 	.short	0x0018
        /*0024*/ 	.byte	0x00, 0xf0, 0x21, 0x00


	//----- nvinfo : EIATTR_KPARAM_INFO
	.align		4
.L_715:
        /*0028*/ 	.byte	0x04, 0x17
        /*002a*/ 	.short	(.L_717 - .L_716)
.L_716:
        /*002c*/ 	.word	0x00000000
        /*0030*/ 	.short	0x0002
        /*0032*/ 	.short	0x0010
        /*0034*/ 	.byte	0x00, 0xf5, 0x21, 0x00


	//----- nvinfo : EIATTR_KPARAM_INFO
	.align		4
.L_717:
        /*0038*/ 	.byte	0x04, 0x17
        /*003a*/ 	.short	(.L_719 - .L_718)
.L_718:
        /*003c*/ 	.word	0x00000000
        /*0040*/ 	.short	0x0001
        /*0042*/ 	.short	0x0008
        /*0044*/ 	.byte	0x00, 0xf5, 0x21, 0x00


	//----- nvinfo : EIATTR_KPARAM_INFO
	.align		4
.L_719:
        /*0048*/ 	.byte	0x04, 0x17
        /*004a*/ 	.short	(.L_721 - .L_720)
.L_720:
        /*004c*/ 	.word	0x00000000
        /*0050*/ 	.short	0x0000
        /*0052*/ 	.short	0x0000
        /*0054*/ 	.byte	0x00, 0xf5, 0x21, 0x00


	//----- nvinfo : EIATTR_SPARSE_MMA_MASK
	.align		4
.L_721:
        /*0058*/ 	.byte	0x03, 0x50
        /*005a*/ 	.short	0x0000


	//----- nvinfo : EIATTR_MAXREG_COUNT
	.align		4
        /*005c*/ 	.byte	0x03, 0x1b
        /*005e*/ 	.short	0x00ff


	//----- nvinfo : EIATTR_MERCURY_ISA_VERSION
	.align		4
        /*0060*/ 	.byte	0x03, 0x5f
        /*0062*/ 	.short	0x0101


	//----- nvinfo : EIATTR_VRC_CTA_INIT_COUNT
	.align		4
        /*0064*/ 	.byte	0x02, 0x4a
	.zero		1
	.zero		1


	//----- nvinfo : EIATTR_EXIT_INSTR_OFFSETS
	.align		4
        /*0068*/ 	.byte	0x04, 0x1c
        /*006a*/ 	.short	(.L_723 - .L_722)


	//   ....[0]....
.L_722:
        /*006c*/ 	.word	0x00000100


	//   ....[1]....
        /*0070*/ 	.word	0x00000270


	//----- nvinfo : EIATTR_CBANK_PARAM_SIZE
	.align		4
.L_723:
        /*0074*/ 	.byte	0x03, 0x19
        /*0076*/ 	.short	0x0028


	//----- nvinfo : EIATTR_PARAM_CBANK
	.align		4
        /*0078*/ 	.byte	0x04, 0x0a
        /*007a*/ 	.short	(.L_725 - .L_724)
	.align		4
.L_724:
        /*007c*/ 	.word	index@(.nv.constant0.mul_at_bt_for_elems)
        /*0080*/ 	.short	0x0380
        /*0082*/ 	.short	0x0028


	//----- nvinfo : EIATTR_SW_WAR
	.align		4
.L_725:
        /*0084*/ 	.byte	0x04, 0x36
        /*0086*/ 	.short	(.L_727 - .L_726)
.L_726:
        /*0088*/ 	.word	0x00000008
.L_727:


//--------------------- .nv.info.mul_a_bt_for_elems --------------------------
	.section	.nv.info.mul_a_bt_for_elems,"",@"SHT_CUDA_INFO"
	.sectionflags	@""
	.align	4


	//----- nvinfo : EIATTR_CUDA_API_VERSION
	.align		4
        /*0000*/ 	.byte	0x04, 0x37
        /*0002*/ 	.short	(.L_729 - .L_728)
.L_728:
        /*0004*/ 	.word	0x00000082


	//----- nvinfo : EIATTR_KPARAM_INFO
	.align		4
.L_729:
        /*0008*/ 	.byte	0x04, 0x17
        /*000a*/ 	.short	(.L_731 - .L_730)
.L_730:
        /*000c*/ 	.word	0x00000000
        /*0010*/ 	.short	0x0004
        /*0012*/ 	.short	0x0020
        /*0014*/ 	.byte	0x00, 0xf0, 0x21, 0x00


	//----- nvinfo : EIATTR_KPARAM_INFO
	.align		4
.L_731:
        /*0018*/ 	.byte	0x04, 0x17
        /*001a*/ 	.short	(.L_733 - .L_732)
.L_732:
        /*001c*/ 	.word	0x00000000
        /*0020*/ 	.short	0x0003
        /*0022*/ 	.short	0x0018
        /*0024*/ 	.byte	0x00, 0xf0, 0x21, 0x00


	//----- nvinfo : EIATTR_KPARAM_INFO
	.align		4
.L_733:
        /*0028*/ 	.byte	0x04, 0x17
        /*002a*/ 	.short	(.L_735 - .L_734)
.L_734:
        /*002c*/ 	.word	0x00000000
        /*0030*/ 	.short	0x0002
        /*0032*/ 	.short	0x0010
        /*0034*/ 	.byte	0x00, 0xf5, 0x21, 0x00


	//----- nvinfo : EIATTR_KPARAM_INFO
	.align		4
.L_735:
        /*0038*/ 	.byte	0x04, 0x17
        /*003a*/ 	.short	(.L_737 - .L_736)
.L_736:
        /*003c*/ 	.word	0x00000000
        /*0040*/ 	.short	0x0001
        /*0042*/ 	.short	0x0008
        /*0044*/ 	.byte	0x00, 0xf5, 0x21, 0x00


	//----- nvinfo : EIATTR_KPARAM_INFO
	.align		4
.L_737:
        /*0048*/ 	.byte	0x04, 0x17
        /*004a*/ 	.short	(.L_739 - .L_738)
.L_738:
        /*004c*/ 	.word	0x00000000
        /*0050*/ 	.short	0x0000
        /*0052*/ 	.short	0x0000
        /*0054*/ 	.byte	0x00, 0xf5, 0x21, 0x00


	//----- nvinfo : EIATTR_SPARSE_MMA_MASK
	.align		4
.L_739:
        /*0058*/ 	.byte	0x03, 0x50
        /*005a*/ 	.short	0x0000


	//----- nvinfo : EIATTR_MAXREG_COUNT
	.align		4
        /*005c*/ 	.byte	0x03, 0x1b
        /*005e*/ 	.short	0x00ff


	//----- nvinfo : EIATTR_MERCURY_ISA_VERSION
	.align		4
        /*0060*/ 	.byte	0x03, 0x5f
        /*0062*/ 	.short	0x0101


	//----- nvinfo : EIATTR_VRC_CTA_INIT_COUNT
	.align		4
        /*0064*/ 	.byte	0x02, 0x4a
	.zero		1
	.zero		1


	//----- nvinfo : EIATTR_EXIT_INSTR_OFFSETS
	.align		4
        /*0068*/ 	.byte	0x04, 0x1c
        /*006a*/ 	.short	(.L_741 - .L_740)


	//   ....[0]....
.L_740:
        /*006c*/ 	.word	0x00000100


	//   ....[1]....
        /*0070*/ 	.word	0x00000270


	//----- nvinfo : EIATTR_CBANK_PARAM_SIZE
	.align		4
.L_741:
        /*0074*/ 	.byte	0x03, 0x19
        /*0076*/ 	.short	0x0028


	//----- nvinfo : EIATTR_PARAM_CBANK
	.align		4
        /*0078*/ 	.byte	0x04, 0x0a
        /*007a*/ 	.short	(.L_743 - .L_742)
	.align		4
.L_742:
        /*007c*/ 	.word	index@(.nv.constant0.mul_a_bt_for_elems)
        /*0080*/ 	.short	0x0380
        /*0082*/ 	.short	0x0028


	//----- nvinfo : EIATTR_SW_WAR
	.align		4
.L_743:
        /*0084*/ 	.byte	0x04, 0x36
        /*0086*/ 	.short	(.L_745 - .L_744)
.L_744:
        /*0088*/ 	.word	0x00000008
.L_745:


//--------------------- .nv.info.mul_at_b_for_elems --------------------------
	.section	.nv.info.mul_at_b_for_elems,"",@"SHT_CUDA_INFO"
	.sectionflags	@""
	.align	4


	//----- nvinfo : EIATTR_CUDA_API_VERSION
	.align		4
        /*0000*/ 	.byte	0x04, 0x37
        /*0002*/ 	.short	(.L_747 - .L_746)
.L_746:
        /*0004*/ 	.word	0x00000082


	//----- nvinfo : EIATTR_KPARAM_INFO
	.align		4
.L_747:
        /*0008*/ 	.byte	0x04, 0x17
        /*000a*/ 	.short	(.L_749 - .L_748)
.L_748:
        /*000c*/ 	.word	0x00000000
        /*0010*/ 	.short	0x0004
        /*0012*/ 	.short	0x0020
        /*0014*/ 	.byte	0x00, 0xf0, 0x21, 0x00


	//----- nvinfo : EIATTR_KPARAM_INFO
	.align		4
.L_749:
        /*0018*/ 	.byte	0x04, 0x17
        /*001a*/ 	.short	(.L_751 - .L_750)
.L_750:
        /*001c*/ 	.word	0x00000000
        /*0020*/ 	.short	0x0003
        /*0022*/ 	.short	0x0018
        /*0024*/ 	.byte	0x00, 0xf0, 0x21, 0x00


	//----- nvinfo : EIATTR_KPARAM_INFO
	.align		4
.L_751:
        /*0028*/ 	.byte	0x04, 0x17
        /*002a*/ 	.short	(.L_753 - .L_752)
.L_752:
        /*002c*/ 	.word	0x00000000
        /*0030*/ 	.short	0x0002
        /*0032*/ 	.short	0x0010
        /*0034*/ 	.byte	0x00, 0xf5, 0x21, 0x00


	//----- nvinfo : EIATTR_KPARAM_INFO
	.align		4
.L_753:
        /*0038*/ 	.byte	0x04, 0x17
        /*003a*/ 	.short	(.L_755 - .L_754)
.L_754:
        /*003c*/ 	.word	0x00000000
        /*0040*/ 	.short	0x0001
        /*0042*/ 	.short	0x0008
        /*0044*/ 	.byte	0x00, 0xf5, 0x21, 0x00


	//----- nvinfo : EIATTR_KPARAM_INFO
	.align		4
.L_755:
        /*0048*/ 	.byte	0x04, 0x17
        /*004a*/ 	.short	(.L_757 - .L_756)
.L_756:
        /*004c*/ 	.word	0x00000000
        /*0050*/ 	.short	0x0000
        /*0052*/ 	.short	0x0000
        /*0054*/ 	.byte	0x00, 0xf5, 0x21, 0x00


	//----- nvinfo : EIATTR_SPARSE_MMA_MASK
	.align		4
.L_757:
        /*0058*/ 	.byte	0x03, 0x50
        /*005a*/ 	.short	0x0000


	//----- nvinfo : EIATTR_MAXREG_COUNT
	.align		4
        /*005c*/ 	.byte	0x03, 0x1b
        /*005e*/ 	.short	0x00ff


	//----- nvinfo : EIATTR_MERCURY_ISA_VERSION
	.align		4
        /*0060*/ 	.byte	0x03, 0x5f
        /*0062*/ 	.short	0x0101


	//----- nvinfo : EIATTR_VRC_CTA_INIT_COUNT
	.align		4
        /*0064*/ 	.byte	0x02, 0x4a
	.zero		1
	.zero		1


	//----- nvinfo : EIATTR_EXIT_INSTR_OFFSETS
	.align		4
        /*0068*/ 	.byte	0x04, 0x1c
        /*006a*/ 	.short	(.L_759 - .L_758)


	//   ....[0]....
.L_758:
        /*006c*/ 	.word	0x00000100


	//   ....[1]....
        /*0070*/ 	.word	0x00000270


	//----- nvinfo : EIATTR_CBANK_PARAM_SIZE
	.align		4
.L_759:
        /*0074*/ 	.byte	0x03, 0x19
        /*0076*/ 	.short	0x0028


	//----- nvinfo : EIATTR_PARAM_CBANK
	.align		4
        /*0078*/ 	.byte	0x04, 0x0a
        /*007a*/ 	.short	(.L_761 - .L_760)
	.align		4
.L_760:
        /*007c*/ 	.word	index@(.nv.constant0.mul_at_b_for_elems)
        /*0080*/ 	.short	0x0380
        /*0082*/ 	.short	0x0028


	//----- nvinfo : EIATTR_SW_WAR
	.align		4
.L_761:
        /*0084*/ 	.byte	0x04, 0x36
        /*0086*/ 	.short	(.L_763 - .L_762)
.L_762:
        /*0088*/ 	.word	0x00000008
.L_763:


//--------------------- .nv.info.mul_a_b_for_elems --------------------------
	.section	.nv.info.mul_a_b_for_elems,"",@"SHT_CUDA_INFO"
	.sectionflags	@""
	.align	4


	//----- nvinfo : EIATTR_CUDA_API_VERSION
	.align		4
        /*0000*/ 	.byte	0x04, 0x37
        /*0002*/ 	.short	(.L_765 - .L_764)
.L_764:
        /*0004*/ 	.word	0x00000082


	//----- nvinfo : EIATTR_KPARAM_INFO
	.align		4
.L_765:
        /*0008*/ 	.byte	0x04, 0x17
        /*000a*/ 	.short	(.L_767 - .L_766)
.L_766:
        /*000c*/ 	.word	0x00000000
        /*0010*/ 	.short	0x0004
        /*0012*/ 	.short	0x0020
        /*0014*/ 	.byte	0x00, 0xf0, 0x21, 0x00


	//----- nvinfo : EIATTR_KPARAM_INFO
	.align		4
.L_767:
        /*0018*/ 	.byte	0x04, 0x17
        /*001a*/ 	.short	(.L_769 - .L_768)
.L_768:
        /*001c*/ 	.word	0x00000000
        /*0020*/ 	.short	0x0003
        /*0022*/ 	.short	0x0018
        /*0024*/ 	.byte	0x00, 0xf0, 0x21, 0x00


	//----- nvinfo : EIATTR_KPARAM_INFO
	.align		4
.L_769:
        /*0028*/ 	.byte	0x04, 0x17
        /*002a*/ 	.short	(.L_771 - .L_770)
.L_770:
        /*002c*/ 	.word	0x00000000
        /*0030*/ 	.short	0x0002
        /*0032*/ 	.short	0x0010
        /*0034*/ 	.byte	0x00, 0xf5, 0x21, 0x00


	//----- nvinfo : EIATTR_KPARAM_INFO
	.align		4
.L_771:
        /*0038*/ 	.byte	0x04, 0x17
        /*003a*/ 	.short	(.L_773 - .L_772)
.L_772:
        /*003c*/ 	.word	0x00000000
        /*0040*/ 	.short	0x0001
        /*0042*/ 	.short	0x0008
        /*0044*/ 	.byte	0x00, 0xf5, 0x21, 0x00


	//----- nvinfo : EIATTR_KPARAM_INFO
	.align		4
.L_773:
        /*0048*/ 	.byte	0x04, 0x17
        /*004a*/ 	.short	(.L_775 - .L_774)
.L_774:
        /*004c*/ 	.word	0x00000000
        /*0050*/ 	.short	0x0000
        /*0052*/ 	.short	0x0000
        /*0054*/ 	.byte	0x00, 0xf5, 0x21, 0x00


	//----- nvinfo : EIATTR_SPARSE_MMA_MASK
	.align		4
.L_775:
        /*0058*/ 	.byte	0x03, 0x50
        /*005a*/ 	.short	0x0000


	//----- nvinfo : EIATTR_MAXREG_COUNT
	.align		4
        /*005c*/ 	.byte	0x03, 0x1b
        /*005e*/ 	.short	0x00ff


	//----- nvinfo : EIATTR_MERCURY_ISA_VERSION
	.align		4
        /*0060*/ 	.byte	0x03, 0x5f
        /*0062*/ 	.short	0x0101


	//----- nvinfo : EIATTR_VRC_CTA_INIT_COUNT
	.align		4
        /*0064*/ 	.byte	0x02, 0x4a
	.zero		1
	.zero		1


	//----- nvinfo : EIATTR_EXIT_INSTR_OFFSETS
	.align		4
        /*0068*/ 	.byte	0x04, 0x1c
        /*006a*/ 	.short	(.L_777 - .L_776)


	//   ....[0]....
.L_776:
        /*006c*/ 	.word	0x00000100


	//   ....[1]....
        /*0070*/ 	.word	0x00000250


	//----- nvinfo : EIATTR_CBANK_PARAM_SIZE
	.align		4
.L_777:
        /*0074*/ 	.byte	0x03, 0x19
        /*0076*/ 	.short	0x0028


	//----- nvinfo : EIATTR_PARAM_CBANK
	.align		4
        /*0078*/ 	.byte	0x04, 0x0a
        /*007a*/ 	.short	(.L_779 - .L_778)
	.align		4
.L_778:
        /*007c*/ 	.word	index@(.nv.constant0.mul_a_b_for_elems)
        /*0080*/ 	.short	0x0380
        /*0082*/ 	.short	0x0028


	//----- nvinfo : EIATTR_SW_WAR
	.align		4
.L_779:
        /*0084*/ 	.byte	0x04, 0x36
        /*0086*/ 	.short	(.L_781 - .L_780)
.L_780:
        /*0088*/ 	.word	0x00000008
.L_781:


//--------------------- .nv.info.mul_at_bt        --------------------------
	.section	.nv.info.mul_at_bt,"",@"SHT_CUDA_INFO"
	.sectionflags	@""
	.align	4


	//----- nvinfo : EIATTR_CUDA_API_VERSION
	.align		4
        /*0000*/ 	.byte	0x04, 0x37
        /*0002*/ 	.short	(.L_783 - .L_782)
.L_782:
        /*0004*/ 	.word	0x00000082


	//----- nvinfo : EIATTR_KPARAM_INFO
	.align		4
.L_783:
        /*0008*/ 	.byte	0x04, 0x17
        /*000a*/ 	.short	(.L_785 - .L_784)
.L_784:
        /*000c*/ 	.word	0x00000000
        /*0010*/ 	.short	0x0005
        /*0012*/ 	.short	0x0028
        /*0014*/ 	.byte	0x00, 0xf0, 0x21, 0x00


	//----- nvinfo : EIATTR_KPARAM_INFO
	.align		4
.L_785:
        /*0018*/ 	.byte	0x04, 0x17
        /*001a*/ 	.short	(.L_787 - .L_786)
.L_786:
        /*001c*/ 	.word	0x00000000
        /*0020*/ 	.short	0x0004
        /*0022*/ 	.short	0x0020
        /*0024*/ 	.byte	0x00, 0xf0, 0x21, 0x00


	//----- nvinfo : EIATTR_KPARAM_INFO
	.align		4
.L_787:
        /*0028*/ 	.byte	0x04, 0x17
        /*002a*/ 	.short	(.L_789 - .L_788)
.L_788:
        /*002c*/ 	.word	0x00000000
        /*0030*/ 	.short	0x0003
        /*0032*/ 	.short	0x0018
        /*0034*/ 	.byte	0x00, 0xf0, 0x21, 0x00


	//----- nvinfo : EIATTR_KPARAM_INFO
	.align		4
.L_789:
        /*0038*/ 	.byte	0x04, 0x17
        /*003a*/ 	.short	(.L_791 - .L_790)
.L_790:
        /*003c*/ 	.word	0x00000000
        /*0040*/ 	.short	0x0002
        /*0042*/ 	.short	0x0010
        /*0044*/ 	.byte	0x00, 0xf5, 0x21, 0x00


	//----- nvinfo : EIATTR_KPARAM_INFO
	.align		4
.L_791:
        /*0048*/ 	.byte	0x04, 0x17
        /*004a*/ 	.short	(.L_793 - .L_792)
.L_792:
        /*004c*/ 	.word	0x00000000
        /*0050*/ 	.short	0x0001
        /*0052*/ 	.short	0x0008
        /*0054*/ 	.byte	0x00, 0xf5, 0x21, 0x00


	//----- nvinfo : EIATTR_KPARAM_INFO
	.align		4
.L_793:
        /*0058*/ 	.byte	0x04, 0x17
        /*005a*/ 	.short	(.L_795 - .L_794)
.L_794:
        /*005c*/ 	.word	0x00000000
        /*0060*/ 	.short	0x0000
        /*0062*/ 	.short	0x0000
        /*0064*/ 	.byte	0x00, 0xf5, 0x21, 0x00


	//----- nvinfo : EIATTR_SPARSE_MMA_MASK
	.align		4
.L_795:
        /*0068*/ 	.byte	0x03, 0x50
        /*006a*/ 	.short	0x0000


	//----- nvinfo : EIATTR_MAXREG_COUNT
	.align		4
        /*006c*/ 	.byte	0x03, 0x1b
        /*006e*/ 	.short	0x00ff


	//----- nvinfo : EIATTR_NUM_BARRIERS
	.align		4
        /*0070*/ 	.byte	0x02, 0x4c
        /*0072*/ 	.byte	0x01
	.zero		1


	//----- nvinfo : EIATTR_MERCURY_ISA_VERSION
	.align		4
        /*0074*/ 	.byte	0x03, 0x5f
        /*0076*/ 	.short	0x0101


	//----- nvinfo : EIATTR_VRC_CTA_INIT_COUNT
	.align		4
        /*0078*/ 	.byte	0x02, 0x4a
	.zero		1
	.zero		1


	//----- nvinfo : EIATTR_EXIT_INSTR_OFFSETS
	.align		4
        /*007c*/ 	.byte	0x04, 0x1c
        /*007e*/ 	.short	(.L_797 - .L_796)


	//   ....[0]....
.L_796:
        /*0080*/ 	.word	0x00001860


	//   ....[1]....
        /*0084*/ 	.word	0x00001880


	//----- nvinfo : EIATTR_CBANK_PARAM_SIZE
	.align		4
.L_797:
        /*0088*/ 	.byte	0x03, 0x19
        /*008a*/ 	.short	0x0030


	//----- nvinfo : EIATTR_PARAM_CBANK
	.align		4
        /*008c*/ 	.byte	0x04, 0x0a
        /*008e*/ 	.short	(.L_799 - .L_798)
	.align		4
.L_798:
        /*0090*/ 	.word	index@(.nv.constant0.mul_at_bt)
        /*0094*/ 	.short	0x0380
        /*0096*/ 	.short	0x0030


	//----- nvinfo : EIATTR_SW_WAR
	.align		4
.L_799:
        /*0098*/ 	.byte	0x04, 0x36
        /*009a*/ 	.short	(.L_801 - .L_800)
.L_800:
        /*009c*/ 	.word	0x00000008
.L_801:


//--------------------- .nv.info.mul_a_bt         --------------------------
	.section	.nv.info.mul_a_bt,"",@"SHT_CUDA_INFO"
	.sectionflags	@""
	.align	4


	//----- nvinfo : EIATTR_CUDA_API_VERSION
	.align		4
        /*0000*/ 	.byte	0x04, 0x37
        /*0002*/ 	.short	(.L_803 - .L_802)
.L_802:
        /*0004*/ 	.word	0x00000082


	//----- nvinfo : EIATTR_KPARAM_INFO
	.align		4
.L_803:
        /*0008*/ 	.byte	0x04, 0x17
        /*000a*/ 	.short	(.L_805 - .L_804)
.L_804:
        /*000c*/ 	.word	0x00000000
        /*0010*/ 	.short	0x0005
        /*0012*/ 	.short	0x0028
        /*0014*/ 	.byte	0x00, 0xf0, 0x21, 0x00


	//----- nvinfo : EIATTR_KPARAM_INFO
	.align		4
.L_805:
        /*0018*/ 	.byte	0x04, 0x17
        /*001a*/ 	.short	(.L_807 - .L_806)
.L_806:
        /*001c*/ 	.word	0x00000000
        /*0020*/ 	.short	0x0004
        /*0022*/ 	.short	0x0020
        /*0024*/ 	.byte	0x00, 0xf0, 0x21, 0x00


	//----- nvinfo : EIATTR_KPARAM_INFO
	.align		4
.L_807:
        /*0028*/ 	.byte	0x04, 0x17
        /*002a*/ 	.short	(.L_809 - .L_808)
.L_808:
        /*002c*/ 	.word	0x00000000
        /*0030*/ 	.short	0x0003
        /*0032*/ 	.short	0x0018
        /*0034*/ 	.byte	0x00, 0xf0, 0x21, 0x00


	//----- nvinfo : EIATTR_KPARAM_INFO
	.align		4
.L_809:
        /*0038*/ 	.byte	0x04, 0x17
        /*003a*/ 	.short	(.L_811 - .L_810)
.L_810:
        /*003c*/ 	.word	0x00000000
        /*0040*/ 	.short	0x0002
        /*0042*/ 	.short	0x0010
        /*0044*/ 	.byte	0x00, 0xf5, 0x21, 0x00


	//----- nvinfo : EIATTR_KPARAM_INFO
	.align		4
.L_811:
        /*0048*/ 	.byte	0x04, 0x17
        /*004a*/ 	.short	(.L_813 - .L_812)
.L_812:
        /*004c*/ 	.word	0x00000000
        /*0050*/ 	.short	0x0001
        /*0052*/ 	.short	0x0008
        /*0054*/ 	.byte	0x00, 0xf5, 0x21, 0x00


	//----- nvinfo : EIATTR_KPARAM_INFO
	.align		4
.L_813:
        /*0058*/ 	.byte	0x04, 0x17
        /*005a*/ 	.short	(.L_815 - .L_814)
.L_814:
        /*005c*/ 	.word	0x00000000
        /*0060*/ 	.short	0x0000
        /*0062*/ 	.short	0x0000
        /*0064*/ 	.byte	0x00, 0xf5, 0x21, 0x00


	//----- nvinfo : EIATTR_SPARSE_MMA_MASK
	.align		4
.L_815:
        /*0068*/ 	.byte	0x03, 0x50
        /*006a*/ 	.short	0x0000


	//----- nvinfo : EIATTR_MAXREG_COUNT
	.align		4
        /*006c*/ 	.byte	0x03, 0x1b
        /*006e*/ 	.short	0x00ff


	//----- nvinfo : EIATTR_NUM_BARRIERS
	.align		4
        /*0070*/ 	.byte	0x02, 0x4c
        /*0072*/ 	.byte	0x01
	.zero		1


	//----- nvinfo : EIATTR_MERCURY_ISA_VERSION
	.align		4
        /*0074*/ 	.byte	0x03, 0x5f
        /*0076*/ 	.short	0x0101


	//----- nvinfo : EIATTR_VRC_CTA_INIT_COUNT
	.align		4
        /*0078*/ 	.byte	0x02, 0x4a
	.zero		1
	.zero		1


	//----- nvinfo : EIATTR_EXIT_INSTR_OFFSETS
	.align		4
        /*007c*/ 	.byte	0x04, 0x1c
        /*007e*/ 	.short	(.L_817 - .L_816)


	//   ....[0]....
.L_816:
        /*0080*/ 	.word	0x000019d0


	//   ....[1]....
        /*0084*/ 	.word	0x000019f0


	//----- nvinfo : EIATTR_CBANK_PARAM_SIZE
	.align		4
.L_817:
        /*0088*/ 	.byte	0x03, 0x19
        /*008a*/ 	.short	0x0030


	//----- nvinfo : EIATTR_PARAM_CBANK
	.align		4
        /*008c*/ 	.byte	0x04, 0x0a
        /*008e*/ 	.short	(.L_819 - .L_818)
	.align		4
.L_818:
        /*0090*/ 	.word	index@(.nv.constant0.mul_a_bt)
        /*0094*/ 	.short	0x0380
        /*0096*/ 	.short	0x0030


	//----- nvinfo : EIATTR_SW_WAR
	.align		4
.L_819:
        /*0098*/ 	.byte	0x04, 0x36
        /*009a*/ 	.short	(.L_821 - .L_820)
.L_820:
        /*009c*/ 	.word	0x00000008
.L_821:


//--------------------- .nv.info.mul_at_b         --------------------------
	.section	.nv.info.mul_at_b,"",@"SHT_CUDA_INFO"
	.sectionflags	@""
	.align	4


	//----- nvinfo : EIATTR_CUDA_API_VERSION
	.align		4
        /*0000*/ 	.byte	0x04, 0x37
        /*0002*/ 	.short	(.L_823 - .L_822)
.L_822:
        /*0004*/ 	.word	0x00000082


	//----- nvinfo : EIATTR_KPARAM_INFO
	.align		4
.L_823:
        /*0008*/ 	.byte	0x04, 0x17
        /*000a*/ 	.short	(.L_825 - .L_824)
.L_824:
        /*000c*/ 	.word	0x00000000
        /*0010*/ 	.short	0x0005
        /*0012*/ 	.short	0x0028
        /*0014*/ 	.byte	0x00, 0xf0, 0x21, 0x00


	//----- nvinfo : EIATTR_KPARAM_INFO
	.align		4
.L_825:
        /*0018*/ 	.byte	0x04, 0x17
        /*001a*/ 	.short	(.L_827 - .L_826)
.L_826:
        /*001c*/ 	.word	0x00000000
        /*0020*/ 	.short	0x0004
        /*0022*/ 	.short	0x0020
        /*0024*/ 	.byte	0x00, 0xf0, 0x21, 0x00


	//----- nvinfo : EIATTR_KPARAM_INFO
	.align		4
.L_827:
        /*0028*/ 	.byte	0x04, 0x17
        /*002a*/ 	.short	(.L_829 - .L_828)
.L_828:
        /*002c*/ 	.word	0x00000000
        /*0030*/ 	.short	0x0003
        /*0032*/ 	.short	0x0018
        /*0034*/ 	.byte	0x00, 0xf0, 0x21, 0x00


	//----- nvinfo : EIATTR_KPARAM_INFO
	.align		4
.L_829:
        /*0038*/ 	.byte	0x04, 0x17
        /*003a*/ 	.short	(.L_831 - .L_830)
.L_830:
        /*003c*/ 	.word	0x00000000
        /*0040*/ 	.short	0x0002
        /*0042*/ 	.short	0x0010
        /*0044*/ 	.byte	0x00, 0xf5, 0x21, 0x00


	//----- nvinfo : EIATTR_KPARAM_INFO
	.align		4
.L_831:
        /*0048*/ 	.byte	0x04, 0x17
        /*004a*/ 	.short	(.L_833 - .L_832)
.L_832:
        /*004c*/ 	.word	0x00000000
        /*0050*/ 	.short	0x0001
        /*0052*/ 	.short	0x0008
        /*0054*/ 	.byte	0x00, 0xf5, 0x21, 0x00


	//----- nvinfo : EIATTR_KPARAM_INFO
	.align		4
.L_833:
        /*0058*/ 	.byte	0x04, 0x17
        /*005a*/ 	.short	(.L_835 - .L_834)
.L_834:
        /*005c*/ 	.word	0x00000000
        /*0060*/ 	.short	0x0000
        /*0062*/ 	.short	0x0000
        /*0064*/ 	.byte	0x00, 0xf5, 0x21, 0x00


	//----- nvinfo : EIATTR_SPARSE_MMA_MASK
	.align		4
.L_835:
        /*0068*/ 	.byte	0x03, 0x50
        /*006a*/ 	.short	0x0000


	//----- nvinfo : EIATTR_MAXREG_COUNT
	.align		4
        /*006c*/ 	.byte	0x03, 0x1b
        /*006e*/ 	.short	0x00ff


	//----- nvinfo : EIATTR_NUM_BARRIERS
	.align		4
        /*0070*/ 	.byte	0x02, 0x4c
        /*0072*/ 	.byte	0x01
	.zero		1


	//----- nvinfo : EIATTR_MERCURY_ISA_VERSION
	.align		4
        /*0074*/ 	.byte	0x03, 0x5f
        /*0076*/ 	.short	0x0101


	//----- nvinfo : EIATTR_VRC_CTA_INIT_COUNT
	.align		4
        /*0078*/ 	.byte	0x02, 0x4a
	.zero		1
	.zero		1


	//----- nvinfo : EIATTR_EXIT_INSTR_OFFSETS
	.align		4
        /*007c*/ 	.byte	0x04, 0x1c
        /*007e*/ 	.short	(.L_837 - .L_836)


	//   ....[0]....
.L_836:
        /*0080*/ 	.word	0x00001740


	//   ....[1]....
        /*0084*/ 	.word	0x00001760


	//----- nvinfo : EIATTR_CBANK_PARAM_SIZE
	.align		4
.L_837:
        /*0088*/ 	.byte	0x03, 0x19
        /*008a*/ 	.short	0x0030


	//----- nvinfo : EIATTR_PARAM_CBANK
	.align		4
        /*008c*/ 	.byte	0x04, 0x0a
        /*008e*/ 	.short	(.L_839 - .L_838)
	.align		4
.L_838:
        /*0090*/ 	.word	index@(.nv.constant0.mul_at_b)
        /*0094*/ 	.short	0x0380
        /*0096*/ 	.short	0x0030


	//----- nvinfo : EIATTR_SW_WAR
	.align		4
.L_839:
        /*0098*/ 	.byte	0x04, 0x36
        /*009a*/ 	.short	(.L_841 - .L_840)
.L_840:
        /*009c*/ 	.word	0x00000008
.L_841:


//--------------------- .nv.info.mul_a_b          --------------------------
	.section	.nv.info.mul_a_b,"",@"SHT_CUDA_INFO"
	.sectionflags	@""
	.align	4


	//----- nvinfo : EIATTR_CUDA_API_VERSION
	.align		4
        /*0000*/ 	.byte	0x04, 0x37
        /*0002*/ 	.short	(.L_843 - .L_842)
.L_842:
        /*0004*/ 	.word	0x00000082


	//----- nvinfo : EIATTR_KPARAM_INFO
	.align		4
.L_843:
        /*0008*/ 	.byte	0x04, 0x17
        /*000a*/ 	.short	(.L_845 - .L_844)
.L_844:
        /*000c*/ 	.word	0x00000000
        /*0010*/ 	.short	0x0005
        /*0012*/ 	.short	0x0028
        /*0014*/ 	.byte	0x00, 0xf0, 0x21, 0x00


	//----- nvinfo : EIATTR_KPARAM_INFO
	.align		4
.L_845:
        /*0018*/ 	.byte	0x04, 0x17
        /*001a*/ 	.short	(.L_847 - .L_846)
.L_846:
        /*001c*/ 	.word	0x00000000
        /*0020*/ 	.short	0x0004
        /*0022*/ 	.short	0x0020
        /*0024*/ 	.byte	0x00, 0xf0, 0x21, 0x00


	//----- nvinfo : EIATTR_KPARAM_INFO
	.align		4
.L_847:
        /*0028*/ 	.byte	0x04, 0x17
        /*002a*/ 	.short	(.L_849 - .L_848)
.L_848:
        /*002c*/ 	.word	0x00000000
        /*0030*/ 	.short	0x0003
        /*0032*/ 	.short	0x0018
        /*0034*/ 	.byte	0x00, 0xf0, 0x21, 0x00


	//----- nvinfo : EIATTR_KPARAM_INFO
	.align		4
.L_849:
        /*0038*/ 	.byte	0x04, 0x17
        /*003a*/ 	.short	(.L_851 - .L_850)
.L_850:
        /*003c*/ 	.word	0x00000000
        /*0040*/ 	.short	0x0002
        /*0042*/ 	.short	0x0010
        /*0044*/ 	.byte	0x00, 0xf5, 0x21, 0x00


	//----- nvinfo : EIATTR_KPARAM_INFO
	.align		4
.L_851:
        /*0048*/ 	.byte	0x04, 0x17
        /*004a*/ 	.short	(.L_853 - .L_852)
.L_852:
        /*004c*/ 	.word	0x00000000
        /*0050*/ 	.short	0x0001
        /*0052*/ 	.short	0x0008
        /*0054*/ 	.byte	0x00, 0xf5, 0x21, 0x00


	//----- nvinfo : EIATTR_KPARAM_INFO
	.align		4
.L_853:
        /*0058*/ 	.byte	0x04, 0x17
        /*005a*/ 	.short	(.L_855 - .L_854)
.L_854:
        /*005c*/ 	.word	0x00000000
        /*0060*/ 	.short	0x0000
        /*0062*/ 	.short	0x0000
        /*0064*/ 	.byte	0x00, 0xf5, 0x21, 0x00


	//----- nvinfo : EIATTR_SPARSE_MMA_MASK
	.align		4
.L_855:
        /*0068*/ 	.byte	0x03, 0x50
        /*006a*/ 	.short	0x0000


	//----- nvinfo : EIATTR_MAXREG_COUNT
	.align		4
        /*006c*/ 	.byte	0x03, 0x1b
        /*006e*/ 	.short	0x00ff


	//----- nvinfo : EIATTR_NUM_BARRIERS
	.align		4
        /*0070*/ 	.byte	0x02, 0x4c
        /*0072*/ 	.byte	0x01
	.zero		1


	//----- nvinfo : EIATTR_MERCURY_ISA_VERSION
	.align		4
        /*0074*/ 	.byte	0x03, 0x5f
        /*0076*/ 	.short	0x0101


	//----- nvinfo : EIATTR_VRC_CTA_INIT_COUNT
	.align		4
        /*0078*/ 	.byte	0x02, 0x4a
	.zero		1
	.zero		1


	//----- nvinfo : EIATTR_EXIT_INSTR_OFFSETS
	.align		4
        /*007c*/ 	.byte	0x04, 0x1c
        /*007e*/ 	.short	(.L_857 - .L_856)


	//   ....[0]....
.L_856:
        /*0080*/ 	.word	0x000018f0


	//   ....[1]....
        /*0084*/ 	.word	0x00001910


	//----- nvinfo : EIATTR_CBANK_PARAM_SIZE
	.align		4
.L_857:
        /*0088*/ 	.byte	0x03, 0x19
        /*008a*/ 	.short	0x0030


	//----- nvinfo : EIATTR_PARAM_CBANK
	.align		4
        /*008c*/ 	.byte	0x04, 0x0a
        /*008e*/ 	.short	(.L_859 - .L_858)
	.align		4
.L_858:
        /*0090*/ 	.word	index@(.nv.constant0.mul_a_b)
        /*0094*/ 	.short	0x0380
        /*0096*/ 	.short	0x0030


	//----- nvinfo : EIATTR_SW_WAR
	.align		4
.L_859:
        /*0098*/ 	.byte	0x04, 0x36
        /*009a*/ 	.short	(.L_861 - .L_860)
.L_860:
        /*009c*/ 	.word	0x00000008
.L_861:


//--------------------- .nv.info.sub_at_bt        --------------------------
	.section	.nv.info.sub_at_bt,"",@"SHT_CUDA_INFO"
	.sectionflags	@""
	.align	4


	//----- nvinfo : EIATTR_CUDA_API_VERSION
	.align		4
        /*0000*/ 	.byte	0x04, 0x37
        /*0002*/ 	.short	(.L_863 - .L_862)
.L_862:
        /*0004*/ 	.word	0x00000082


	//----- nvinfo : EIATTR_KPARAM_INFO
	.align		4
.L_863:
        /*0008*/ 	.byte	0x04, 0x17
        /*000a*/ 	.short	(.L_865 - .L_864)
.L_864:
        /*000c*/ 	.word	0x00000000
        /*0010*/ 	.short	0x0004
        /*0012*/ 	.short	0x0020
        /*0014*/ 	.byte	0x00, 0xf0, 0x21, 0x00


	//----- nvinfo : EIATTR_KPARAM_INFO
	.align		4
.L_865:
        /*0018*/ 	.byte	0x04, 0x17
        /*001a*/ 	.short	(.L_867 - .L_866)
.L_866:
        /*001c*/ 	.word	0x00000000
        /*0020*/ 	.short	0x0003
        /*0022*/ 	.short	0x0018
        /*0024*/ 	.byte	0x00, 0xf0, 0x21, 0x00


	//----- nvinfo : EIATTR_KPARAM_INFO
	.align		4
.L_867:
        /*0028*/ 	.byte	0x04, 0x17
        /*002a*/ 	.short	(.L_869 - .L_868)
.L_868:
        /*002c*/ 	.word	0x00000000
        /*0030*/ 	.short	0x0002
        /*0032*/ 	.short	0x0010
        /*0034*/ 	.byte	0x00, 0xf5, 0x21, 0x00


	//----- nvinfo : EIATTR_KPARAM_INFO
	.align		4
.L_869:
        /*0038*/ 	.byte	0x04, 0x17
        /*003a*/ 	.short	(.L_871 - .L_870)
.L_870:
        /*003c*/ 	.word	0x00000000
        /*0040*/ 	.short	0x0001
        /*0042*/ 	.short	0x0008
        /*0044*/ 	.byte	0x00, 0xf5, 0x21, 0x00


	//----- nvinfo : EIATTR_KPARAM_INFO
	.align		4
.L_871:
        /*0048*/ 	.byte	0x04, 0x17
        /*004a*/ 	.short	(.L_873 - .L_872)
.L_872:
        /*004c*/ 	.word	0x00000000
        /*0050*/ 	.short	0x0000
        /*0052*/ 	.short	0x0000
        /*0054*/ 	.byte	0x00, 0xf5, 0x21, 0x00


	//----- nvinfo : EIATTR_SPARSE_MMA_MASK
	.align		4
.L_873:
        /*0058*/ 	.byte	0x03, 0x50
        /*005a*/ 	.short	0x0000


	//----- nvinfo : EIATTR_MAXREG_COUNT
	.align		4
        /*005c*/ 	.byte	0x03, 0x1b
        /*005e*/ 	.short	0x00ff


	//----- nvinfo : EIATTR_MERCURY_ISA_VERSION
	.align		4
        /*0060*/ 	.byte	0x03, 0x5f
        /*0062*/ 	.short	0x0101


	//----- nvinfo : EIATTR_VRC_CTA_INIT_COUNT
	.align		4
        /*0064*/ 	.byte	0x02, 0x4a
	.zero		1
	.zero		1


	//----- nvinfo : EIATTR_EXIT_INSTR_OFFSETS
	.align		4
        /*0068*/ 	.byte	0x04, 0x1c
        /*006a*/ 	.short	(.L_875 - .L_874)


	//   ....[0]....
.L_874:
        /*006c*/ 	.word	0x00000100


	//   ....[1]....
        /*0070*/ 	.word	0x00000270


	//----- nvinfo : EIATTR_CBANK_PARAM_SIZE
	.align		4
.L_875:
        /*0074*/ 	.byte	0x03, 0x19
        /*0076*/ 	.short	0x0028


	//----- nvinfo : EIATTR_PARAM_CBANK
	.align		4
        /*0078*/ 	.byte	0x04, 0x0a
        /*007a*/ 	.short	(.L_877 - .L_876)
	.align		4
.L_876:
        /*007c*/ 	.word	index@(.nv.constant0.sub_at_bt)
        /*0080*/ 	.short	0x0380
        /*0082*/ 	.short	0x0028


	//----- nvinfo : EIATTR_SW_WAR
	.align		4
.L_877:
        /*0084*/ 	.byte	0x04, 0x36
        /*0086*/ 	.short	(.L_879 - .L_878)
.L_878:
        /*0088*/ 	.word	0x00000008
.L_879:


//--------------------- .nv.info.sub_a_bt         --------------------------
	.section	.nv.info.sub_a_bt,"",@"SHT_CUDA_INFO"
	.sectionflags	@""
	.align	4


	//----- nvinfo : EIATTR_CUDA_API_VERSION
	.align		4
        /*0000*/ 	.byte	0x04, 0x37
        /*0002*/ 	.short	(.L_881 - .L_880)
.L_880:
        /*0004*/ 	.word	0x00000082


	//----- nvinfo : EIATTR_KPARAM_INFO
	.align		4
.L_881:
        /*0008*/ 	.byte	0x04, 0x17
        /*000a*/ 	.short	(.L_883 - .L_882)
.L_882:
        /*000c*/ 	.word	0x00000000
        /*0010*/ 	.short	0x0004
        /*0012*/ 	.short	0x0020
        /*0014*/ 	.byte	0x00, 0xf0, 0x21, 0x00


	//----- nvinfo : EIATTR_KPARAM_INFO
	.align		4
.L_883:
        /*0018*/ 	.byte	0x04, 0x17
        /*001a*/ 	.short	(.L_885 - .L_884)
.L_884:
        /*001c*/ 	.word	0x00000000
        /*0020*/ 	.short	0x0003
        /*0022*/ 	.short	0x0018
        /*0024*/ 	.byte	0x00, 0xf0, 0x21, 0x00


	//----- nvinfo : EIATTR_KPARAM_INFO
	.align		4
.L_885:
        /*0028*/ 	.byte	0x04, 0x17
        /*002a*/ 	.short	(.L_887 - .L_886)
.L_886:
        /*002c*/ 	.word	0x00000000
        /*0030*/ 	.short	0x0002
        /*0032*/ 	.short	0x0010
        /*0034*/ 	.byte	0x00, 0xf5, 0x21, 0x00


	//----- nvinfo : EIATTR_KPARAM_INFO
	.align		4
.L_887:
        /*0038*/ 	.byte	0x04, 0x17
        /*003a*/ 	.short	(.L_889 - .L_888)
.L_888:
        /*003c*/ 	.word	0x00000000
        /*0040*/ 	.short	0x0001
        /*0042*/ 	.short	0x0008
        /*0044*/ 	.byte	0x00, 0xf5, 0x21, 0x00


	//----- nvinfo : EIATTR_KPARAM_INFO
	.align		4
.L_889:
        /*0048*/ 	.byte	0x04, 0x17
        /*004a*/ 	.short	(.L_891 - .L_890)
.L_890:
        /*004c*/ 	.word	0x00000000
        /*0050*/ 	.short	0x0000
        /*0052*/ 	.short	0x0000
        /*0054*/ 	.byte	0x00, 0xf5, 0x21, 0x00


	//----- nvinfo : EIATTR_SPARSE_MMA_MASK
	.align		4
.L_891:
        /*0058*/ 	.byte	0x03, 0x50
        /*005a*/ 	.short	0x0000


	//----- nvinfo : EIATTR_MAXREG_COUNT
	.align		4
        /*005c*/ 	.byte	0x03, 0x1b
        /*005e*/ 	.short	0x00ff


	//----- nvinfo : EIATTR_MERCURY_ISA_VERSION
	.align		4
        /*0060*/ 	.byte	0x03, 0x5f
        /*0062*/ 	.short	0x0101


	//----- nvinfo : EIATTR_VRC_CTA_INIT_COUNT
	.align		4
        /*0064*/ 	.byte	0x02, 0x4a
	.zero		1
	.zero		1


	//----- nvinfo : EIATTR_EXIT_INSTR_OFFSETS
	.align		4
        /*0068*/ 	.byte	0x04, 0x1c
        /*006a*/ 	.short	(.L_893 - .L_892)


	//   ....[0]....
.L_892:
        /*006c*/ 	.word	0x00000100


	//   ....[1]....
        /*0070*/ 	.word	0x00000270


	//----- nvinfo : EIATTR_CBANK_PARAM_SIZE
	.align		4
.L_893:
        /*0074*/ 	.byte	0x03, 0x19
        /*0076*/ 	.short	0x0028


	//----- nvinfo : EIATTR_PARAM_CBANK
	.align		4
        /*0078*/ 	.byte	0x04, 0x0a
        /*007a*/ 	.short	(.L_895 - .L_894)
	.align		4
.L_894:
        /*007c*/ 	.word	index@(.nv.constant0.sub_a_bt)
        /*0080*/ 	.short	0x0380
        /*0082*/ 	.short	0x0028


	//----- nvinfo : EIATTR_SW_WAR
	.align		4
.L_895:
        /*0084*/ 	.byte	0x04, 0x36
        /*0086*/ 	.short	(.L_897 - .L_896)
.L_896:
        /*0088*/ 	.word	0x00000008
.L_897:


//--------------------- .nv.info.sub_at_b         --------------------------
	.section	.nv.info.sub_at_b,"",@"SHT_CUDA_INFO"
	.sectionflags	@""
	.align	4


	//----- nvinfo : EIATTR_CUDA_API_VERSION
	.align		4
        /*0000*/ 	.byte	0x04, 0x37
        /*0002*/ 	.short	(.L_899 - .L_898)
.L_898:
        /*0004*/ 	.word	0x00000082


	//----- nvinfo : EIATTR_KPARAM_INFO
	.align		4
.L_899:
        /*0008*/ 	.byte	0x04, 0x17
        /*000a*/ 	.short	(.L_901 - .L_900)
.L_900:
        /*000c*/ 	.word	0x00000000
        /*0010*/ 	.short	0x0004
        /*0012*/ 	.short	0x0020
        /*0014*/ 	.byte	0x00, 0xf0, 0x21, 0x00


	//----- nvinfo : EIATTR_KPARAM_INFO
	.align		4
.L_901:
        /*0018*/ 	.byte	0x04, 0x17
        /*001a*/ 	.short	(.L_903 - .L_902)
.L_902:
        /*001c*/ 	.word	0x00000000
        /*0020*/ 	.short	0x0003
        /*0022*/ 	.short	0x0018
        /*0024*/ 	.byte	0x00, 0xf0, 0x21, 0x00


	//----- nvinfo : EIATTR_KPARAM_INFO
	.align		4
.L_903:
        /*0028*/ 	.byte	0x04, 0x17
        /*002a*/ 	.short	(.L_905 - .L_904)
.L_904:
        /*002c*/ 	.word	0x00000000
        /*0030*/ 	.short	0x0002
        /*0032*/ 	.short	0x0010
        /*0034*/ 	.byte	0x00, 0xf5, 0x21, 0x00


	//----- nvinfo : EIATTR_KPARAM_INFO
	.align		4
.L_905:
        /*0038*/ 	.byte	0x04, 0x17
        /*003a*/ 	.short	(.L_907 - .L_906)
.L_906:
        /*003c*/ 	.word	0x00000000
        /*0040*/ 	.short	0x0001
        /*0042*/ 	.short	0x0008
        /*0044*/ 	.byte	0x00, 0xf5, 0x21, 0x00


	//----- nvinfo : EIATTR_KPARAM_INFO
	.align		4
.L_907:
        /*0048*/ 	.byte	0x04, 0x17
        /*004a*/ 	.short	(.L_909 - .L_908)
.L_908:
        /*004c*/ 	.word	0x00000000
        /*0050*/ 	.short	0x0000
        /*0052*/ 	.short	0x0000
        /*0054*/ 	.byte	0x00, 0xf5, 0x21, 0x00


	//----- nvinfo : EIATTR_SPARSE_MMA_MASK
	.align		4
.L_909:
        /*0058*/ 	.byte	0x03, 0x50
        /*005a*/ 	.short	0x0000


	//----- nvinfo : EIATTR_MAXREG_COUNT
	.align		4
        /*005c*/ 	.byte	0x03, 0x1b
        /*005e*/ 	.short	0x00ff


	//----- nvinfo : EIATTR_MERCURY_ISA_VERSION
	.align		4
        /*0060*/ 	.byte	0x03, 0x5f
        /*0062*/ 	.short	0x0101


	//----- nvinfo : EIATTR_VRC_CTA_INIT_COUNT
	.align		4
        /*0064*/ 	.byte	0x02, 0x4a
	.zero		1
	.zero		1


	//----- nvinfo : EIATTR_EXIT_INSTR_OFFSETS
	.align		4
        /*0068*/ 	.byte	0x04, 0x1c
        /*006a*/ 	.short	(.L_911 - .L_910)


	//   ....[0]....
.L_910:
        /*006c*/ 	.word	0x00000100


	//   ....[1]....
        /*0070*/ 	.word	0x00000270


	//----- nvinfo : EIATTR_CBANK_PARAM_SIZE
	.align		4
.L_911:
        /*0074*/ 	.byte	0x03, 0x19
        /*0076*/ 	.short	0x0028


	//----- nvinfo : EIATTR_PARAM_CBANK
	.align		4
        /*0078*/ 	.byte	0x04, 0x0a
        /*007a*/ 	.short	(.L_913 - .L_912)
	.align		4
.L_912:
        /*007c*/ 	.word	index@(.nv.constant0.sub_at_b)
        /*0080*/ 	.short	0x0380
        /*0082*/ 	.short	0x0028


	//----- nvinfo : EIATTR_SW_WAR
	.align		4
.L_913:
        /*0084*/ 	.byte	0x04, 0x36
        /*0086*/ 	.short	(.L_915 - .L_914)
.L_914:
        /*0088*/ 	.word	0x00000008
.L_915:


//--------------------- .nv.info.sub_a_b          --------------------------
	.section	.nv.info.sub_a_b,"",@"SHT_CUDA_INFO"
	.sectionflags	@""
	.align	4


	//----- nvinfo : EIATTR_CUDA_API_VERSION
	.align		4
        /*0000*/ 	.byte	0x04, 0x37
        /*0002*/ 	.short	(.L_917 - .L_916)
.L_916:
        /*0004*/ 	.word	0x00000082


	//----- nvinfo : EIATTR_KPARAM_INFO
	.align		4
.L_917:
        /*0008*/ 	.byte	0x04, 0x17
        /*000a*/ 	.short	(.L_919 - .L_918)
.L_918:
        /*000c*/ 	.word	0x00000000
        /*0010*/ 	.short	0x0004
        /*0012*/ 	.short	0x0020
        /*0014*/ 	.byte	0x00, 0xf0, 0x21, 0x00


	//----- nvinfo : EIATTR_KPARAM_INFO
	.align		4
.L_919:
        /*0018*/ 	.byte	0x04, 0x17
        /*001a*/ 	.short	(.L_921 - .L_920)
.L_920:
        /*001c*/ 	.word	0x00000000
        /*0020*/ 	.short	0x0003
        /*0022*/ 	.short	0x0018
        /*0024*/ 	.byte	0x00, 0xf0, 0x21, 0x00


	//----- nvinfo : EIATTR_KPARAM_INFO
	.align		4
.L_921:
        /*0028*/ 	.byte	0x04, 0x17
        /*002a*/ 	.short	(.L_923 - .L_922)
.L_922:
        /*002c*/ 	.word	0x00000000
        /*0030*/ 	.short	0x0002
        /*0032*/ 	.short	0x0010
        /*0034*/ 	.byte	0x00, 0xf5, 0x21, 0x00


	//----- nvinfo : EIATTR_KPARAM_INFO
	.align		4
.L_923:
        /*0038*/ 	.byte	0x04, 0x17
        /*003a*/ 	.short	(.L_925 - .L_924)
.L_924:
        /*003c*/ 	.word	0x00000000
        /*0040*/ 	.short	0x0001
        /*0042*/ 	.short	0x0008
        /*0044*/ 	.byte	0x00, 0xf5, 0x21, 0x00


	//----- nvinfo : EIATTR_KPARAM_INFO
	.align		4
.L_925:
        /*0048*/ 	.byte	0x04, 0x17
        /*004a*/ 	.short	(.L_927 - .L_926)
.L_926:
        /*004c*/ 	.word	0x00000000
        /*0050*/ 	.short	0x0000
        /*0052*/ 	.short	0x0000
        /*0054*/ 	.byte	0x00, 0xf5, 0x21, 0x00


	//----- nvinfo : EIATTR_SPARSE_MMA_MASK
	.align		4
.L_927:
        /*0058*/ 	.byte	0x03, 0x50
        /*005a*/ 	.short	0x0000


	//----- nvinfo : EIATTR_MAXREG_COUNT
	.align		4
        /*005c*/ 	.byte	0x03, 0x1b
        /*005e*/ 	.short	0x00ff


	//----- nvinfo : EIATTR_MERCURY_ISA_VERSION
	.align		4
        /*0060*/ 	.byte	0x03, 0x5f
        /*0062*/ 	.short	0x0101


	//----- nvinfo : EIATTR_VRC_CTA_INIT_COUNT
	.align		4
        /*0064*/ 	.byte	0x02, 0x4a
	.zero		1
	.zero		1


	//----- nvinfo : EIATTR_EXIT_INSTR_OFFSETS
	.align		4
        /*0068*/ 	.byte	0x04, 0x1c
        /*006a*/ 	.short	(.L_929 - .L_928)


	//   ....[0]....
.L_928:
        /*006c*/ 	.word	0x00000100


	//   ....[1]....
        /*0070*/ 	.word	0x00000250


	//----- nvinfo : EIATTR_CBANK_PARAM_SIZE
	.align		4
.L_929:
        /*0074*/ 	.byte	0x03, 0x19
        /*0076*/ 	.short	0x0028


	//----- nvinfo : EIATTR_PARAM_CBANK
	.align		4
        /*0078*/ 	.byte	0x04, 0x0a
        /*007a*/ 	.short	(.L_931 - .L_930)
	.align		4
.L_930:
        /*007c*/ 	.word	index@(.nv.constant0.sub_a_b)
        /*0080*/ 	.short	0x0380
        /*0082*/ 	.short	0x0028


	//----- nvinfo : EIATTR_SW_WAR
	.align		4
.L_931:
        /*0084*/ 	.byte	0x04, 0x36
        /*0086*/ 	.short	(.L_933 - .L_932)
.L_932:
        /*0088*/ 	.word	0x00000008
.L_933:


//--------------------- .nv.info.add_at_bt        --------------------------
	.section	.nv.info.add_at_bt,"",@"SHT_CUDA_INFO"
	.sectionflags	@""
	.align	4


	//----- nvinfo : EIATTR_CUDA_API_VERSION
	.align		4
        /*0000*/ 	.byte	0x04, 0x37
        /*0002*/ 	.short	(.L_935 - .L_934)
.L_934:
        /*0004*/ 	.word	0x00000082


	//----- nvinfo : EIATTR_KPARAM_INFO
	.align		4
.L_935:
        /*0008*/ 	.byte	0x04, 0x17
        /*000a*/ 	.short	(.L_937 - .L_936)
.L_936:
        /*000c*/ 	.word	0x00000000
        /*0010*/ 	.short	0x0004
        /*0012*/ 	.short	0x0020
        /*0014*/ 	.byte	0x00, 0xf0, 0x21, 0x00


	//----- nvinfo : EIATTR_KPARAM_INFO
	.align		4
.L_937:
        /*0018*/ 	.byte	0x04, 0x17
        /*001a*/ 	.short	(.L_939 - .L_938)
.L_938:
        /*001c*/ 	.word	0x00000000
        /*0020*/ 	.short	0x0003
        /*0022*/ 	.short	0x0018
        /*0024*/ 	.byte	0x00, 0xf0, 0x21, 0x00


	//----- nvinfo : EIATTR_KPARAM_INFO
	.align		4
.L_939:
        /*0028*/ 	.byte	0x04, 0x17
        /*002a*/ 	.short	(.L_941 - .L_940)
.L_940:
        /*002c*/ 	.word	0x00000000
        /*0030*/ 	.short	0x0002
        /*0032*/ 	.short	0x0010
        /*0034*/ 	.byte	0x00, 0xf5, 0x21, 0x00


	//----- nvinfo : EIATTR_KPARAM_INFO
	.align		4
.L_941:
        /*0038*/ 	.byte	0x04, 0x17
        /*003a*/ 	.short	(.L_943 - .L_942)
.L_942:
        /*003c*/ 	.word	0x00000000
        /*0040*/ 	.short	0x0001
        /*0042*/ 	.short	0x0008
        /*0044*/ 	.byte	0x00, 0xf5, 0x21, 0x00


	//----- nvinfo : EIATTR_KPARAM_INFO
	.align		4
.L_943:
        /*0048*/ 	.byte	0x04, 0x17
        /*004a*/ 	.short	(.L_945 - .L_944)
.L_944:
        /*004c*/ 	.word	0x00000000
        /*0050*/ 	.short	0x0000
        /*0052*/ 	.short	0x0000
        /*0054*/ 	.byte	0x00, 0xf5, 0x21, 0x00


	//----- nvinfo : EIATTR_SPARSE_MMA_MASK
	.align		4
.L_945:
        /*0058*/ 	.byte	0x03, 0x50
        /*005a*/ 	.short	0x0000


	//----- nvinfo : EIATTR_MAXREG_COUNT
	.align		4
        /*005c*/ 	.byte	0x03, 0x1b
        /*005e*/ 	.short	0x00ff


	//----- nvinfo : EIATTR_MERCURY_ISA_VERSION
	.align		4
        /*0060*/ 	.byte	0x03, 0x5f
        /*0062*/ 	.short	0x0101


	//----- nvinfo : EIATTR_VRC_CTA_INIT_COUNT
	.align		4
        /*0064*/ 	.byte	0x02, 0x4a
	.zero		1
	.zero		1


	//----- nvinfo : EIATTR_EXIT_INSTR_OFFSETS
	.align		4
        /*0068*/ 	.byte	0x04, 0x1c
        /*006a*/ 	.short	(.L_947 - .L_946)


	//   ....[0]....
.L_946:
        /*006c*/ 	.word	0x00000100


	//   ....[1]....
        /*0070*/ 	.word	0x00000270


	//----- nvinfo : EIATTR_CBANK_PARAM_SIZE
	.align		4
.L_947:
        /*0074*/ 	.byte	0x03, 0x19
        /*0076*/ 	.short	0x0028


	//----- nvinfo : EIATTR_PARAM_CBANK
	.align		4
        /*0078*/ 	.byte	0x04, 0x0a
        /*007a*/ 	.short	(.L_949 - .L_948)
	.align		4
.L_948:
        /*007c*/ 	.word	index@(.nv.constant0.add_at_bt)
        /*0080*/ 	.short	0x0380
        /*0082*/ 	.short	0x0028


	//----- nvinfo : EIATTR_SW_WAR
	.align		4
.L_949:
        /*0084*/ 	.byte	0x04, 0x36
        /*0086*/ 	.short	(.L_951 - .L_950)
.L_950:
        /*0088*/ 	.word	0x00000008
.L_951:


//--------------------- .nv.info.add_a_bt         --------------------------
	.section	.nv.info.add_a_bt,"",@"SHT_CUDA_INFO"
	.sectionflags	@""
	.align	4


	//----- nvinfo : EIATTR_CUDA_API_VERSION
	.align		4
        /*0000*/ 	.byte	0x04, 0x37
        /*0002*/ 	.short	(.L_953 - .L_952)
.L_952:
        /*0004*/ 	.word	0x00000082


	//----- nvinfo : EIATTR_KPARAM_INFO
	.align		4
.L_953:
        /*0008*/ 	.byte	0x04, 0x17
        /*000a*/ 	.short	(.L_955 - .L_954)
.L_954:
        /*000c*/ 	.word	0x00000000
        /*0010*/ 	.short	0x0004
        /*0012*/ 	.short	0x0020
        /*0014*/ 	.byte	0x00, 0xf0, 0x21, 0x00


	//----- nvinfo : EIATTR_KPARAM_INFO
	.align		4
.L_955:
        /*0018*/ 	.byte	0x04, 0x17
        /*001a*/ 	.short	(.L_957 - .L_956)
.L_956:
        /*001c*/ 	.word	0x00000000
        /*0020*/ 	.short	0x0003
        /*0022*/ 	.short	0x0018
        /*0024*/ 	.byte	0x00, 0xf0, 0x21, 0x00


	//----- nvinfo : EIATTR_KPARAM_INFO
	.align		4
.L_957:
        /*0028*/ 	.byte	0x04, 0x17
        /*002a*/ 	.short	(.L_959 - .L_958)
.L_958:
        /*002c*/ 	.word	0x00000000
        /*0030*/ 	.short	0x0002
        /*0032*/ 	.short	0x0010
        /*0034*/ 	.byte	0x00, 0xf5, 0x21, 0x00


	//----- nvinfo : EIATTR_KPARAM_INFO
	.align		4
.L_959:
        /*0038*/ 	.byte	0x04, 0x17
        /*003a*/ 	.short	(.L_961 - .L_960)
.L_960:
        /*003c*/ 	.word	0x00000000
        /*0040*/ 	.short	0x0001
        /*0042*/ 	.short	0x0008
        /*0044*/ 	.byte	0x00, 0xf5, 0x21, 0x00


	//----- nvinfo : EIATTR_KPARAM_INFO
	.align		4
.L_961:
        /*0048*/ 	.byte	0x04, 0x17
        /*004a*/ 	.short	(.L_963 - .L_962)
.L_962:
        /*004c*/ 	.word	0x00000000
        /*0050*/ 	.short	0x0000
        /*0052*/ 	.short	0x0000
        /*0054*/ 	.byte	0x00, 0xf5, 0x21, 0x00


	//----- nvinfo : EIATTR_SPARSE_MMA_MASK
	.align		4
.L_963:
        /*0058*/ 	.byte	0x03, 0x50
        /*005a*/ 	.short	0x0000


	//----- nvinfo : EIATTR_MAXREG_COUNT
	.align		4
        /*005c*/ 	.byte	0x03, 0x1b
        /*005e*/ 	.short	0x00ff


	//----- nvinfo : EIATTR_MERCURY_ISA_VERSION
	.align		4
        /*0060*/ 	.byte	0x03, 0x5f
        /*0062*/ 	.short	0x0101


	//----- nvinfo : EIATTR_VRC_CTA_INIT_COUNT
	.align		4
        /*0064*/ 	.byte	0x02, 0x4a
	.zero		1
	.zero		1


	//----- nvinfo : EIATTR_EXIT_INSTR_OFFSETS
	.align		4
        /*0068*/ 	.byte	0x04, 0x1c
        /*006a*/ 	.short	(.L_965 - .L_964)


	//   ....[0]....
.L_964:
        /*006c*/ 	.word	0x00000100


	//   ....[1]....
        /*0070*/ 	.word	0x00000270


	//----- nvinfo : EIATTR_CBANK_PARAM_SIZE
	.align		4
.L_965:
        /*0074*/ 	.byte	0x03, 0x19
        /*0076*/ 	.short	0x0028


	//----- nvinfo : EIATTR_PARAM_CBANK
	.align		4
        /*0078*/ 	.byte	0x04, 0x0a
        /*007a*/ 	.short	(.L_967 - .L_966)
	.align		4
.L_966:
        /*007c*/ 	.word	index@(.nv.constant0.add_a_bt)
        /*0080*/ 	.short	0x0380
        /*0082*/ 	.short	0x0028


	//----- nvinfo : EIATTR_SW_WAR
	.align		4
.L_967:
        /*0084*/ 	.byte	0x04, 0x36
        /*0086*/ 	.short	(.L_969 - .L_968)
.L_968:
        /*0088*/ 	.word	0x00000008
.L_969:


//--------------------- .nv.info.add_at_b         --------------------------
	.section	.nv.info.add_at_b,"",@"SHT_CUDA_INFO"
	.sectionflags	@""
	.align	4


	//----- nvinfo : EIATTR_CUDA_API_VERSION
	.align		4
        /*0000*/ 	.byte	0x04, 0x37
        /*0002*/ 	.short	(.L_971 - .L_970)
.L_970:
        /*0004*/ 	.word	0x00000082


	//----- nvinfo : EIATTR_KPARAM_INFO
	.align		4
.L_971:
        /*0008*/ 	.byte	0x04, 0x17
        /*000a*/ 	.short	(.L_973 - .L_972)
.L_972:
        /*000c*/ 	.word	0x00000000
        /*0010*/ 	.short	0x0004
        /*0012*/ 	.short	0x0020
        /*0014*/ 	.byte	0x00, 0xf0, 0x21, 0x00


	//----- nvinfo : EIATTR_KPARAM_INFO
	.align		4
.L_973:
        /*0018*/ 	.byte	0x04, 0x17
        /*001a*/ 	.short	(.L_975 - .L_974)
.L_974:
        /*001c*/ 	.word	0x00000000
        /*0020*/ 	.short	0x0003
        /*0022*/ 	.short	0x0018
        /*0024*/ 	.byte	0x00, 0xf0, 0x21, 0x00


	//----- nvinfo : EIATTR_KPARAM_INFO
	.align		4
.L_975:
        /*0028*/ 	.byte	0x04, 0x17
        /*002a*/ 	.short	(.L_977 - .L_976)
.L_976:
        /*002c*/ 	.word	0x00000000
        /*0030*/ 	.short	0x0002
        /*0032*/ 	.short	0x0010
        /*0034*/ 	.byte	0x00, 0xf5, 0x21, 0x00


	//----- nvinfo : EIATTR_KPARAM_INFO
	.align		4
.L_977:
        /*0038*/ 	.byte	0x04, 0x17
        /*003a*/ 	.short	(.L_979 - .L_978)
.L_978:
        /*003c*/ 	.word	0x00000000
        /*0040*/ 	.short	0x0001
        /*0042*/ 	.short	0x0008
        /*0044*/ 	.byte	0x00, 0xf5, 0x21, 0x00


	//----- nvinfo : EIATTR_KPARAM_INFO
	.align		4
.L_979:
        /*0048*/ 	.byte	0x04, 0x17
        /*004a*/ 	.short	(.L_981 - .L_980)
.L_980:
        /*004c*/ 	.word	0x00000000
        /*0050*/ 	.short	0x0000
        /*0052*/ 	.short	0x0000
        /*0054*/ 	.byte	0x00, 0xf5, 0x21, 0x00


	//----- nvinfo : EIATTR_SPARSE_MMA_MASK
	.align		4
.L_981:
        /*0058*/ 	.byte	0x03, 0x50
        /*005a*/ 	.short	0x0000


	//----- nvinfo : EIATTR_MAXREG_COUNT
	.align		4
        /*005c*/ 	.byte	0x03, 0x1b
        /*005e*/ 	.short	0x00ff


	//----- nvinfo : EIATTR_MERCURY_ISA_VERSION
	.align		4
        /*0060*/ 	.byte	0x03, 0x5f
        /*0062*/ 	.short	0x0101


	//----- nvinfo : EIATTR_VRC_CTA_INIT_COUNT
	.align		4
        /*0064*/ 	.byte	0x02, 0x4a
	.zero		1
	.zero		1


	//----- nvinfo : EIATTR_EXIT_INSTR_OFFSETS
	.align		4
        /*0068*/ 	.byte	0x04, 0x1c
        /*006a*/ 	.short	(.L_983 - .L_982)


	//   ....[0]....
.L_982:
        /*006c*/ 	.word	0x00000100


	//   ....[1]....
        /*0070*/ 	.word	0x00000270


	//----- nvinfo : EIATTR_CBANK_PARAM_SIZE
	.align		4
.L_983:
        /*0074*/ 	.byte	0x03, 0x19
        /*0076*/ 	.short	0x0028


	//----- nvinfo : EIATTR_PARAM_CBANK
	.align		4
        /*0078*/ 	.byte	0x04, 0x0a
        /*007a*/ 	.short	(.L_985 - .L_984)
	.align		4
.L_984:
        /*007c*/ 	.word	index@(.nv.constant0.add_at_b)
        /*0080*/ 	.short	0x0380
        /*0082*/ 	.short	0x0028


	//----- nvinfo : EIATTR_SW_WAR
	.align		4
.L_985:
        /*0084*/ 	.byte	0x04, 0x36
        /*0086*/ 	.short	(.L_987 - .L_986)
.L_986:
        /*0088*/ 	.word	0x00000008
.L_987:


//--------------------- .nv.info.add_a_b          --------------------------
	.section	.nv.info.add_a_b,"",@"SHT_CUDA_INFO"
	.sectionflags	@""
	.align	4


	//----- nvinfo : EIATTR_CUDA_API_VERSION
	.align		4
        /*0000*/ 	.byte	0x04, 0x37
        /*0002*/ 	.short	(.L_989 - .L_988)
.L_988:
        /*0004*/ 	.word	0x00000082


	//----- nvinfo : EIATTR_KPARAM_INFO
	.align		4
.L_989:
        /*0008*/ 	.byte	0x04, 0x17
        /*000a*/ 	.short	(.L_991 - .L_990)
.L_990:
        /*000c*/ 	.word	0x00000000
        /*0010*/ 	.short	0x0004
        /*0012*/ 	.short	0x0020
        /*0014*/ 	.byte	0x00, 0xf0, 0x21, 0x00


	//----- nvinfo : EIATTR_KPARAM_INFO
	.align		4
.L_991:
        /*0018*/ 	.byte	0x04, 0x17
        /*001a*/ 	.short	(.L_993 - .L_992)
.L_992:
        /*001c*/ 	.word	0x00000000
        /*0020*/ 	.short	0x0003
        /*0022*/ 	.short	0x0018
        /*0024*/ 	.byte	0x00, 0xf0, 0x21, 0x00


	//----- nvinfo : EIATTR_KPARAM_INFO
	.align		4
.L_993:
        /*0028*/ 	.byte	0x04, 0x17
        /*002a*/ 	.short	(.L_995 - .L_994)
.L_994:
        /*002c*/ 	.word	0x00000000
        /*0030*/ 	.short	0x0002
        /*0032*/ 	.short	0x0010
        /*0034*/ 	.byte	0x00, 0xf5, 0x21, 0x00


	//----- nvinfo : EIATTR_KPARAM_INFO
	.align		4
.L_995:
        /*0038*/ 	.byte	0x04, 0x17
        /*003a*/ 	.short	(.L_997 - .L_996)
.L_996:
        /*003c*/ 	.word	0x00000000
        /*0040*/ 	.short	0x0001
        /*0042*/ 	.short	0x0008
        /*0044*/ 	.byte	0x00, 0xf5, 0x21, 0x00


	//----- nvinfo : EIATTR_KPARAM_INFO
	.align		4
.L_997:
        /*0048*/ 	.byte	0x04, 0x17
        /*004a*/ 	.short	(.L_999 - .L_998)
.L_998:
        /*004c*/ 	.word	0x00000000
        /*0050*/ 	.short	0x0000
        /*0052*/ 	.short	0x0000
        /*0054*/ 	.byte	0x00, 0xf5, 0x21, 0x00


	//----- nvinfo : EIATTR_SPARSE_MMA_MASK
	.align		4
.L_999:
        /*0058*/ 	.byte	0x03, 0x50
        /*005a*/ 	.short	0x0000


	//----- nvinfo : EIATTR_MAXREG_COUNT
	.align		4
        /*005c*/ 	.byte	0x03, 0x1b
        /*005e*/ 	.short	0x00ff


	//----- nvinfo : EIATTR_MERCURY_ISA_VERSION
	.align		4
        /*0060*/ 	.byte	0x03, 0x5f
        /*0062*/ 	.short	0x0101


	//----- nvinfo : EIATTR_VRC_CTA_INIT_COUNT
	.align		4
        /*0064*/ 	.byte	0x02, 0x4a
	.zero		1
	.zero		1


	//----- nvinfo : EIATTR_EXIT_INSTR_OFFSETS
	.align		4
        /*0068*/ 	.byte	0x04, 0x1c
        /*006a*/ 	.short	(.L_1001 - .L_1000)


	//   ....[0]....
.L_1000:
        /*006c*/ 	.word	0x00000100


	//   ....[1]....
        /*0070*/ 	.word	0x00000250


	//----- nvinfo : EIATTR_CBANK_PARAM_SIZE
	.align		4
.L_1001:
        /*0074*/ 	.byte	0x03, 0x19
        /*0076*/ 	.short	0x0028


	//----- nvinfo : EIATTR_PARAM_CBANK
	.align		4
        /*0078*/ 	.byte	0x04, 0x0a
        /*007a*/ 	.short	(.L_1003 - .L_1002)
	.align		4
.L_1002:
        /*007c*/ 	.word	index@(.nv.constant0.add_a_b)
        /*0080*/ 	.short	0x0380
        /*0082*/ 	.short	0x0028


	//----- nvinfo : EIATTR_SW_WAR
	.align		4
.L_1003:
        /*0084*/ 	.byte	0x04, 0x36
        /*0086*/ 	.short	(.L_1005 - .L_1004)
.L_1004:
        /*0088*/ 	.word	0x00000008
.L_1005:


//--------------------- .nv.info.transpose_a      --------------------------
	.section	.nv.info.transpose_a,"",@"SHT_CUDA_INFO"
	.sectionflags	@""
	.align	4


	//----- nvinfo : EIATTR_CUDA_API_VERSION
	.align		4
        /*0000*/ 	.byte	0x04, 0x37
        /*0002*/ 	.short	(.L_1007 - .L_1006)
.L_1006:
        /*0004*/ 	.word	0x00000082


	//----- nvinfo : EIATTR_KPARAM_INFO
	.align		4
.L_1007:
        /*0008*/ 	.byte	0x04, 0x17
        /*000a*/ 	.short	(.L_1009 - .L_1008)
.L_1008:
        /*000c*/ 	.word	0x00000000
        /*0010*/ 	.short	0x0003
        /*0012*/ 	.short	0x0018
        /*0014*/ 	.byte	0x00, 0xf0, 0x21, 0x00


	//----- nvinfo : EIATTR_KPARAM_INFO
	.align		4
.L_1009:
        /*0018*/ 	.byte	0x04, 0x17
        /*001a*/ 	.short	(.L_1011 - .L_1010)
.L_1010:
        /*001c*/ 	.word	0x00000000
        /*0020*/ 	.short	0x0002
        /*0022*/ 	.short	0x0010
        /*0024*/ 	.byte	0x00, 0xf0, 0x21, 0x00


	//----- nvinfo : EIATTR_KPARAM_INFO
	.align		4
.L_1011:
        /*0028*/ 	.byte	0x04, 0x17
        /*002a*/ 	.short	(.L_1013 - .L_1012)
.L_1012:
        /*002c*/ 	.word	0x00000000
        /*0030*/ 	.short	0x0001
        /*0032*/ 	.short	0x0008
        /*0034*/ 	.byte	0x00, 0xf5, 0x21, 0x00


	//----- nvinfo : EIATTR_KPARAM_INFO
	.align		4
.L_1013:
        /*0038*/ 	.byte	0x04, 0x17
        /*003a*/ 	.short	(.L_1015 - .L_1014)
.L_1014:
        /*003c*/ 	.word	0x00000000
        /*0040*/ 	.short	0x0000
        /*0042*/ 	.short	0x0000
        /*0044*/ 	.byte	0x00, 0xf5, 0x21, 0x00


	//----- nvinfo : EIATTR_SPARSE_MMA_MASK
	.align		4
.L_1015:
        /*0048*/ 	.byte	0x03, 0x50
        /*004a*/ 	.short	0x0000


	//----- nvinfo : EIATTR_MAXREG_COUNT
	.align		4
        /*004c*/ 	.byte	0x03, 0x1b
        /*004e*/ 	.short	0x00ff


	//----- nvinfo : EIATTR_MERCURY_ISA_VERSION
	.align		4
        /*0050*/ 	.byte	0x03, 0x5f
        /*0052*/ 	.short	0x0101


	//----- nvinfo : EIATTR_VRC_CTA_INIT_COUNT
	.align		4
        /*0054*/ 	.byte	0x02, 0x4a
	.zero		1
	.zero		1


	//----- nvinfo : EIATTR_EXIT_INSTR_OFFSETS
	.align		4
        /*0058*/ 	.byte	0x04, 0x1c
        /*005a*/ 	.short	(.L_1017 - .L_1016)


	//   ....[0]....
.L_1016:
        /*005c*/ 	.word	0x000000f0


	//   ....[1]....
        /*0060*/ 	.word	0x000001f0


	//----- nvinfo : EIATTR_CBANK_PARAM_SIZE
	.align		4
.L_1017:
        /*0064*/ 	.byte	0x03, 0x19
        /*0066*/ 	.short	0x0020


	//----- nvinfo : EIATTR_PARAM_CBANK
	.align		4
        /*0068*/ 	.byte	0x04, 0x0a
        /*006a*/ 	.short	(.L_1019 - .L_1018)
	.align		4
.L_1018:
        /*006c*/ 	.word	index@(.nv.constant0.transpose_a)
        /*0070*/ 	.short	0x0380
        /*0072*/ 	.short	0x0020


	//----- nvinfo : EIATTR_SW_WAR
	.align		4
.L_1019:
        /*0074*/ 	.byte	0x04, 0x36
        /*0076*/ 	.short	(.L_1021 - .L_1020)
.L_1020:
        /*0078*/ 	.word	0x00000008
.L_1021:


//--------------------- .nv.callgraph             --------------------------
	.section	.nv.callgraph,"",@"SHT_CUDA_CALLGRAPH"
	.align	4
	.sectionentsize	8
	.align		4
        /*0000*/ 	.word	0x00000000
	.align		4
        /*0004*/ 	.word	0xffffffff
	.align		4
        /*0008*/ 	.word	0x00000000
	.align		4
        /*000c*/ 	.word	0xfffffffe
	.align		4
        /*0010*/ 	.word	0x00000000
	.align		4
        /*0014*/ 	.word	0xfffffffd
	.align		4
        /*0018*/ 	.word	0x00000000
	.align		4
        /*001c*/ 	.word	0xfffffffc


//--------------------- .text.repeat_row_a        --------------------------
	.section	.text.repeat_row_a,"ax",@progbits
	.align	128
        .global         repeat_row_a
        .type           repeat_row_a,@function
        .size           repeat_row_a,(.L_x_223 - repeat_row_a)
        .other          repeat_row_a,@"STO_CUDA_ENTRY STV_DEFAULT"
repeat_row_a:
.text.repeat_row_a:
[----:B------:R-:W-:Y:S01]  /*0000*/  LDC R1, c[0x0][0x37c] ;  /* 0x0000df00ff017b82 */ /* 0x000fe20000000800 */
[----:B------:R-:W0:Y:S01]  /*0010*/  S2R R6, SR_CTAID.Y ;  /* 0x0000000000067919 */ /* 0x000e220000002600 */
[----:B------:R-:W1:Y:S01]  /*0020*/  LDCU UR4, c[0x0][0x360] ;  /* 0x00006c00ff0477ac */ /* 0x000e620008000800 */
[----:B------:R-:W-:Y:S01]  /*0030*/  IMAD.MOV.U32 R3, RZ, RZ, RZ ;  /* 0x000000ffff037224 */ /* 0x000fe200078e00ff */
[----:B------:R-:W0:Y:S01]  /*0040*/  S2R R7, SR_TID.Y ;  /* 0x0000000000077919 */ /* 0x000e220000002200 */
[----:B------:R-:W0:Y:S01]  /*0050*/  LDCU UR5, c[0x0][0x364] ;  /* 0x00006c80ff0577ac */ /* 0x000e220008000800 */
[----:B------:R-:W1:Y:S01]  /*0060*/  S2R R5, SR_CTAID.X ;  /* 0x0000000000057919 */ /* 0x000e620000002500 */
[----:B------:R-:W2:Y:S01]  /*0070*/  LDCU.128 UR8, c[0x0][0x390] ;  /* 0x00007200ff0877ac */ /* 0x000ea20008000c00 */
[----:B------:R-:W1:Y:S01]  /*0080*/  S2R R2, SR_TID.X ;  /* 0x0000000000027919 */ /* 0x000e620000002100 */
[----:B0-----:R-:W-:-:S05]  /*0090*/  IMAD R6, R6, UR5, R7 ;  /* 0x0000000506067c24 */ /* 0x001fca000f8e0207 */
[----:B--2---:R-:W-:Y:S01]  /*00a0*/  ISETP.GE.U32.AND P1, PT, R6, UR10, PT ;  /* 0x0000000a06007c0c */ /* 0x004fe2000bf26070 */
[----:B-1----:R-:W-:-:S03]  /*00b0*/  IMAD.WIDE.U32 R2, R5, UR4, R2 ;  /* 0x0000000405027c25 */ /* 0x002fc6000f8e0002 */
[----:B------:R-:W-:Y:S02]  /*00c0*/  ISETP.GE.U32.AND.EX P1, PT, RZ, UR11, PT, P1 ;  /* 0x0000000bff007c0c */ /* 0x000fe4000bf26110 */
[----:B------:R-:W-:-:S04]  /*00d0*/  ISETP.GE.U32.AND P0, PT, R2, UR8, PT ;  /* 0x0000000802007c0c */ /* 0x000fc8000bf06070 */
[----:B------:R-:W-:-:S13]  /*00e0*/  ISETP.GE.U32.OR.EX P0, PT, R3, UR9, P1, P0 ;  /* 0x0000000903007c0c */ /* 0x000fda0008f06500 */
[----:B------:R-:W-:Y:S05]  /*00f0*/  @P0 EXIT ;  /* 0x000000000000094d */ /* 0x000fea0003800000 */
[----:B------:R-:W0:Y:S01]  /*0100*/  LDCU.128 UR12, c[0x0][0x380] ;  /* 0x00007000ff0c77ac */ /* 0x000e220008000c00 */
[----:B------:R-:W1:Y:S01]  /*0110*/  LDCU.64 UR4, c[0x0][0x358] ;  /* 0x00006b00ff0477ac */ /* 0x000e620008000a00 */
[----:B0-----:R-:W-:-:S04]  /*0120*/  LEA R4, P0, R6, UR12, 0x2 ;  /* 0x0000000c06047c11 */ /* 0x001fc8000f8010ff */
[----:B------:R-:W-:-:S06]  /*0130*/  LEA.HI.X R5, R6, UR13, RZ, 0x2, P0 ;  /* 0x0000000d06057c11 */ /* 0x000fcc00080f14ff */
[----:B-1----:R-:W2:Y:S01]  /*0140*/  LDG.E R5, desc[UR4][R4.64] ;  /* 0x0000000404057981 */ /* 0x002ea2000c1e1900 */
[----:B------:R-:W-:Y:S02]  /*0150*/  IMAD R3, R3, UR10, RZ ;  /* 0x0000000a03037c24 */ /* 0x000fe4000f8e02ff */
[----:B------:R-:W-:Y:S02]  /*0160*/  IMAD.MOV.U32 R7, RZ, RZ, RZ ;  /* 0x000000ffff077224 */ /* 0x000fe400078e00ff */
[C---:B------:R-:W-:Y:S02]  /*0170*/  IMAD R3, R2.reuse, UR11, R3 ;  /* 0x0000000b02037c24 */ /* 0x040fe4000f8e0203 */
[----:B------:R-:W-:-:S04]  /*0180*/  IMAD.WIDE.U32 R6, R2, UR10, R6 ;  /* 0x0000000a02067c25 */ /* 0x000fc8000f8e0006 */
[----:B------:R-:W-:Y:S01]  /*0190*/  IMAD.IADD R3, R7, 0x1, R3 ;  /* 0x0000000107037824 */ /* 0x000fe200078e0203 */
[----:B------:R-:W-:-:S04]  /*01a0*/  LEA R2, P0, R6, UR14, 0x2 ;  /* 0x0000000e06027c11 */ /* 0x000fc8000f8010ff */
[----:B------:R-:W-:-:S05]  /*01b0*/  LEA.HI.X R3, R6, UR15, R3, 0x2, P0 ;  /* 0x0000000f06037c11 */ /* 0x000fca00080f1403 */
[----:B--2---:R-:W-:Y:S01]  /*01c0*/  STG.E desc[UR4][R2.64], R5 ;  /* 0x0000000502007986 */ /* 0x004fe2000c101904 */
[----:B------:R-:W-:Y:S05]  /*01d0*/  EXIT ;  /* 0x000000000000794d */ /* 0x000fea0003800000 */
.L_x_0:
[----:B------:R-:W-:-:S00]  /*01e0*/  BRA `(.L_x_0) ;  /* 0xfffffffc00fc7947 */ /* 0x000fc0000383ffff */
[----:B------:R-:W-:-:S00]  /*01f0*/  NOP ;  /* 0x0000000000007918 */ /* 0x000fc00000000000 */
        /* <DEDUP_REMOVED lines=8> */
.L_x_223:


//--------------------- .text.repeat_col_a        --------------------------
	.section	.text.repeat_col_a,"ax",@progbits
	.align	128
        .global         repeat_col_a
        .type           repeat_col_a,@function
        .size           repeat_col_a,(.L_x_224 - repeat_col_a)
        .other          repeat_col_a,@"STO_CUDA_ENTRY STV_DEFAULT"
repeat_col_a:
.text.repeat_col_a:
        /* <DEDUP_REMOVED lines=19> */
[----:B------:R-:W-:-:S06]  /*0130*/  LEA.HI.X R5, R2, UR13, R3, 0x2, P0 ;  /* 0x0000000d02057c11 */ /* 0x000fcc00080f1403 */
        /* <DEDUP_REMOVED lines=10> */
.L_x_1:
        /* <DEDUP_REMOVED lines=10> */
.L_x_224:


//--------------------- .text.softmax_at          --------------------------
	.section	.text.softmax_at,"ax",@progbits
	.align	128
        .global         softmax_at
        .type           softmax_at,@function
        .size           softmax_at,(.L_x_211 - softmax_at)
        .other          softmax_at,@"STO_CUDA_ENTRY STV_DEFAULT"
softmax_at:
.text.softmax_at:
[----:B------:R-:W-:Y:S01]  /*0000*/  LDC R1, c[0x0][0x37c] ;  /* 0x0000df00ff017b82 */ /* 0x000fe20000000800 */
[----:B------:R-:W0:Y:S01]  /*0010*/  LDCU.64 UR12, c[0x0][0x390] ;  /* 0x00007200ff0c77ac */ /* 0x000e220008000a00 */
[----:B------:R-:W1:Y:S06]  /*0020*/  S2R R7, SR_CTAID.X ;  /* 0x0000000000077919 */ /* 0x000e6c0000002500 */
[----:B------:R-:W2:Y:S01]  /*0030*/  S2UR UR4, SR_CTAID.Y ;  /* 0x00000000000479c3 */ /* 0x000ea20000002600 */
[----:B------:R-:W-:Y:S01]  /*0040*/  IMAD.MOV.U32 R3, RZ, RZ, RZ ;  /* 0x000000ffff037224 */ /* 0x000fe200078e00ff */
[----:B------:R-:W1:Y:S01]  /*0050*/  LDCU UR11, c[0x0][0x360] ;  /* 0x00006c00ff0b77ac */ /* 0x000e620008000800 */
[----:B------:R-:W2:Y:S01]  /*0060*/  S2R R5, SR_TID.Y ;  /* 0x0000000000057919 */ /* 0x000ea20000002200 */
[----:B------:R-:W-:Y:S01]  /*0070*/  IMAD.MOV.U32 R9, RZ, RZ, RZ ;  /* 0x000000ffff097224 */ /* 0x000fe200078e00ff */
[----:B------:R-:W3:Y:S01]  /*0080*/  LDCU.64 UR16, c[0x0][0x358] ;  /* 0x00006b00ff1077ac */ /* 0x000ee20008000a00 */
[----:B------:R-:W1:Y:S02]  /*0090*/  S2R R2, SR_TID.X ;  /* 0x0000000000027919 */ /* 0x000e640000002100 */
[----:B------:R-:W2:Y:S01]  /*00a0*/  LDC R0, c[0x0][0x364] ;  /* 0x0000d900ff007b82 */ /* 0x000ea20000000800 */
[----:B0-----:R-:W-:-:S04]  /*00b0*/  UISETP.NE.U32.AND UP0, UPT, UR12, URZ, UPT ;  /* 0x000000ff0c00728c */ /* 0x001fc8000bf05070 */
[----:B------:R-:W-:Y:S01]  /*00c0*/  UISETP.NE.AND.EX UP0, UPT, UR13, URZ, UPT, UP0 ;  /* 0x000000ff0d00728c */ /* 0x000fe2000bf05300 */
[----:B--2---:R-:W-:Y:S02]  /*00d0*/  IMAD R4, R0, UR4, R5 ;  /* 0x0000000400047c24 */ /* 0x004fe4000f8e0205 */
[----:B-1----:R-:W-:-:S06]  /*00e0*/  IMAD.WIDE.U32 R6, R7, UR11, R2 ;  /* 0x0000000b07067c25 */ /* 0x002fcc000f8e0002 */
[----:B---3--:R-:W-:Y:S05]  /*00f0*/  BRA.U !UP0, `(.L_x_2) ;  /* 0x0000000908047547 */ /* 0x008fea000b800000 */
[----:B------:R-:W0:Y:S01]  /*0100*/  S2UR UR5, SR_CgaCtaId ;  /* 0x00000000000579c3 */ /* 0x000e220000008800 */
[----:B------:R-:W-:Y:S01]  /*0110*/  UMOV UR4, 0x400 ;  /* 0x0000040000047882 */ /* 0x000fe20000000000 */
[----:B------:R-:W-:Y:S02]  /*0120*/  IMAD R8, R2, R0, R5 ;  /* 0x0000000002087224 */ /* 0x000fe400078e0205 */
[----:B------:R-:W-:Y:S01]  /*0130*/  HFMA2 R9, -RZ, RZ, 0, 0 ;  /* 0x00000000ff097431 */ /* 0x000fe200000001ff */
[----:B------:R-:W-:Y:S01]  /*0140*/  ULOP3.LUT UR8, UR11, 0x7f8, URZ, 0xc0, !UPT ;  /* 0x000007f80b087892 */ /* 0x000fe2000f8ec0ff */
[----:B------:R-:W-:Y:S01]  /*0150*/  UMOV UR6, URZ ;  /* 0x000000ff00067c82 */ /* 0x000fe20008000000 */
[----:B0-----:R-:W-:-:S03]  /*0160*/  ULEA UR4, UR5, UR4, 0x18 ;  /* 0x0000000405047291 */ /* 0x001fc6000f8ec0ff */
[----:B------:R-:W-:-:S03]  /*0170*/  UMOV UR5, URZ ;  /* 0x000000ff00057c82 */ /* 0x000fc60008000000 */
[----:B------:R-:W-:-:S07]  /*0180*/  LEA R8, R8, UR4, 0x2 ;  /* 0x0000000408087c11 */ /* 0x000fce000f8e10ff */
.L_x_8:
[----:B0-----:R-:W0:Y:S01]  /*0190*/  LDCU.128 UR12, c[0x0][0x390] ;  /* 0x00007200ff0c77ac */ /* 0x001e220008000c00 */
[----:B------:R-:W-:-:S05]  /*01a0*/  IADD3 R10, P1, PT, R2, UR5, RZ ;  /* 0x00000005020a7c10 */ /* 0x000fca000ff3e0ff */
[----:B------:R-:W-:Y:S01]  /*01b0*/  IMAD.X R11, RZ, RZ, UR6, P1 ;  /* 0x00000006ff0b7e24 */ /* 0x000fe200088e06ff */
[----:B0-----:R-:W-:Y:S02]  /*01c0*/  ISETP.GE.U32.AND P0, PT, R10, UR12, PT ;  /* 0x0000000c0a007c0c */ /* 0x001fe4000bf06070 */
[----:B------:R-:W-:Y:S02]  /*01d0*/  ISETP.GE.U32.AND P1, PT, R4, UR14, PT ;  /* 0x0000000e04007c0c */ /* 0x000fe4000bf26070 */
[----:B------:R-:W-:-:S04]  /*01e0*/  ISETP.GE.U32.AND.EX P0, PT, R11, UR13, PT, P0 ;  /* 0x0000000d0b007c0c */ /* 0x000fc8000bf06100 */
[----:B------:R-:W-:-:S13]  /*01f0*/  ISETP.GE.U32.OR.EX P0, PT, RZ, UR15, P0, P1 ;  /* 0x0000000fff007c0c */ /* 0x000fda0008706510 */
[----:B------:R-:W0:Y:S01]  /*0200*/  @!P0 LDC.64 R12, c[0x0][0x380] ;  /* 0x0000e000ff0c8b82 */ /* 0x000e220000000a00 */
[----:B------:R-:W-:-:S04]  /*0210*/  @!P0 IMAD.WIDE.U32 R10, R4, UR12, R10 ;  /* 0x0000000c040a8c25 */ /* 0x000fc8000f8e000a */
[----:B------:R-:W-:Y:S01]  /*0220*/  @!P0 IMAD R11, R4, UR13, R11 ;  /* 0x0000000d040b8c24 */ /* 0x000fe2000f8e020b */
[----:B0-----:R-:W-:-:S04]  /*0230*/  @!P0 LEA R12, P1, R10, R12, 0x2 ;  /* 0x0000000c0a0c8211 */ /* 0x001fc800078210ff */
[----:B------:R-:W-:-:S05]  /*0240*/  @!P0 LEA.HI.X R13, R10, R13, R11, 0x2, P1 ;  /* 0x0000000d0a0d8211 */ /* 0x000fca00008f140b */
[----:B------:R-:W2:Y:S01]  /*0250*/  @!P0 LDG.E R12, desc[UR16][R12.64] ;  /* 0x000000100c0c8981 */ /* 0x000ea2000c1e1900 */
[----:B------:R-:W-:Y:S01]  /*0260*/  @!P0 IMAD.MOV.U32 R11, RZ, RZ, 0x3bbb989d ;  /* 0x3bbb989dff0b8424 */ /* 0x000fe200078e00ff */
[----:B------:R-:W-:Y:S01]  /*0270*/  @!P0 MOV R15, 0x437c0000 ;  /* 0x437c0000000f8802 */ /* 0x000fe20000000f00 */
[----:B------:R-:W-:Y:S01]  /*0280*/  UIADD3 UR5, UP1, UPT, UR11, UR5, URZ ;  /* 0x000000050b057290 */ /* 0x000fe2000ff3e0ff */
[----:B------:R-:W-:-:S03]  /*0290*/  UMOV UR4, URZ ;  /* 0x000000ff00047c82 */ /* 0x000fc60008000000 */
[----:B------:R-:W-:Y:S02]  /*02a0*/  UIADD3.X UR6, UPT, UPT, URZ, UR6, URZ, UP1, !UPT ;  /* 0x00000006ff067290 */ /* 0x000fe40008ffe4ff */
[----:B------:R-:W-:Y:S02]  /*02b0*/  UISETP.GE.U32.AND UP1, UPT, UR11, 0x8, UPT ;  /* 0x000000080b00788c */ /* 0x000fe4000bf26070 */
[----:B------:R-:W-:-:S04]  /*02c0*/  UISETP.GE.U32.AND UP0, UPT, UR5, UR12, UPT ;  /* 0x0000000c0500728c */ /* 0x000fc8000bf06070 */
[----:B------:R-:W-:Y:S01]  /*02d0*/  UISETP.GE.U32.AND.EX UP0, UPT, UR6, UR13, UPT, UP0 ;  /* 0x0000000d0600728c */ /* 0x000fe2000bf06100 */
[----:B--2---:R-:W-:-:S04]  /*02e0*/  @!P0 FFMA.SAT R10, R12, R11, 0.5 ;  /* 0x3f0000000c0a8423 */ /* 0x004fc8000000200b */
[----:B------:R-:W-:Y:S01]  /*02f0*/  @!P0 FFMA.RM R10, R10, R15, 12582913 ;  /* 0x4b4000010a0a8423 */ /* 0x000fe2000000400f */
[----:B------:R-:W-:-:S03]  /*0300*/  IMAD.MOV.U32 R15, RZ, RZ, RZ ;  /* 0x000000ffff0f7224 */ /* 0x000fc600078e00ff */
[C---:B------:R-:W-:Y:S01]  /*0310*/  @!P0 FADD R11, R10.reuse, -12583039 ;  /* 0xcb40007f0a0b8421 */ /* 0x040fe20000000000 */
[----:B------:R-:W-:-:S03]  /*0320*/  @!P0 IMAD.SHL.U32 R10, R10, 0x800000, RZ ;  /* 0x008000000a0a8824 */ /* 0x000fc600078e00ff */
[----:B------:R-:W-:-:S04]  /*0330*/  @!P0 FFMA R11, R12, 1.4426950216293334961, -R11 ;  /* 0x3fb8aa3b0c0b8823 */ /* 0x000fc8000000080b */
[----:B------:R-:W-:-:S06]  /*0340*/  @!P0 FFMA R11, R12, 1.925963033500011079e-08, R11 ;  /* 0x32a570600c0b8823 */ /* 0x000fcc000000000b */
[----:B------:R-:W0:Y:S02]  /*0350*/  @!P0 MUFU.EX2 R11, R11 ;  /* 0x0000000b000b8308 */ /* 0x000e240000000800 */
[----:B0-----:R-:W-:-:S05]  /*0360*/  @!P0 FMUL R15, R10, R11 ;  /* 0x0000000b0a0f8220 */ /* 0x001fca0000400000 */
[----:B------:R0:W-:Y:S01]  /*0370*/  STS [R8], R15 ;  /* 0x0000000f08007388 */ /* 0x0001e20000000800 */
[----:B------:R-:W-:Y:S06]  /*0380*/  BAR.SYNC.DEFER_BLOCKING 0x0 ;  /* 0x0000000000007b1d */ /* 0x000fec0000010000 */
[----:B------:R-:W-:Y:S05]  /*0390*/  BRA.U !UP1, `(.L_x_3) ;  /* 0x0000000109907547 */ /* 0x000fea000b800000 */
[----:B------:R-:W1:Y:S01]  /*03a0*/  S2UR UR7, SR_CgaCtaId ;  /* 0x00000000000779c3 */ /* 0x000e620000008800 */
[----:B------:R-:W-:Y:S02]  /*03b0*/  UMOV UR4, 0x400 ;  /* 0x0000040000047882 */ /* 0x000fe40000000000 */
[----:B-1----:R-:W-:-:S03]  /*03c0*/  ULEA UR4, UR7, UR4, 0x18 ;  /* 0x0000000407047291 */ /* 0x002fc6000f8ec0ff */
[----:B------:R-:W-:-:S03]  /*03d0*/  UMOV UR7, UR8 ;  /* 0x0000000800077c82 */ /* 0x000fc60008000000 */
[----:B------:R-:W-:Y:S01]  /*03e0*/  LEA R11, R5, UR4, 0x2 ;  /* 0x00000004050b7c11 */ /* 0x000fe2000f8e10ff */
[----:B------:R-:W-:-:S06]  /*03f0*/  UMOV UR4, URZ ;  /* 0x000000ff00047c82 */ /* 0x000fcc0008000000 */
.L_x_4:
[----:B------:R-:W-:Y:S01]  /*0400*/  LEA R13, R0, R11, 0x2 ;  /* 0x0000000b000d7211 */ /* 0x000fe200078e10ff */
[----:B------:R1:W2:Y:S01]  /*0410*/  LDS R10, [R11] ;  /* 0x000000000b0a7984 */ /* 0x0002a20000000800 */
[----:B------:R-:W-:-:S03]  /*0420*/  UIADD3 UR7, UP1, UPT, UR7, -0x8, URZ ;  /* 0xfffffff807077890 */ /* 0x000fc6000ff3e0ff */
[C---:B0-----:R-:W-:Y:S01]  /*0430*/  IMAD R15, R0.reuse, 0x4, R13 ;  /* 0x00000004000f7824 */ /* 0x041fe200078e020d */
[----:B------:R-:W-:Y:S01]  /*0440*/  UIADD3.X UR4, UPT, UPT, UR4, -0x1, URZ, UP1, !UPT ;  /* 0xffffffff04047890 */ /* 0x000fe20008ffe4ff */
[----:B------:R-:W0:Y:S01]  /*0450*/  LDS R13, [R13] ;  /* 0x000000000d0d7984 */ /* 0x000e220000000800 */
[----:B------:R-:W-:Y:S01]  /*0460*/  UISETP.NE.U32.AND UP1, UPT, UR7, URZ, UPT ;  /* 0x000000ff0700728c */ /* 0x000fe2000bf25070 */
[C---:B------:R-:W-:Y:S02]  /*0470*/  IMAD R17, R0.reuse, 0x4, R15 ;  /* 0x0000000400117824 */ /* 0x040fe400078e020f */
[----:B------:R-:W3:Y:S01]  /*0480*/  LDS R15, [R15] ;  /* 0x000000000f0f7984 */ /* 0x000ee20000000800 */
[----:B------:R-:W-:Y:S01]  /*0490*/  UISETP.NE.AND.EX UP1, UPT, UR4, URZ, UPT, UP1 ;  /* 0x000000ff0400728c */ /* 0x000fe2000bf25310 */
[C---:B-1----:R-:W-:Y:S01]  /*04a0*/  IMAD R11, R0.reuse, 0x20, R11 ;  /* 0x00000020000b7824 */ /* 0x042fe200078e020b */
[C---:B------:R-:W-:Y:S02]  /*04b0*/  LEA R19, R0.reuse, R17, 0x2 ;  /* 0x0000001100137211 */ /* 0x040fe400078e10ff */
[----:B------:R-:W1:Y:S03]  /*04c0*/  LDS R17, [R17] ;  /* 0x0000000011117984 */ /* 0x000e660000000800 */
[----:B------:R-:W-:-:S02]  /*04d0*/  IMAD R21, R0, 0x4, R19 ;  /* 0x0000000400157824 */ /* 0x000fc400078e0213 */
[----:B------:R-:W4:Y:S02]  /*04e0*/  LDS R19, [R19] ;  /* 0x0000000013137984 */ /* 0x000f240000000800 */
[C---:B------:R-:W-:Y:S02]  /*04f0*/  IMAD R23, R0.reuse, 0x4, R21 ;  /* 0x0000000400177824 */ /* 0x040fe400078e0215 */
[----:B------:R-:W5:Y:S03]  /*0500*/  LDS R21, [R21] ;  /* 0x0000000015157984 */ /* 0x000f660000000800 */
[----:B------:R-:W-:Y:S02]  /*0510*/  LEA R12, R0, R23, 0x2 ;  /* 0x00000017000c7211 */ /* 0x000fe400078e10ff */
[----:B------:R-:W5:Y:S04]  /*0520*/  LDS R23, [R23] ;  /* 0x0000000017177984 */ /* 0x000f680000000800 */
[----:B------:R-:W5:Y:S01]  /*0530*/  LDS R25, [R12] ;  /* 0x000000000c197984 */ /* 0x000f620000000800 */
[----:B--2---:R-:W-:-:S04]  /*0540*/  FADD R10, R10, R9 ;  /* 0x000000090a0a7221 */ /* 0x004fc80000000000 */
[----:B0-----:R-:W-:-:S04]  /*0550*/  FADD R10, R10, R13 ;  /* 0x0000000d0a0a7221 */ /* 0x001fc80000000000 */
[----:B---3--:R-:W-:-:S04]  /*0560*/  FADD R10, R10, R15 ;  /* 0x0000000f0a0a7221 */ /* 0x008fc80000000000 */
[----:B-1----:R-:W-:-:S04]  /*0570*/  FADD R10, R10, R17 ;  /* 0x000000110a0a7221 */ /* 0x002fc80000000000 */
[----:B----4-:R-:W-:-:S04]  /*0580*/  FADD R10, R10, R19 ;  /* 0x000000130a0a7221 */ /* 0x010fc80000000000 */
[----:B-----5:R-:W-:-:S04]  /*0590*/  FADD R10, R10, R21 ;  /* 0x000000150a0a7221 */ /* 0x020fc80000000000 */
[----:B------:R-:W-:-:S04]  /*05a0*/  FADD R10, R10, R23 ;  /* 0x000000170a0a7221 */ /* 0x000fc80000000000 */
[----:B------:R-:W-:Y:S01]  /*05b0*/  FADD R9, R10, R25 ;  /* 0x000000190a097221 */ /* 0x000fe20000000000 */
[----:B------:R-:W-:Y:S06]  /*05c0*/  BRA.U UP1, `(.L_x_4) ;  /* 0xfffffffd018c7547 */ /* 0x000fec000b83ffff */
[----:B------:R-:W-:-:S05]  /*05d0*/  UMOV UR4, UR8 ;  /* 0x0000000800047c82 */ /* 0x000fca0008000000 */
.L_x_3:
[----:B------:R-:W-:-:S09]  /*05e0*/  ULOP3.LUT UP1, URZ, UR11, 0x7, URZ, 0xc0, !UPT ;  /* 0x000000070bff7892 */ /* 0x000fd2000f82c0ff */
[----:B------:R-:W-:Y:S05]  /*05f0*/  BRA.U !UP1, `(.L_x_5) ;  /* 0x0000000109bc7547 */ /* 0x000fea000b800000 */
[----:B------:R-:W-:Y:S02]  /*0600*/  ULOP3.LUT UR7, UR11, 0x7, URZ, 0xc0, !UPT ;  /* 0x000000070b077892 */ /* 0x000fe4000f8ec0ff */
[----:B------:R-:W-:Y:S02]  /*0610*/  ULOP3.LUT UP2, UR10, UR11, 0x3, URZ, 0xc0, !UPT ;  /* 0x000000030b0a7892 */ /* 0x000fe4000f84c0ff */
[----:B------:R-:W-:-:S04]  /*0620*/  UIADD3 UR7, UPT, UPT, UR7, -0x1, URZ ;  /* 0xffffffff07077890 */ /* 0x000fc8000fffe0ff */
[----:B------:R-:W-:-:S09]  /*0630*/  UISETP.GE.U32.AND UP1, UPT, UR7, 0x3, UPT ;  /* 0x000000030700788c */ /* 0x000fd2000bf26070 */
[----:B------:R-:W-:Y:S05]  /*0640*/  BRA.U !UP1, `(.L_x_6) ;  /* 0x0000000109447547 */ /* 0x000fea000b800000 */
[----:B------:R-:W1:Y:S01]  /*0650*/  S2UR UR9, SR_CgaCtaId ;  /* 0x00000000000979c3 */ /* 0x000e620000008800 */
[----:B------:R-:W-:Y:S01]  /*0660*/  UMOV UR7, 0x400 ;  /* 0x0000040000077882 */ /* 0x000fe20000000000 */
[----:B------:R-:W-:Y:S01]  /*0670*/  IMAD R10, R0, UR4, R5 ;  /* 0x00000004000a7c24 */ /* 0x000fe2000f8e0205 */
[----:B------:R-:W-:Y:S02]  /*0680*/  UIADD3 UR4, UPT, UPT, UR4, 0x4, URZ ;  /* 0x0000000404047890 */ /* 0x000fe4000fffe0ff */
[----:B-1----:R-:W-:-:S06]  /*0690*/  ULEA UR7, UR9, UR7, 0x18 ;  /* 0x0000000709077291 */ /* 0x002fcc000f8ec0ff */
[----:B------:R-:W-:-:S05]  /*06a0*/  LEA R11, R10, UR7, 0x2 ;  /* 0x000000070a0b7c11 */ /* 0x000fca000f8e10ff */
[C---:B------:R-:W-:Y:S01]  /*06b0*/  IMAD R13, R0.reuse, 0x4, R11 ;  /* 0x00000004000d7824 */ /* 0x040fe200078e020b */
[----:B------:R-:W1:Y:S04]  /*06c0*/  LDS R10, [R11] ;  /* 0x000000000b0a7984 */ /* 0x000e680000000800 */
[C---:B0-----:R-:W-:Y:S02]  /*06d0*/  LEA R15, R0.reuse, R13, 0x2 ;  /* 0x0000000d000f7211 */ /* 0x041fe400078e10ff */
[----:B------:R-:W0:Y:S03]  /*06e0*/  LDS R13, [R13] ;  /* 0x000000000d0d7984 */ /* 0x000e260000000800 */
[----:B------:R-:W-:-:S02]  /*06f0*/  IMAD R12, R0, 0x4, R15 ;  /* 0x00000004000c7824 */ /* 0x000fc400078e020f */
[----:B------:R-:W2:Y:S04]  /*0700*/  LDS R15, [R15] ;  /* 0x000000000f0f7984 */ /* 0x000ea80000000800 */
[----:B------:R-:W3:Y:S01]  /*0710*/  LDS R17, [R12] ;  /* 0x000000000c117984 */ /* 0x000ee20000000800 */
[----:B-1----:R-:W-:-:S04]  /*0720*/  FADD R10, R9, R10 ;  /* 0x0000000a090a7221 */ /* 0x002fc80000000000 */
[----:B0-----:R-:W-:-:S04]  /*0730*/  FADD R10, R10, R13 ;  /* 0x0000000d0a0a7221 */ /* 0x001fc80000000000 */
[----:B--2---:R-:W-:-:S04]  /*0740*/  FADD R10, R10, R15 ;  /* 0x0000000f0a0a7221 */ /* 0x004fc80000000000 */
[----:B---3--:R-:W-:-:S07]  /*0750*/  FADD R9, R10, R17 ;  /* 0x000000110a097221 */ /* 0x008fce0000000000 */
.L_x_6:
[----:B------:R-:W-:Y:S05]  /*0760*/  BRA.U !UP2, `(.L_x_5) ;  /* 0x000000010a607547 */ /* 0x000fea000b800000 */
[----:B------:R-:W-:Y:S02]  /*0770*/  UISETP.NE.AND UP2, UPT, UR10, 0x1, UPT ;  /* 0x000000010a00788c */ /* 0x000fe4000bf45270 */
[----:B------:R-:W-:-:S04]  /*0780*/  ULOP3.LUT UR7, UR11, 0x1, URZ, 0xc0, !UPT ;  /* 0x000000010b077892 */ /* 0x000fc8000f8ec0ff */
[----:B------:R-:W-:-:S04]  /*0790*/  UISETP.NE.U32.AND UP1, UPT, UR7, 0x1, UPT ;  /* 0x000000010700788c */ /* 0x000fc8000bf25070 */
[----:B------:R-:W-:Y:S01]  /*07a0*/  UISETP.NE.U32.AND.EX UP1, UPT, URZ, URZ, UPT, UP1 ;  /* 0x000000ffff00728c */ /* 0x000fe2000bf25110 */
[----:B------:R-:W-:Y:S10]  /*07b0*/  BRA.U !UP2, `(.L_x_7) ;  /* 0x000000010a2c7547 */ /* 0x000ff4000b800000 */
[----:B------:R-:W1:Y:S01]  /*07c0*/  S2UR UR9, SR_CgaCtaId ;  /* 0x00000000000979c3 */ /* 0x000e620000008800 */
[----:B------:R-:W-:Y:S01]  /*07d0*/  UMOV UR7, 0x400 ;  /* 0x0000040000077882 */ /* 0x000fe20000000000 */
[----:B------:R-:W-:Y:S01]  /*07e0*/  IMAD R10, R0, UR4, R5 ;  /* 0x00000004000a7c24 */ /* 0x000fe2000f8e0205 */
[----:B------:R-:W-:Y:S02]  /*07f0*/  UIADD3 UR4, UPT, UPT, UR4, 0x2, URZ ;  /* 0x0000000204047890 */ /* 0x000fe4000fffe0ff */
[----:B-1----:R-:W-:-:S06]  /*0800*/  ULEA UR7, UR9, UR7, 0x18 ;  /* 0x0000000709077291 */ /* 0x002fcc000f8ec0ff */
[----:B------:R-:W-:-:S04]  /*0810*/  LEA R11, R10, UR7, 0x2 ;  /* 0x000000070a0b7c11 */ /* 0x000fc8000f8e10ff */
[----:B------:R-:W-:Y:S01]  /*0820*/  LEA R12, R0, R11, 0x2 ;  /* 0x0000000b000c7211 */ /* 0x000fe200078e10ff */
[----:B------:R-:W1:Y:S05]  /*0830*/  LDS R10, [R11] ;  /* 0x000000000b0a7984 */ /* 0x000e6a0000000800 */
[----:B------:R-:W2:Y:S01]  /*0840*/  LDS R12, [R12] ;  /* 0x000000000c0c7984 */ /* 0x000ea20000000800 */
[----:B-1----:R-:W-:-:S04]  /*0850*/  FADD R9, R9, R10 ;  /* 0x0000000a09097221 */ /* 0x002fc80000000000 */
[----:B--2---:R-:W-:-:S07]  /*0860*/  FADD R9, R9, R12 ;  /* 0x0000000c09097221 */ /* 0x004fce0000000000 */
.L_x_7:
[----:B------:R-:W-:Y:S05]  /*0870*/  BRA.U UP1, `(.L_x_5) ;  /* 0x00000001011c7547 */ /* 0x000fea000b800000 */
[----:B------:R-:W1:Y:S01]  /*0880*/  S2UR UR9, SR_CgaCtaId ;  /* 0x00000000000979c3 */ /* 0x000e620000008800 */
[----:B------:R-:W-:Y:S01]  /*0890*/  UMOV UR7, 0x400 ;  /* 0x0000040000077882 */ /* 0x000fe20000000000 */
[----:B------:R-:W-:Y:S01]  /*08a0*/  IMAD R10, R0, UR4, R5 ;  /* 0x00000004000a7c24 */ /* 0x000fe2000f8e0205 */
[----:B-1----:R-:W-:-:S06]  /*08b0*/  ULEA UR7, UR9, UR7, 0x18 ;  /* 0x0000000709077291 */ /* 0x002fcc000f8ec0ff */
[----:B------:R-:W-:-:S06]  /*08c0*/  LEA R10, R10, UR7, 0x2 ;  /* 0x000000070a0a7c11 */ /* 0x000fcc000f8e10ff */
[----:B------:R-:W1:Y:S02]  /*08d0*/  LDS R10, [R10] ;  /* 0x000000000a0a7984 */ /* 0x000e640000000800 */
[----:B-1----:R-:W-:-:S07]  /*08e0*/  FADD R9, R9, R10 ;  /* 0x0000000a09097221 */ /* 0x002fce0000000000 */
.L_x_5:
[----:B------:R-:W-:Y:S06]  /*08f0*/  BAR.SYNC.DEFER_BLOCKING 0x0 ;  /* 0x0000000000007b1d */ /* 0x000fec0000010000 */
[----:B------:R-:W-:Y:S05]  /*0900*/  BRA.U !UP0, `(.L_x_8) ;  /* 0xfffffff908207547 */ /* 0x000fea000b83ffff */
.L_x_2:
[----:B------:R-:W1:Y:S01]  /*0910*/  LDCU.64 UR4, c[0x0][0x398] ;  /* 0x00007300ff0477ac */ /* 0x000e620008000a00 */
[----:B------:R-:W-:Y:S02]  /*0920*/  ISETP.GE.U32.AND P1, PT, R6, UR12, PT ;  /* 0x0000000c06007c0c */ /* 0x000fe4000bf26070 */
[----:B-1----:R-:W-:-:S04]  /*0930*/  ISETP.GE.U32.AND P0, PT, R4, UR4, PT ;  /* 0x0000000404007c0c */ /* 0x002fc8000bf06070 */
[----:B------:R-:W-:-:S04]  /*0940*/  ISETP.GE.U32.AND.EX P0, PT, RZ, UR5, PT, P0 ;  /* 0x00000005ff007c0c */ /* 0x000fc8000bf06100 */
[----:B------:R-:W-:-:S13]  /*0950*/  ISETP.GE.U32.OR.EX P0, PT, R7, UR13, P0, P1 ;  /* 0x0000000d07007c0c */ /* 0x000fda0008706510 */
[----:B------:R-:W-:Y:S05]  /*0960*/  @P0 EXIT ;  /* 0x000000000000094d */ /* 0x000fea0003800000 */
[----:B------:R-:W1:Y:S01]  /*0970*/  LDCU.64 UR4, c[0x0][0x380] ;  /* 0x00007000ff0477ac */ /* 0x000e620008000a00 */
[----:B------:R-:W-:-:S04]  /*0980*/  IMAD.WIDE.U32 R2, R4, UR12, R6 ;  /* 0x0000000c04027c25 */ /* 0x000fc8000f8e0006 */
[----:B------:R-:W-:Y:S01]  /*0990*/  IMAD R3, R4, UR13, R3 ;  /* 0x0000000d04037c24 */ /* 0x000fe2000f8e0203 */
[----:B-1----:R-:W-:-:S04]  /*09a0*/  LEA R10, P0, R2, UR4, 0x2 ;  /* 0x00000004020a7c11 */ /* 0x002fc8000f8010ff */
[----:B------:R-:W-:-:S05]  /*09b0*/  LEA.HI.X R11, R2, UR5, R3, 0x2, P0 ;  /* 0x00000005020b7c11 */ /* 0x000fca00080f1403 */
[----:B------:R1:W2:Y:S01]  /*09c0*/  LDG.E R10, desc[UR16][R10.64] ;  /* 0x000000100a0a7981 */ /* 0x0002a2000c1e1900 */
[----:B------:R-:W-:Y:S02]  /*09d0*/  HFMA2 R13, -RZ, RZ, 3.7421875, 0 ;  /* 0x437c0000ff0d7431 */ /* 0x000fe400000001ff */
[----:B------:R-:W-:Y:S01]  /*09e0*/  IMAD.MOV.U32 R3, RZ, RZ, 0x3bbb989d ;  /* 0x3bbb989dff037424 */ /* 0x000fe200078e00ff */
[----:B------:R-:W1:Y:S01]  /*09f0*/  MUFU.RCP R2, R9 ;  /* 0x0000000900027308 */ /* 0x000e620000001000 */
[----:B------:R-:W-:Y:S01]  /*0a00*/  BSSY.RECONVERGENT B0, `(.L_x_9) ;  /* 0x0000014000007945 */ /* 0x000fe20003800200 */
[----:B-1----:R-:W-:-:S04]  /*0a10*/  FFMA R11, R2, -R9, 1 ;  /* 0x3f800000020b7423 */ /* 0x002fc80000000809 */
[----:B------:R-:W-:Y:S01]  /*0a20*/  FFMA R11, R2, R11, R2 ;  /* 0x0000000b020b7223 */ /* 0x000fe20000000002 */
[----:B--2---:R-:W-:-:S04]  /*0a30*/  FFMA.SAT R0, R10, R3, 0.5 ;  /* 0x3f0000000a007423 */ /* 0x004fc80000002003 */
[----:B------:R-:W-:-:S04]  /*0a40*/  FFMA.RM R0, R0, R13, 12582913 ;  /* 0x4b40000100007423 */ /* 0x000fc8000000400d */
[C---:B------:R-:W-:Y:S01]  /*0a50*/  FADD R3, R0.reuse, -12583039 ;  /* 0xcb40007f00037421 */ /* 0x040fe20000000000 */
[----:B------:R-:W-:-:S03]  /*0a60*/  IMAD.SHL.U32 R0, R0, 0x800000, RZ ;  /* 0x0080000000007824 */ /* 0x000fc600078e00ff */
[----:B------:R-:W-:-:S04]  /*0a70*/  FFMA R3, R10, 1.4426950216293334961, -R3 ;  /* 0x3fb8aa3b0a037823 */ /* 0x000fc80000000803 */
[----:B------:R-:W-:-:S06]  /*0a80*/  FFMA R3, R10, 1.925963033500011079e-08, R3 ;  /* 0x32a570600a037823 */ /* 0x000fcc0000000003 */
[----:B------:R-:W1:Y:S02]  /*0a90*/  MUFU.EX2 R3, R3 ;  /* 0x0000000300037308 */ /* 0x000e640000000800 */
[----:B-1----:R-:W-:-:S06]  /*0aa0*/  FMUL R0, R0, R3 ;  /* 0x0000000300007220 */ /* 0x002fcc0000400000 */
[----:B------:R-:W1:Y:S01]  /*0ab0*/  FCHK P0, R0, R9 ;  /* 0x0000000900007302 */ /* 0x000e620000000000 */
[----:B------:R-:W-:-:S04]  /*0ac0*/  FFMA R2, R0, R11, RZ ;  /* 0x0000000b00027223 */ /* 0x000fc800000000ff */
[----:B0-----:R-:W-:-:S04]  /*0ad0*/  FFMA R8, R2, -R9, R0 ;  /* 0x8000000902087223 */ /* 0x001fc80000000000 */
[----:B------:R-:W-:Y:S01]  /*0ae0*/  FFMA R11, R11, R8, R2 ;  /* 0x000000080b0b7223 */ /* 0x000fe20000000002 */
[----:B-1----:R-:W-:Y:S06]  /*0af0*/  @!P0 BRA `(.L_x_10) ;  /* 0x0000000000108947 */ /* 0x002fec0003800000 */
[----:B------:R-:W-:Y:S02]  /*0b00*/  MOV R3, R9 ;  /* 0x0000000900037202 */ /* 0x000fe40000000f00 */
[----:B------:R-:W-:-:S07]  /*0b10*/  MOV R2, 0xb30 ;  /* 0x00000b3000027802 */ /* 0x000fce0000000f00 */
[----:B------:R-:W-:Y:S05]  /*0b20*/  CALL.REL.NOINC `($__internal_0_$__cuda_sm3x_div_rn_noftz_f32_slowpath) ;  /* 0x0000000000347944 */ /* 0x000fea0003c00000 */
[----:B------:R-:W-:-:S07]  /*0b30*/  IMAD.MOV.U32 R11, RZ, RZ, R0 ;  /* 0x000000ffff0b7224 */ /* 0x000fce00078e0000 */
.L_x_10:
[----:B------:R-:W-:Y:S05]  /*0b40*/  BSYNC.RECONVERGENT B0 ;  /* 0x0000000000007941 */ /* 0x000fea0003800200 */
.L_x_9:
[----:B------:R-:W0:Y:S01]  /*0b50*/  LDCU.64 UR6, c[0x0][0x398] ;  /* 0x00007300ff0677ac */ /* 0x000e220008000a00 */
[----:B------:R-:W-:Y:S01]  /*0b60*/  MOV R5, RZ ;  /* 0x000000ff00057202 */ /* 0x000fe20000000f00 */
[----:B------:R-:W1:Y:S01]  /*0b70*/  LDCU.64 UR4, c[0x0][0x388] ;  /* 0x00007100ff0477ac */ /* 0x000e620008000a00 */
[----:B0-----:R-:W-:Y:S02]  /*0b80*/  IMAD R3, R7, UR6, RZ ;  /* 0x0000000607037c24 */ /* 0x001fe4000f8e02ff */
[----:B------:R-:W-:-:S04]  /*0b90*/  IMAD.WIDE.U32 R4, R6, UR6, R4 ;  /* 0x0000000606047c25 */ /* 0x000fc8000f8e0004 */
[----:B------:R-:W-:Y:S01]  /*0ba0*/  IMAD R3, R6, UR7, R3 ;  /* 0x0000000706037c24 */ /* 0x000fe2000f8e0203 */
[----:B-1----:R-:W-:-:S03]  /*0bb0*/  LEA R2, P0, R4, UR4, 0x2 ;  /* 0x0000000404027c11 */ /* 0x002fc6000f8010ff */
[----:B------:R-:W-:-:S05]  /*0bc0*/  IMAD.IADD R3, R5, 0x1, R3 ;  /* 0x0000000105037824 */ /* 0x000fca00078e0203 */
[----:B------:R-:W-:-:S05]  /*0bd0*/  LEA.HI.X R3, R4, UR5, R3, 0x2, P0 ;  /* 0x0000000504037c11 */ /* 0x000fca00080f1403 */
[----:B------:R-:W-:Y:S01]  /*0be0*/  STG.E desc[UR16][R2.64], R11 ;  /* 0x0000000b02007986 */ /* 0x000fe2000c101910 */
[----:B------:R-:W-:Y:S05]  /*0bf0*/  EXIT ;  /* 0x000000000000794d */ /* 0x000fea0003800000 */
        .weak           $__internal_0_$__cuda_sm3x_div_rn_noftz_f32_slowpath
        .type           $__internal_0_$__cuda_sm3x_div_rn_noftz_f32_slowpath,@function
        .size           $__internal_0_$__cuda_sm3x_div_rn_noftz_f32_slowpath,(.L_x_211 - $__internal_0_$__cuda_sm3x_div_rn_noftz_f32_slowpath)
$__internal_0_$__cuda_sm3x_div_rn_noftz_f32_slowpath:
[----:B------:R-:W-:Y:S01]  /*0c00*/  SHF.R.U32.HI R9, RZ, 0x17, R3 ;  /* 0x00000017ff097819 */ /* 0x000fe20000011603 */
[----:B------:R-:W-:Y:S01]  /*0c10*/  BSSY.RECONVERGENT B1, `(.L_x_11) ;  /* 0x0000063000017945 */ /* 0x000fe20003800200 */
[----:B------:R-:W-:Y:S02]  /*0c20*/  SHF.R.U32.HI R8, RZ, 0x17, R0 ;  /* 0x00000017ff087819 */ /* 0x000fe40000011600 */
[----:B------:R-:W-:Y:S02]  /*0c30*/  LOP3.LUT R14, R9, 0xff, RZ, 0xc0, !PT ;  /* 0x000000ff090e7812 */ /* 0x000fe400078ec0ff */
[----:B------:R-:W-:Y:S02]  /*0c40*/  LOP3.LUT R9, R8, 0xff, RZ, 0xc0, !PT ;  /* 0x000000ff08097812 */ /* 0x000fe400078ec0ff */
[----:B------:R-:W-:Y:S02]  /*0c50*/  IADD3 R12, PT, PT, R14, -0x1, RZ ;  /* 0xffffffff0e0c7810 */ /* 0x000fe40007ffe0ff */
[----:B------:R-:W-:Y:S01]  /*0c60*/  MOV R10, R0 ;  /* 0x00000000000a7202 */ /* 0x000fe20000000f00 */
[----:B------:R-:W-:Y:S01]  /*0c70*/  VIADD R11, R9, 0xffffffff ;  /* 0xffffffff090b7836 */ /* 0x000fe20000000000 */
[----:B------:R-:W-:-:S04]  /*0c80*/  ISETP.GT.U32.AND P0, PT, R12, 0xfd, PT ;  /* 0x000000fd0c00780c */ /* 0x000fc80003f04070 */
[----:B------:R-:W-:-:S13]  /*0c90*/  ISETP.GT.U32.OR P0, PT, R11, 0xfd, P0 ;  /* 0x000000fd0b00780c */ /* 0x000fda0000704470 */
[----:B------:R-:W-:Y:S01]  /*0ca0*/  @!P0 IMAD.MOV.U32 R8, RZ, RZ, RZ ;  /* 0x000000ffff088224 */ /* 0x000fe200078e00ff */
[----:B------:R-:W-:Y:S06]  /*0cb0*/  @!P0 BRA `(.L_x_12) ;  /* 0x00000000005c8947 */ /* 0x000fec0003800000 */
[----:B------:R-:W-:Y:S02]  /*0cc0*/  FSETP.GTU.FTZ.AND P1, PT, |R3|, +INF , PT ;  /* 0x7f8000000300780b */ /* 0x000fe40003f3c200 */
[----:B------:R-:W-:-:S04]  /*0cd0*/  FSETP.GTU.FTZ.AND P0, PT, |R0|, +INF , PT ;  /* 0x7f8000000000780b */ /* 0x000fc80003f1c200 */
[----:B------:R-:W-:-:S13]  /*0ce0*/  PLOP3.LUT P0, PT, P0, P1, PT, 0xf8, 0x8f ;  /* 0x00000000008f781c */ /* 0x000fda0000703f70 */
[----:B------:R-:W-:Y:S05]  /*0cf0*/  @P0 BRA `(.L_x_13) ;  /* 0x00000004004c0947 */ /* 0x000fea0003800000 */
[----:B------:R-:W-:-:S13]  /*0d00*/  LOP3.LUT P0, RZ, R3, 0x7fffffff, R10, 0xc8, !PT ;  /* 0x7fffffff03ff7812 */ /* 0x000fda000780c80a */
[----:B------:R-:W-:Y:S05]  /*0d10*/  @!P0 BRA `(.L_x_14) ;  /* 0x00000004003c8947 */ /* 0x000fea0003800000 */
[C---:B------:R-:W-:Y:S02]  /*0d20*/  FSETP.NEU.FTZ.AND P2, PT, |R0|.reuse, +INF , PT ;  /* 0x7f8000000000780b */ /* 0x040fe40003f5d200 */
[----:B------:R-:W-:Y:S02]  /*0d30*/  FSETP.NEU.FTZ.AND P1, PT, |R3|, +INF , PT ;  /* 0x7f8000000300780b */ /* 0x000fe40003f3d200 */
[----:B------:R-:W-:-:S11]  /*0d40*/  FSETP.NEU.FTZ.AND P0, PT, |R0|, +INF , PT ;  /* 0x7f8000000000780b */ /* 0x000fd60003f1d200 */
[----:B------:R-:W-:Y:S05]  /*0d50*/  @!P1 BRA !P2, `(.L_x_14) ;  /* 0x00000004002c9947 */ /* 0x000fea0005000000 */
[----:B------:R-:W-:-:S04]  /*0d60*/  LOP3.LUT P2, RZ, R10, 0x7fffffff, RZ, 0xc0, !PT ;  /* 0x7fffffff0aff7812 */ /* 0x000fc8000784c0ff */
[----:B------:R-:W-:-:S13]  /*0d70*/  PLOP3.LUT P1, PT, P1, P2, PT, 0x2f, 0xf2 ;  /* 0x0000000000f2781c */ /* 0x000fda0000f24577 */
[----:B------:R-:W-:Y:S05]  /*0d80*/  @P1 BRA `(.L_x_15) ;  /* 0x0000000400181947 */ /* 0x000fea0003800000 */
[----:B------:R-:W-:-:S04]  /*0d90*/  LOP3.LUT P1, RZ, R3, 0x7fffffff, RZ, 0xc0, !PT ;  /* 0x7fffffff03ff7812 */ /* 0x000fc8000782c0ff */
[----:B------:R-:W-:-:S13]  /*0da0*/  PLOP3.LUT P0, PT, P0, P1, PT, 0x2f, 0xf2 ;  /* 0x0000000000f2781c */ /* 0x000fda0000702577 */
[----:B------:R-:W-:Y:S05]  /*0db0*/  @P0 BRA `(.L_x_16) ;  /* 0x0000000400000947 */ /* 0x000fea0003800000 */
[----:B------:R-:W-:Y:S02]  /*0dc0*/  ISETP.GE.AND P0, PT, R11, RZ, PT ;  /* 0x000000ff0b00720c */ /* 0x000fe40003f06270 */
[----:B------:R-:W-:-:S11]  /*0dd0*/  ISETP.GE.AND P1, PT, R12, RZ, PT ;  /* 0x000000ff0c00720c */ /* 0x000fd60003f26270 */
[----:B------:R-:W-:Y:S01]  /*0de0*/  @P0 MOV R8, RZ ;  /* 0x000000ff00080202 */ /* 0x000fe20000000f00 */
[----:B------:R-:W-:Y:S02]  /*0df0*/  @!P0 IMAD.MOV.U32 R8, RZ, RZ, -0x40 ;  /* 0xffffffc0ff088424 */ /* 0x000fe400078e00ff */
[----:B------:R-:W-:Y:S01]  /*0e00*/  @!P0 FFMA R10, R0, 1.84467440737095516160e+19, RZ ;  /* 0x5f800000000a8823 */ /* 0x000fe200000000ff */
[----:B------:R-:W-:Y:S02]  /*0e10*/  @!P1 FFMA R3, R3, 1.84467440737095516160e+19, RZ ;  /* 0x5f80000003039823 */ /* 0x000fe400000000ff */
[----:B------:R-:W-:-:S07]  /*0e20*/  @!P1 IADD3 R8, PT, PT, R8, 0x40, RZ ;  /* 0x0000004008089810 */ /* 0x000fce0007ffe0ff */
.L_x_12:
[----:B------:R-:W-:Y:S01]  /*0e30*/  LEA R0, R14, 0xc0800000, 0x17 ;  /* 0xc08000000e007811 */ /* 0x000fe200078eb8ff */
[----:B------:R-:W-:Y:S01]  /*0e40*/  BSSY.RECONVERGENT B2, `(.L_x_17) ;  /* 0x0000036000027945 */ /* 0x000fe20003800200 */
[----:B------:R-:W-:-:S03]  /*0e50*/  IADD3 R9, PT, PT, R9, -0x7f, RZ ;  /* 0xffffff8109097810 */ /* 0x000fc60007ffe0ff */
[----:B------:R-:W-:Y:S02]  /*0e60*/  IMAD.IADD R3, R3, 0x1, -R0 ;  /* 0x0000000103037824 */ /* 0x000fe400078e0a00 */
[C---:B------:R-:W-:Y:S01]  /*0e70*/  IMAD R0, R9.reuse, -0x800000, R10 ;  /* 0xff80000009007824 */ /* 0x040fe200078e020a */
[----:B------:R-:W-:Y:S01]  /*0e80*/  IADD3 R9, PT, PT, R9, 0x7f, -R14 ;  /* 0x0000007f09097810 */ /* 0x000fe20007ffe80e */
[----:B------:R-:W0:Y:S01]  /*0e90*/  MUFU.RCP R11, R3 ;  /* 0x00000003000b7308 */ /* 0x000e220000001000 */
[----:B------:R-:W-:-:S03]  /*0ea0*/  FADD.FTZ R13, -R3, -RZ ;  /* 0x800000ff030d7221 */ /* 0x000fc60000010100 */
[----:B------:R-:W-:Y:S02]  /*0eb0*/  IMAD.IADD R9, R9, 0x1, R8 ;  /* 0x0000000109097824 */ /* 0x000fe400078e0208 */
[----:B0-----:R-:W-:-:S04]  /*0ec0*/  FFMA R12, R11, R13, 1 ;  /* 0x3f8000000b0c7423 */ /* 0x001fc8000000000d */
[----:B------:R-:W-:-:S04]  /*0ed0*/  FFMA R15, R11, R12, R11 ;  /* 0x0000000c0b0f7223 */ /* 0x000fc8000000000b */
[----:B------:R-:W-:-:S04]  /*0ee0*/  FFMA R10, R0, R15, RZ ;  /* 0x0000000f000a7223 */ /* 0x000fc800000000ff */
[----:B------:R-:W-:-:S04]  /*0ef0*/  FFMA R11, R13, R10, R0 ;  /* 0x0000000a0d0b7223 */ /* 0x000fc80000000000 */
[----:B------:R-:W-:-:S04]  /*0f00*/  FFMA R10, R15, R11, R10 ;  /* 0x0000000b0f0a7223 */ /* 0x000fc8000000000a */
[----:B------:R-:W-:-:S04]  /*0f10*/  FFMA R13, R13, R10, R0 ;  /* 0x0000000a0d0d7223 */ /* 0x000fc80000000000 */
[----:B------:R-:W-:-:S05]  /*0f20*/  FFMA R0, R15, R13, R10 ;  /* 0x0000000d0f007223 */ /* 0x000fca000000000a */
[----:B------:R-:W-:-:S04]  /*0f30*/  SHF.R.U32.HI R3, RZ, 0x17, R0 ;  /* 0x00000017ff037819 */ /* 0x000fc80000011600 */
[----:B------:R-:W-:-:S04]  /*0f40*/  LOP3.LUT R3, R3, 0xff, RZ, 0xc0, !PT ;  /* 0x000000ff03037812 */ /* 0x000fc800078ec0ff */
[----:B------:R-:W-:-:S05]  /*0f50*/  IADD3 R11, PT, PT, R3, R9, RZ ;  /* 0x00000009030b7210 */ /* 0x000fca0007ffe0ff */
[----:B------:R-:W-:-:S05]  /*0f60*/  VIADD R3, R11, 0xffffffff ;  /* 0xffffffff0b037836 */ /* 0x000fca0000000000 */
[----:B------:R-:W-:-:S13]  /*0f70*/  ISETP.GE.U32.AND P0, PT, R3, 0xfe, PT ;  /* 0x000000fe0300780c */ /* 0x000fda0003f06070 */
[----:B------:R-:W-:Y:S05]  /*0f80*/  @!P0 BRA `(.L_x_18) ;  /* 0x0000000000808947 */ /* 0x000fea0003800000 */
[----:B------:R-:W-:-:S13]  /*0f90*/  ISETP.GT.AND P0, PT, R11, 0xfe, PT ;  /* 0x000000fe0b00780c */ /* 0x000fda0003f04270 */
[----:B------:R-:W-:Y:S05]  /*0fa0*/  @P0 BRA `(.L_x_19) ;  /* 0x00000000006c0947 */ /* 0x000fea0003800000 */
[----:B------:R-:W-:-:S13]  /*0fb0*/  ISETP.GE.AND P0, PT, R11, 0x1, PT ;  /* 0x000000010b00780c */ /* 0x000fda0003f06270 */
[----:B------:R-:W-:Y:S05]  /*0fc0*/  @P0 BRA `(.L_x_20) ;  /* 0x0000000000740947 */ /* 0x000fea0003800000 */
[----:B------:R-:W-:Y:S02]  /*0fd0*/  ISETP.GE.AND P0, PT, R11, -0x18, PT ;  /* 0xffffffe80b00780c */ /* 0x000fe40003f06270 */
[----:B------:R-:W-:-:S11]  /*0fe0*/  LOP3.LUT R0, R0, 0x80000000, RZ, 0xc0, !PT ;  /* 0x8000000000007812 */ /* 0x000fd600078ec0ff */
[----:B------:R-:W-:Y:S05]  /*0ff0*/  @!P0 BRA `(.L_x_20) ;  /* 0x0000000000688947 */ /* 0x000fea0003800000 */
[CCC-:B------:R-:W-:Y:S01]  /*1000*/  FFMA.RZ R3, R15.reuse, R13.reuse, R10.reuse ;  /* 0x0000000d0f037223 */ /* 0x1c0fe2000000c00a */
[-CC-:B------:R-:W-:Y:S01]  /*1010*/  FFMA.RM R8, R15, R13.reuse, R10.reuse ;  /* 0x0000000d0f087223 */ /* 0x180fe2000000400a */
[C---:B------:R-:W-:Y:S02]  /*1020*/  ISETP.NE.AND P2, PT, R11.reuse, RZ, PT ;  /* 0x000000ff0b00720c */ /* 0x040fe40003f45270 */
[----:B------:R-:W-:Y:S02]  /*1030*/  ISETP.NE.AND P1, PT, R11, RZ, PT ;  /* 0x000000ff0b00720c */ /* 0x000fe40003f25270 */
[----:B------:R-:W-:Y:S01]  /*1040*/  LOP3.LUT R9, R3, 0x7fffff, RZ, 0xc0, !PT ;  /* 0x007fffff03097812 */ /* 0x000fe200078ec0ff */
[----:B------:R-:W-:Y:S01]  /*1050*/  FFMA.RP R3, R15, R13, R10 ;  /* 0x0000000d0f037223 */ /* 0x000fe2000000800a */
[----:B------:R-:W-:Y:S01]  /*1060*/  IADD3 R10, PT, PT, R11, 0x20, RZ ;  /* 0x000000200b0a7810 */ /* 0x000fe20007ffe0ff */
[----:B------:R-:W-:Y:S01]  /*1070*/  IMAD.MOV R11, RZ, RZ, -R11 ;  /* 0x000000ffff0b7224 */ /* 0x000fe200078e0a0b */
[----:B------:R-:W-:-:S02]  /*1080*/  LOP3.LUT R9, R9, 0x800000, RZ, 0xfc, !PT ;  /* 0x0080000009097812 */ /* 0x000fc400078efcff */
[----:B------:R-:W-:Y:S02]  /*1090*/  FSETP.NEU.FTZ.AND P0, PT, R3, R8, PT ;  /* 0x000000080300720b */ /* 0x000fe40003f1d000 */
[----:B------:R-:W-:Y:S02]  /*10a0*/  SHF.L.U32 R10, R9, R10, RZ ;  /* 0x0000000a090a7219 */ /* 0x000fe400000006ff */
[----:B------:R-:W-:Y:S02]  /*10b0*/  SEL R8, R11, RZ, P2 ;  /* 0x000000ff0b087207 */ /* 0x000fe40001000000 */
[----:B------:R-:W-:Y:S02]  /*10c0*/  ISETP.NE.AND P1, PT, R10, RZ, P1 ;  /* 0x000000ff0a00720c */ /* 0x000fe40000f25270 */
[----:B------:R-:W-:Y:S02]  /*10d0*/  SHF.R.U32.HI R8, RZ, R8, R9 ;  /* 0x00000008ff087219 */ /* 0x000fe40000011609 */
[----:B------:R-:W-:-:S02]  /*10e0*/  PLOP3.LUT P0, PT, P0, P1, PT, 0xf8, 0x8f ;  /* 0x00000000008f781c */ /* 0x000fc40000703f70 */
[----:B------:R-:W-:Y:S02]  /*10f0*/  SHF.R.U32.HI R10, RZ, 0x1, R8 ;  /* 0x00000001ff0a7819 */ /* 0x000fe40000011608 */
[----:B------:R-:W-:-:S04]  /*1100*/  SEL R3, RZ, 0x1, !P0 ;  /* 0x00000001ff037807 */ /* 0x000fc80004000000 */
[----:B------:R-:W-:-:S04]  /*1110*/  LOP3.LUT R3, R3, 0x1, R10, 0xf8, !PT ;  /* 0x0000000103037812 */ /* 0x000fc800078ef80a */
[----:B------:R-:W-:-:S04]  /*1120*/  LOP3.LUT R3, R3, R8, RZ, 0xc0, !PT ;  /* 0x0000000803037212 */ /* 0x000fc800078ec0ff */
[----:B------:R-:W-:-:S04]  /*1130*/  IADD3 R3, PT, PT, R10, R3, RZ ;  /* 0x000000030a037210 */ /* 0x000fc80007ffe0ff */
[----:B------:R-:W-:Y:S01]  /*1140*/  LOP3.LUT R0, R3, R0, RZ, 0xfc, !PT ;  /* 0x0000000003007212 */ /* 0x000fe200078efcff */
[----:B------:R-:W-:Y:S06]  /*1150*/  BRA `(.L_x_20) ;  /* 0x0000000000107947 */ /* 0x000fec0003800000 */
.L_x_19:
[----:B------:R-:W-:-:S04]  /*1160*/  LOP3.LUT R0, R0, 0x80000000, RZ, 0xc0, !PT ;  /* 0x8000000000007812 */ /* 0x000fc800078ec0ff */
[----:B------:R-:W-:Y:S01]  /*1170*/  LOP3.LUT R0, R0, 0x7f800000, RZ, 0xfc, !PT ;  /* 0x7f80000000007812 */ /* 0x000fe200078efcff */
[----:B------:R-:W-:Y:S06]  /*1180*/  BRA `(.L_x_20) ;  /* 0x0000000000047947 */ /* 0x000fec0003800000 */
.L_x_18:
[----:B------:R-:W-:-:S07]  /*1190*/  IMAD R0, R9, 0x800000, R0 ;  /* 0x0080000009007824 */ /* 0x000fce00078e0200 */
.L_x_20:
[----:B------:R-:W-:Y:S05]  /*11a0*/  BSYNC.RECONVERGENT B2 ;  /* 0x0000000000027941 */ /* 0x000fea0003800200 */
.L_x_17:
[----:B------:R-:W-:Y:S05]  /*11b0*/  BRA `(.L_x_21) ;  /* 0x0000000000207947 */ /* 0x000fea0003800000 */
.L_x_16:
[----:B------:R-:W-:-:S04]  /*11c0*/  LOP3.LUT R0, R3, 0x80000000, R10, 0x48, !PT ;  /* 0x8000000003007812 */ /* 0x000fc800078e480a */
[----:B------:R-:W-:Y:S01]  /*11d0*/  LOP3.LUT R0, R0, 0x7f800000, RZ, 0xfc, !PT ;  /* 0x7f80000000007812 */ /* 0x000fe200078efcff */
[----:B------:R-:W-:Y:S06]  /*11e0*/  BRA `(.L_x_21) ;  /* 0x0000000000147947 */ /* 0x000fec0003800000 */
.L_x_15:
[----:B------:R-:W-:Y:S01]  /*11f0*/  LOP3.LUT R0, R3, 0x80000000, R10, 0x48, !PT ;  /* 0x8000000003007812 */ /* 0x000fe200078e480a */
[----:B------:R-:W-:Y:S06]  /*1200*/  BRA `(.L_x_21) ;  /* 0x00000000000c7947 */ /* 0x000fec0003800000 */
.L_x_14:
[----:B------:R-:W0:Y:S01]  /*1210*/  MUFU.RSQ R0, -QNAN ;  /* 0xffc0000000007908 */ /* 0x000e220000001400 */
[----:B------:R-:W-:Y:S05]  /*1220*/  BRA `(.L_x_21) ;  /* 0x0000000000047947 */ /* 0x000fea0003800000 */
.L_x_13:
[----:B------:R-:W-:-:S07]  /*1230*/  FADD.FTZ R0, R0, R3 ;  /* 0x0000000300007221 */ /* 0x000fce0000010000 */
.L_x_21:
[----:B------:R-:W-:Y:S05]  /*1240*/  BSYNC.RECONVERGENT B1 ;  /* 0x0000000000017941 */ /* 0x000fea0003800200 */
.L_x_11:
[----:B------:R-:W-:-:S04]  /*1250*/  HFMA2 R3, -RZ, RZ, 0, 0 ;  /* 0x00000000ff037431 */ /* 0x000fc800000001ff */
[----:B0-----:R-:W-:Y:S05]  /*1260*/  RET.REL.NODEC R2 `(softmax_at) ;  /* 0xffffffec02647950 */ /* 0x001fea0003c3ffff */
.L_x_22:
        /* <DEDUP_REMOVED lines=9> */
.L_x_211:


//--------------------- .text.softmax_a           --------------------------
	.section	.text.softmax_a,"ax",@progbits
	.align	128
        .global         softmax_a
        .type           softmax_a,@function
        .size           softmax_a,(.L_x_212 - softmax_a)
        .other          softmax_a,@"STO_CUDA_ENTRY STV_DEFAULT"
softmax_a:
.text.softmax_a:
        /* <DEDUP_REMOVED lines=25> */
.L_x_29:
        /* <DEDUP_REMOVED lines=8> */
[----:B------:R-:W-:Y:S01]  /*0210*/  @!P0 MOV R13, RZ ;  /* 0x000000ff000d8202 */ /* 0x000fe20000000f00 */
[----:B------:R-:W-:Y:S02]  /*0220*/  @!P0 IMAD R14, R14, UR14, RZ ;  /* 0x0000000e0e0e8c24 */ /* 0x000fe4000f8e02ff */
[----:B------:R-:W-:Y:S02]  /*0230*/  @!P0 IMAD.MOV.U32 R12, RZ, RZ, R6 ;  /* 0x000000ffff0c8224 */ /* 0x000fe400078e0006 */
[C---:B------:R-:W-:Y:S02]  /*0240*/  @!P0 IMAD R15, R17.reuse, UR15, R14 ;  /* 0x0000000f110f8c24 */ /* 0x040fe4000f8e020e */
[----:B------:R-:W-:-:S04]  /*0250*/  @!P0 IMAD.WIDE.U32 R12, R17, UR14, R12 ;  /* 0x0000000e110c8c25 */ /* 0x000fc8000f8e000c */
[----:B------:R-:W-:Y:S01]  /*0260*/  @!P0 IMAD.IADD R13, R13, 0x1, R15 ;  /* 0x000000010d0d8824 */ /* 0x000fe200078e020f */
        /* <DEDUP_REMOVED lines=29> */
.L_x_25:
        /* <DEDUP_REMOVED lines=30> */
.L_x_24:
        /* <DEDUP_REMOVED lines=24> */
.L_x_27:
        /* <DEDUP_REMOVED lines=11> */
[----:B------:R-:W-:-:S05]  /*0850*/  LEA R11, R10, UR7, 0x2 ;  /* 0x000000070a0b7c11 */ /* 0x000fca000f8e10ff */
[----:B------:R-:W-:Y:S01]  /*0860*/  IMAD R12, R0, 0x4, R11 ;  /* 0x00000004000c7824 */ /* 0x000fe200078e020b */
[----:B------:R-:W1:Y:S05]  /*0870*/  LDS R10, [R11] ;  /* 0x000000000b0a7984 */ /* 0x000e6a0000000800 */
[----:B------:R-:W2:Y:S01]  /*0880*/  LDS R12, [R12] ;  /* 0x000000000c0c7984 */ /* 0x000ea20000000800 */
[----:B-1----:R-:W-:-:S04]  /*0890*/  FADD R7, R7, R10 ;  /* 0x0000000a07077221 */ /* 0x002fc80000000000 */
[----:B--2---:R-:W-:-:S07]  /*08a0*/  FADD R7, R7, R12 ;  /* 0x0000000c07077221 */ /* 0x004fce0000000000 */
.L_x_28:
        /* <DEDUP_REMOVED lines=8> */
.L_x_26:
[----:B------:R-:W-:Y:S06]  /*0930*/  BAR.SYNC.DEFER_BLOCKING 0x0 ;  /* 0x0000000000007b1d */ /* 0x000fec0000010000 */
[----:B------:R-:W-:Y:S05]  /*0940*/  BRA.U !UP0, `(.L_x_29) ;  /* 0xfffffff908107547 */ /* 0x000fea000b83ffff */
.L_x_23:
[----:B------:R-:W1:Y:S01]  /*0950*/  LDCU.64 UR4, c[0x0][0x398] ;  /* 0x00007300ff0477ac */ /* 0x000e620008000a00 */
[----:B------:R-:W-:Y:S02]  /*0960*/  ISETP.GE.U32.AND P1, PT, R2, UR12, PT ;  /* 0x0000000c02007c0c */ /* 0x000fe4000bf26070 */
[----:B-1----:R-:W-:-:S04]  /*0970*/  ISETP.GE.U32.AND P0, PT, R6, UR4, PT ;  /* 0x0000000406007c0c */ /* 0x002fc8000bf06070 */
[----:B------:R-:W-:-:S04]  /*0980*/  ISETP.GE.U32.AND.EX P0, PT, RZ, UR5, PT, P0 ;  /* 0x00000005ff007c0c */ /* 0x000fc8000bf06100 */
[----:B------:R-:W-:-:S13]  /*0990*/  ISETP.GE.U32.OR.EX P0, PT, R3, UR13, P0, P1 ;  /* 0x0000000d03007c0c */ /* 0x000fda0008706510 */
[----:B------:R-:W-:Y:S05]  /*09a0*/  @P0 EXIT ;  /* 0x000000000000094d */ /* 0x000fea0003800000 */
[----:B------:R-:W0:Y:S01]  /*09b0*/  LDCU.64 UR6, c[0x0][0x380] ;  /* 0x00007000ff0677ac */ /* 0x000e220008000a00 */
[----:B------:R-:W-:Y:S01]  /*09c0*/  MOV R4, R6 ;  /* 0x0000000600047202 */ /* 0x000fe20000000f00 */
[----:B------:R-:W-:Y:S02]  /*09d0*/  IMAD R3, R3, UR4, RZ ;  /* 0x0000000403037c24 */ /* 0x000fe4000f8e02ff */
[----:B------:R-:W-:Y:S02]  /*09e0*/  IMAD.MOV.U32 R5, RZ, RZ, RZ ;  /* 0x000000ffff057224 */ /* 0x000fe400078e00ff */
[C---:B------:R-:W-:Y:S02]  /*09f0*/  IMAD R3, R2.reuse, UR5, R3 ;  /* 0x0000000502037c24 */ /* 0x040fe4000f8e0203 */
[----:B------:R-:W-:-:S04]  /*0a00*/  IMAD.WIDE.U32 R4, R2, UR4, R4 ;  /* 0x0000000402047c25 */ /* 0x000fc8000f8e0004 */
[----:B------:R-:W-:Y:S01]  /*0a10*/  IMAD.IADD R3, R5, 0x1, R3 ;  /* 0x0000000105037824 */ /* 0x000fe200078e0203 */
[----:B------:R-:W-:-:S04]  /*0a20*/  SHF.L.U32 R2, R4, 0x2, RZ ;  /* 0x0000000204027819 */ /* 0x000fc800000006ff */
[----:B------:R-:W-:Y:S02]  /*0a30*/  SHF.L.U64.HI R4, R4, 0x2, R3 ;  /* 0x0000000204047819 */ /* 0x000fe40000010203 */
[----:B0-----:R-:W-:-:S04]  /*0a40*/  IADD3 R8, P0, PT, R2, UR6, RZ ;  /* 0x0000000602087c10 */ /* 0x001fc8000ff1e0ff */
[----:B------:R-:W-:-:S05]  /*0a50*/  IADD3.X R9, PT, PT, R4, UR7, RZ, P0, !PT ;  /* 0x0000000704097c10 */ /* 0x000fca00087fe4ff */
[----:B------:R-:W2:Y:S01]  /*0a60*/  LDG.E R8, desc[UR16][R8.64] ;  /* 0x0000001008087981 */ /* 0x000ea2000c1e1900 */
[----:B------:R-:W-:Y:S02]  /*0a70*/  HFMA2 R5, -RZ, RZ, 3.7421875, 0 ;  /* 0x437c0000ff057431 */ /* 0x000fe400000001ff */
[----:B------:R-:W-:Y:S01]  /*0a80*/  IMAD.MOV.U32 R3, RZ, RZ, 0x3bbb989d ;  /* 0x3bbb989dff037424 */ /* 0x000fe200078e00ff */
[----:B------:R-:W0:Y:S01]  /*0a90*/  MUFU.RCP R6, R7 ;  /* 0x0000000700067308 */ /* 0x000e220000001000 */
[----:B------:R-:W-:Y:S02]  /*0aa0*/  BSSY.RECONVERGENT B0, `(.L_x_30) ;  /* 0x0000014000007945 */ /* 0x000fe40003800200 */
[----:B--2---:R-:W-:-:S04]  /*0ab0*/  FFMA.SAT R0, R8, R3, 0.5 ;  /* 0x3f00000008007423 */ /* 0x004fc80000002003 */
[----:B------:R-:W-:Y:S01]  /*0ac0*/  FFMA.RM R0, R0, R5, 12582913 ;  /* 0x4b40000100007423 */ /* 0x000fe20000004005 */
[----:B0-----:R-:W-:-:S03]  /*0ad0*/  FFMA R5, R6, -R7, 1 ;  /* 0x3f80000006057423 */ /* 0x001fc60000000807 */
[C---:B------:R-:W-:Y:S01]  /*0ae0*/  FADD R3, R0.reuse, -12583039 ;  /* 0xcb40007f00037421 */ /* 0x040fe20000000000 */
[----:B------:R-:W-:Y:S02]  /*0af0*/  IMAD.SHL.U32 R0, R0, 0x800000, RZ ;  /* 0x0080000000007824 */ /* 0x000fe400078e00ff */
[----:B------:R-:W-:Y:S01]  /*0b00*/  FFMA R5, R6, R5, R6 ;  /* 0x0000000506057223 */ /* 0x000fe20000000006 */
[----:B------:R-:W-:-:S04]  /*0b10*/  FFMA R3, R8, 1.4426950216293334961, -R3 ;  /* 0x3fb8aa3b08037823 */ /* 0x000fc80000000803 */
[----:B------:R-:W-:-:S06]  /*0b20*/  FFMA R3, R8, 1.925963033500011079e-08, R3 ;  /* 0x32a5706008037823 */ /* 0x000fcc0000000003 */
[----:B------:R-:W0:Y:S02]  /*0b30*/  MUFU.EX2 R3, R3 ;  /* 0x0000000300037308 */ /* 0x000e240000000800 */
[----:B0-----:R-:W-:-:S06]  /*0b40*/  FMUL R0, R0, R3 ;  /* 0x0000000300007220 */ /* 0x001fcc0000400000 */
[----:B------:R-:W0:Y:S01]  /*0b50*/  FCHK P0, R0, R7 ;  /* 0x0000000700007302 */ /* 0x000e220000000000 */
[----:B------:R-:W-:-:S04]  /*0b60*/  FFMA R6, R0, R5, RZ ;  /* 0x0000000500067223 */ /* 0x000fc800000000ff */
[----:B------:R-:W-:-:S04]  /*0b70*/  FFMA R8, R6, -R7, R0 ;  /* 0x8000000706087223 */ /* 0x000fc80000000000 */
[----:B------:R-:W-:Y:S01]  /*0b80*/  FFMA R5, R5, R8, R6 ;  /* 0x0000000805057223 */ /* 0x000fe20000000006 */
[----:B0-----:R-:W-:Y:S06]  /*0b90*/  @!P0 BRA `(.L_x_31) ;  /* 0x0000000000108947 */ /* 0x001fec0003800000 */
[----:B------:R-:W-:Y:S02]  /*0ba0*/  MOV R3, R7 ;  /* 0x0000000700037202 */ /* 0x000fe40000000f00 */
[----:B------:R-:W-:-:S07]  /*0bb0*/  MOV R6, 0xbd0 ;  /* 0x00000bd000067802 */ /* 0x000fce0000000f00 */
[----:B------:R-:W-:Y:S05]  /*0bc0*/  CALL.REL.NOINC `($__internal_1_$__cuda_sm3x_div_rn_noftz_f32_slowpath) ;  /* 0x00000000001c7944 */ /* 0x000fea0003c00000 */
[----:B------:R-:W-:-:S07]  /*0bd0*/  IMAD.MOV.U32 R5, RZ, RZ, R0 ;  /* 0x000000ffff057224 */ /* 0x000fce00078e0000 */
.L_x_31:
[----:B------:R-:W-:Y:S05]  /*0be0*/  BSYNC.RECONVERGENT B0 ;  /* 0x0000000000007941 */ /* 0x000fea0003800200 */
.L_x_30:
[----:B------:R-:W0:Y:S02]  /*0bf0*/  LDCU.64 UR4, c[0x0][0x388] ;  /* 0x00007100ff0477ac */ /* 0x000e240008000a00 */
[----:B0-----:R-:W-:-:S04]  /*0c00*/  IADD3 R2, P0, PT, R2, UR4, RZ ;  /* 0x0000000402027c10 */ /* 0x001fc8000ff1e0ff */
[----:B------:R-:W-:-:S05]  /*0c10*/  IADD3.X R3, PT, PT, R4, UR5, RZ, P0, !PT ;  /* 0x0000000504037c10 */ /* 0x000fca00087fe4ff */
[----:B------:R-:W-:Y:S01]  /*0c20*/  STG.E desc[UR16][R2.64], R5 ;  /* 0x0000000502007986 */ /* 0x000fe2000c101910 */
[----:B------:R-:W-:Y:S05]  /*0c30*/  EXIT ;  /* 0x000000000000794d */ /* 0x000fea0003800000 */
        .weak           $__internal_1_$__cuda_sm3x_div_rn_noftz_f32_slowpath
        .type           $__internal_1_$__cuda_sm3x_div_rn_noftz_f32_slowpath,@function
        .size           $__internal_1_$__cuda_sm3x_div_rn_noftz_f32_slowpath,(.L_x_212 - $__internal_1_$__cuda_sm3x_div_rn_noftz_f32_slowpath)
$__internal_1_$__cuda_sm3x_div_rn_noftz_f32_slowpath:
        /* <DEDUP_REMOVED lines=35> */
.L_x_33:
[----:B------:R-:W-:Y:S01]  /*0e70*/  LEA R0, R13, 0xc0800000, 0x17 ;  /* 0xc08000000d007811 */ /* 0x000fe200078eb8ff */
[----:B------:R-:W-:Y:S01]  /*0e80*/  BSSY.RECONVERGENT B2, `(.L_x_38) ;  /* 0x0000036000027945 */ /* 0x000fe20003800200 */
[----:B------:R-:W-:-:S03]  /*0e90*/  IADD3 R10, PT, PT, R5, -0x7f, RZ ;  /* 0xffffff81050a7810 */ /* 0x000fc60007ffe0ff */
[----:B------:R-:W-:Y:S02]  /*0ea0*/  IMAD.IADD R3, R3, 0x1, -R0 ;  /* 0x0000000103037824 */ /* 0x000fe400078e0a00 */
[----:B------:R-:W-:Y:S02]  /*0eb0*/  IMAD R0, R10, -0x800000, R7 ;  /* 0xff8000000a007824 */ /* 0x000fe400078e0207 */
[----:B------:R-:W0:Y:S01]  /*0ec0*/  MUFU.RCP R9, R3 ;  /* 0x0000000300097308 */ /* 0x000e220000001000 */
[----:B------:R-:W-:-:S04]  /*0ed0*/  FADD.FTZ R11, -R3, -RZ ;  /* 0x800000ff030b7221 */ /* 0x000fc80000010100 */
[----:B0-----:R-:W-:-:S04]  /*0ee0*/  FFMA R12, R9, R11, 1 ;  /* 0x3f800000090c7423 */ /* 0x001fc8000000000b */
[----:B------:R-:W-:-:S04]  /*0ef0*/  FFMA R14, R9, R12, R9 ;  /* 0x0000000c090e7223 */ /* 0x000fc80000000009 */
[----:B------:R-:W-:-:S04]  /*0f00*/  FFMA R5, R0, R14, RZ ;  /* 0x0000000e00057223 */ /* 0x000fc800000000ff */
[----:B------:R-:W-:-:S04]  /*0f10*/  FFMA R12, R11, R5, R0 ;  /* 0x000000050b0c7223 */ /* 0x000fc80000000000 */
[----:B------:R-:W-:Y:S01]  /*0f20*/  FFMA R7, R14, R12, R5 ;  /* 0x0000000c0e077223 */ /* 0x000fe20000000005 */
[----:B------:R-:W-:-:S03]  /*0f30*/  IADD3 R5, PT, PT, R10, 0x7f, -R13 ;  /* 0x0000007f0a057810 */ /* 0x000fc60007ffe80d */
[----:B------:R-:W-:Y:S02]  /*0f40*/  FFMA R12, R11, R7, R0 ;  /* 0x000000070b0c7223 */ /* 0x000fe40000000000 */
[----:B------:R-:W-:Y:S02]  /*0f50*/  IMAD.IADD R5, R5, 0x1, R8 ;  /* 0x0000000105057824 */ /* 0x000fe400078e0208 */
        /* <DEDUP_REMOVED lines=15> */
[C---:B------:R-:W-:Y:S01]  /*1050*/  IADD3 R10, PT, PT, R9.reuse, 0x20, RZ ;  /* 0x00000020090a7810 */ /* 0x040fe20007ffe0ff */
[CCC-:B------:R-:W-:Y:S01]  /*1060*/  FFMA.RM R8, R14.reuse, R12.reuse, R7.reuse ;  /* 0x0000000c0e087223 */ /* 0x1c0fe20000004007 */
[----:B------:R-:W-:Y:S02]  /*1070*/  ISETP.NE.AND P2, PT, R9, RZ, PT ;  /* 0x000000ff0900720c */ /* 0x000fe40003f45270 */
[----:B------:R-:W-:Y:S01]  /*1080*/  LOP3.LUT R5, R3, 0x7fffff, RZ, 0xc0, !PT ;  /* 0x007fffff03057812 */ /* 0x000fe200078ec0ff */
[----:B------:R-:W-:Y:S01]  /*1090*/  FFMA.RP R3, R14, R12, R7 ;  /* 0x0000000c0e037223 */ /* 0x000fe20000008007 */
[----:B------:R-:W-:Y:S01]  /*10a0*/  IMAD.MOV R7, RZ, RZ, -R9 ;  /* 0x000000ffff077224 */ /* 0x000fe200078e0a09 */
[----:B------:R-:W-:Y:S02]  /*10b0*/  ISETP.NE.AND P1, PT, R9, RZ, PT ;  /* 0x000000ff0900720c */ /* 0x000fe40003f25270 */
        /* <DEDUP_REMOVED lines=14> */
.L_x_40:
[----:B------:R-:W-:-:S04]  /*11a0*/  LOP3.LUT R0, R0, 0x80000000, RZ, 0xc0, !PT ;  /* 0x8000000000007812 */ /* 0x000fc800078ec0ff */
[----:B------:R-:W-:Y:S01]  /*11b0*/  LOP3.LUT R0, R0, 0x7f800000, RZ, 0xfc, !PT ;  /* 0x7f80000000007812 */ /* 0x000fe200078efcff */
[----:B------:R-:W-:Y:S06]  /*11c0*/  BRA `(.L_x_41) ;  /* 0x0000000000047947 */ /* 0x000fec0003800000 */
.L_x_39:
[----:B------:R-:W-:-:S07]  /*11d0*/  IMAD R0, R5, 0x800000, R0 ;  /* 0x0080000005007824 */ /* 0x000fce00078e0200 */
.L_x_41:
[----:B------:R-:W-:Y:S05]  /*11e0*/  BSYNC.RECONVERGENT B2 ;  /* 0x0000000000027941 */ /* 0x000fea0003800200 */
.L_x_38:
[----:B------:R-:W-:Y:S05]  /*11f0*/  BRA `(.L_x_42) ;  /* 0x0000000000207947 */ /* 0x000fea0003800000 */
.L_x_37:
[----:B------:R-:W-:-:S04]  /*1200*/  LOP3.LUT R0, R3, 0x80000000, R7, 0x48, !PT ;  /* 0x8000000003007812 */ /* 0x000fc800078e4807 */
[----:B------:R-:W-:Y:S01]  /*1210*/  LOP3.LUT R0, R0, 0x7f800000, RZ, 0xfc, !PT ;  /* 0x7f80000000007812 */ /* 0x000fe200078efcff */
[----:B------:R-:W-:Y:S06]  /*1220*/  BRA `(.L_x_42) ;  /* 0x0000000000147947 */ /* 0x000fec0003800000 */
.L_x_36:
[----:B------:R-:W-:Y:S01]  /*1230*/  LOP3.LUT R0, R3, 0x80000000, R7, 0x48, !PT ;  /* 0x8000000003007812 */ /* 0x000fe200078e4807 */
[----:B------:R-:W-:Y:S06]  /*1240*/  BRA `(.L_x_42) ;  /* 0x00000000000c7947 */ /* 0x000fec0003800000 */
.L_x_35:
[----:B------:R-:W0:Y:S01]  /*1250*/  MUFU.RSQ R0, -QNAN ;  /* 0xffc0000000007908 */ /* 0x000e220000001400 */
[----:B------:R-:W-:Y:S05]  /*1260*/  BRA `(.L_x_42) ;  /* 0x0000000000047947 */ /* 0x000fea0003800000 */
.L_x_34:
[----:B------:R-:W-:-:S07]  /*1270*/  FADD.FTZ R0, R0, R3 ;  /* 0x0000000300007221 */ /* 0x000fce0000010000 */
.L_x_42:
[----:B------:R-:W-:Y:S05]  /*1280*/  BSYNC.RECONVERGENT B1 ;  /* 0x0000000000017941 */ /* 0x000fea0003800200 */
.L_x_32:
[----:B------:R-:W-:-:S04]  /*1290*/  HFMA2 R7, -RZ, RZ, 0, 0 ;  /* 0x00000000ff077431 */ /* 0x000fc800000001ff */
[----:B0-----:R-:W-:Y:S05]  /*12a0*/  RET.REL.NODEC R6 `(softmax_a) ;  /* 0xffffffec06547950 */ /* 0x001fea0003c3ffff */
.L_x_43:
        /* <DEDUP_REMOVED lines=13> */
.L_x_212:


//--------------------- .text.tanh_at             --------------------------
	.section	.text.tanh_at,"ax",@progbits
	.align	128
        .global         tanh_at
        .type           tanh_at,@function
        .size           tanh_at,(.L_x_227 - tanh_at)
        .other          tanh_at,@"STO_CUDA_ENTRY STV_DEFAULT"
tanh_at:
.text.tanh_at:
[----:B------:R-:W-:Y:S01]  /*0000*/  LDC R1, c[0x0][0x37c] ;  /* 0x0000df00ff017b82 */ /* 0x000fe20000000800 */
[----:B------:R-:W0:Y:S01]  /*0010*/  S2R R4, SR_CTAID.Y ;  /* 0x0000000000047919 */ /* 0x000e220000002600 */
[----:B------:R-:W1:Y:S01]  /*0020*/  LDCU UR4, c[0x0][0x360] ;  /* 0x00006c00ff0477ac */ /* 0x000e620008000800 */
[----:B------:R-:W0:Y:S01]  /*0030*/  S2R R3, SR_TID.Y ;  /* 0x0000000000037919 */ /* 0x000e220000002200 */
[----:B------:R-:W0:Y:S01]  /*0040*/  LDCU UR5, c[0x0][0x364] ;  /* 0x00006c80ff0577ac */ /* 0x000e220008000800 */
[----:B------:R-:W1:Y:S01]  /*0050*/  S2R R5, SR_CTAID.X ;  /* 0x0000000000057919 */ /* 0x000e620000002500 */
[----:B------:R-:W2:Y:S01]  /*0060*/  LDCU.128 UR8, c[0x0][0x390] ;  /* 0x00007200ff0877ac */ /* 0x000ea20008000c00 */
[----:B------:R-:W1:Y:S01]  /*0070*/  S2R R2, SR_TID.X ;  /* 0x0000000000027919 */ /* 0x000e620000002100 */
[----:B0-----:R-:W-:Y:S02]  /*0080*/  IMAD R4, R4, UR5, R3 ;  /* 0x0000000504047c24 */ /* 0x001fe4000f8e0203 */
[----:B------:R-:W-:-:S03]  /*0090*/  HFMA2 R3, -RZ, RZ, 0, 0 ;  /* 0x00000000ff037431 */ /* 0x000fc600000001ff */
[----:B--2---:R-:W-:-:S04]  /*00a0*/  ISETP.GE.U32.AND P1, PT, R4, UR10, PT ;  /* 0x0000000a04007c0c */ /* 0x004fc8000bf26070 */
[----:B------:R-:W-:Y:S01]  /*00b0*/  ISETP.GE.U32.AND.EX P1, PT, RZ, UR11, PT, P1 ;  /* 0x0000000bff007c0c */ /* 0x000fe2000bf26110 */
[----:B-1----:R-:W-:-:S03]  /*00c0*/  IMAD.WIDE.U32 R2, R5, UR4, R2 ;  /* 0x0000000405027c25 */ /* 0x002fc6000f8e0002 */
[----:B------:R-:W-:-:S04]  /*00d0*/  ISETP.GE.U32.AND P0, PT, R2, UR8, PT ;  /* 0x0000000802007c0c */ /* 0x000fc8000bf06070 */
[----:B------:R-:W-:-:S13]  /*00e0*/  ISETP.GE.U32.OR.EX P0, PT, R3, UR9, P1, P0 ;  /* 0x0000000903007c0c */ /* 0x000fda0008f06500 */
[----:B------:R-:W-:Y:S05]  /*00f0*/  @P0 EXIT ;  /* 0x000000000000094d */ /* 0x000fea0003800000 */
[----:B------:R-:W0:Y:S01]  /*0100*/  LDCU.128 UR12, c[0x0][0x380] ;  /* 0x00007000ff0c77ac */ /* 0x000e220008000c00 */
[C---:B------:R-:W-:Y:S01]  /*0110*/  IMAD.WIDE.U32 R6, R4.reuse, UR8, R2 ;  /* 0x0000000804067c25 */ /* 0x040fe2000f8e0002 */
[----:B------:R-:W1:Y:S03]  /*0120*/  LDCU.64 UR4, c[0x0][0x358] ;  /* 0x00006b00ff0477ac */ /* 0x000e660008000a00 */
[----:B------:R-:W-:Y:S01]  /*0130*/  IMAD R5, R4, UR9, R7 ;  /* 0x0000000904057c24 */ /* 0x000fe2000f8e0207 */
[----:B0-----:R-:W-:-:S04]  /*0140*/  LEA R8, P0, R6, UR12, 0x2 ;  /* 0x0000000c06087c11 */ /* 0x001fc8000f8010ff */
[----:B------:R-:W-:-:S05]  /*0150*/  LEA.HI.X R9, R6, UR13, R5, 0x2, P0 ;  /* 0x0000000d06097c11 */ /* 0x000fca00080f1405 */
[----:B-1----:R0:W2:Y:S01]  /*0160*/  LDG.E R8, desc[UR4][R8.64] ;  /* 0x0000000408087981 */ /* 0x0020a2000c1e1900 */
[----:B------:R-:W-:Y:S01]  /*0170*/  MOV R13, 0x3c80f082 ;  /* 0x3c80f082000d7802 */ /* 0x000fe20000000f00 */
[----:B------:R-:W-:Y:S01]  /*0180*/  IMAD R11, R3, UR10, RZ ;  /* 0x0000000a030b7c24 */ /* 0x000fe2000f8e02ff */
[----:B------:R-:W-:Y:S02]  /*0190*/  MOV R10, 0x3f800000 ;  /* 0x3f800000000a7802 */ /* 0x000fe40000000f00 */
[----:B------:R-:W-:-:S03]  /*01a0*/  MOV R5, RZ ;  /* 0x000000ff00057202 */ /* 0x000fc60000000f00 */
[----:B------:R-:W-:-:S04]  /*01b0*/  IMAD.WIDE.U32 R4, R2, UR10, R4 ;  /* 0x0000000a02047c25 */ /* 0x000fc8000f8e0004 */
[----:B0-----:R-:W-:-:S05]  /*01c0*/  IMAD R9, R2, UR11, R11 ;  /* 0x0000000b02097c24 */ /* 0x001fca000f8e020b */
[----:B------:R-:W-:Y:S01]  /*01d0*/  IADD3 R9, PT, PT, R5, R9, RZ ;  /* 0x0000000905097210 */ /* 0x000fe20007ffe0ff */
[C---:B--2---:R-:W-:Y:S01]  /*01e0*/  FMUL R6, |R8|.reuse, 2.8853900432586669922 ;  /* 0x4038aa3b08067820 */ /* 0x044fe20000400200 */
[C---:B------:R-:W-:Y:S01]  /*01f0*/  FMUL R0, R8.reuse, R8 ;  /* 0x0000000808007220 */ /* 0x040fe20000400000 */
[C---:B------:R-:W-:Y:S02]  /*0200*/  FSETP.GE.AND P0, PT, |R8|.reuse, 0.60000002384185791016, PT ;  /* 0x3f19999a0800780b */ /* 0x040fe40003f06200 */
[----:B------:R-:W-:Y:S01]  /*0210*/  FSETP.GE.AND P1, PT, |R8|, 9.010913848876953125, PT ;  /* 0x41102cb40800780b */ /* 0x000fe20003f26200 */
[----:B------:R-:W-:Y:S01]  /*0220*/  FFMA R3, R0, R13, -0.052303962409496307373 ;  /* 0xbd563cae00037423 */ /* 0x000fe2000000000d */
[----:B------:R-:W0:Y:S02]  /*0230*/  MUFU.EX2 R6, R6 ;  /* 0x0000000600067308 */ /* 0x000e240000000800 */
[----:B0-----:R-:W-:-:S06]  /*0240*/  FADD R7, R6, 1 ;  /* 0x3f80000006077421 */ /* 0x001fcc0000000000 */
[----:B------:R-:W0:Y:S02]  /*0250*/  MUFU.RCP R7, R7 ;  /* 0x0000000700077308 */ /* 0x000e240000001000 */
[----:B0-----:R-:W-:Y:S01]  /*0260*/  FFMA R10, R7, -2, R10 ;  /* 0xc0000000070a7823 */ /* 0x001fe2000000000a */
[----:B------:R-:W-:-:S04]  /*0270*/  FFMA R7, R0, R3, 0.1331529766321182251 ;  /* 0x3e08594100077423 */ /* 0x000fc80000000003 */
[----:B------:R-:W-:Y:S01]  /*0280*/  FFMA R7, R0, R7, -0.33332768082618713379 ;  /* 0xbeaaa9ed00077423 */ /* 0x000fe20000000007 */
[----:B------:R-:W-:Y:S02]  /*0290*/  FSEL R3, R10, 1, !P1 ;  /* 0x3f8000000a037808 */ /* 0x000fe40004800000 */
[----:B------:R-:W-:Y:S01]  /*02a0*/  LEA R2, P1, R4, UR14, 0x2 ;  /* 0x0000000e04027c11 */ /* 0x000fe2000f8210ff */
[----:B------:R-:W-:Y:S01]  /*02b0*/  FFMA R7, R0, R7, RZ ;  /* 0x0000000700077223 */ /* 0x000fe200000000ff */
[--C-:B------:R-:W-:Y:S02]  /*02c0*/  LOP3.LUT R5, R3, 0x80000000, R8.reuse, 0xb8, !PT ;  /* 0x8000000003057812 */ /* 0x100fe400078eb808 */
[----:B------:R-:W-:Y:S01]  /*02d0*/  LEA.HI.X R3, R4, UR15, R9, 0x2, P1 ;  /* 0x0000000f04037c11 */ /* 0x000fe200088f1409 */
[----:B------:R-:W-:-:S05]  /*02e0*/  @!P0 FFMA R5, R8, R7, R8 ;  /* 0x0000000708058223 */ /* 0x000fca0000000008 */
[----:B------:R-:W-:Y:S01]  /*02f0*/  STG.E desc[UR4][R2.64], R5 ;  /* 0x0000000502007986 */ /* 0x000fe2000c101904 */
[----:B------:R-:W-:Y:S05]  /*0300*/  EXIT ;  /* 0x000000000000794d */ /* 0x000fea0003800000 */
.L_x_44:
        /* <DEDUP_REMOVED lines=15> */
.L_x_227:


//--------------------- .text.tanh_a              --------------------------
	.section	.text.tanh_a,"ax",@progbits
	.align	128
        .global         tanh_a
        .type           tanh_a,@function
        .size           tanh_a,(.L_x_228 - tanh_a)
        .other          tanh_a,@"STO_CUDA_ENTRY STV_DEFAULT"
tanh_a:
.text.tanh_a:
        /* <DEDUP_REMOVED lines=17> */
[----:B------:R-:W-:Y:S01]  /*0110*/  MOV R5, RZ ;  /* 0x000000ff00057202 */ /* 0x000fe20000000f00 */
[----:B------:R-:W-:Y:S01]  /*0120*/  IMAD R3, R3, UR10, RZ ;  /* 0x0000000a03037c24 */ /* 0x000fe2000f8e02ff */
[----:B------:R-:W1:Y:S01]  /*0130*/  LDCU.64 UR4, c[0x0][0x358] ;  /* 0x00006b00ff0477ac */ /* 0x000e620008000a00 */
[----:B------:R-:W-:-:S04]  /*0140*/  IMAD.WIDE.U32 R4, R2, UR10, R4 ;  /* 0x0000000a02047c25 */ /* 0x000fc8000f8e0004 */
[----:B------:R-:W-:Y:S02]  /*0150*/  IMAD R3, R2, UR11, R3 ;  /* 0x0000000b02037c24 */ /* 0x000fe4000f8e0203 */
[----:B------:R-:W-:-:S03]  /*0160*/  IMAD.SHL.U32 R9, R4, 0x4, RZ ;  /* 0x0000000404097824 */ /* 0x000fc600078e00ff */
[----:B------:R-:W-:Y:S02]  /*0170*/  IADD3 R3, PT, PT, R5, R3, RZ ;  /* 0x0000000305037210 */ /* 0x000fe40007ffe0ff */
[----:B0-----:R-:W-:Y:S02]  /*0180*/  IADD3 R2, P0, PT, R9, UR12, RZ ;  /* 0x0000000c09027c10 */ /* 0x001fe4000ff1e0ff */
[----:B------:R-:W-:-:S04]  /*0190*/  SHF.L.U64.HI R10, R4, 0x2, R3 ;  /* 0x00000002040a7819 */ /* 0x000fc80000010203 */
[----:B------:R-:W-:-:S05]  /*01a0*/  IADD3.X R3, PT, PT, R10, UR13, RZ, P0, !PT ;  /* 0x0000000d0a037c10 */ /* 0x000fca00087fe4ff */
[----:B-1----:R-:W2:Y:S01]  /*01b0*/  LDG.E R4, desc[UR4][R2.64] ;  /* 0x0000000402047981 */ /* 0x002ea2000c1e1900 */
[----:B------:R-:W-:Y:S01]  /*01c0*/  MOV R8, 0x3c80f082 ;  /* 0x3c80f08200087802 */ /* 0x000fe20000000f00 */
[----:B------:R-:W-:Y:S02]  /*01d0*/  IMAD.MOV.U32 R6, RZ, RZ, 0x3f800000 ;  /* 0x3f800000ff067424 */ /* 0x000fe400078e00ff */
[C---:B--2---:R-:W-:Y:S01]  /*01e0*/  FMUL R0, |R4|.reuse, 2.8853900432586669922 ;  /* 0x4038aa3b04007820 */ /* 0x044fe20000400200 */
[C---:B------:R-:W-:Y:S01]  /*01f0*/  FMUL R7, R4.reuse, R4 ;  /* 0x0000000404077220 */ /* 0x040fe20000400000 */
[C---:B------:R-:W-:Y:S02]  /*0200*/  FSETP.GE.AND P0, PT, |R4|.reuse, 0.60000002384185791016, PT ;  /* 0x3f19999a0400780b */ /* 0x040fe40003f06200 */
[----:B------:R-:W-:Y:S01]  /*0210*/  FSETP.GE.AND P1, PT, |R4|, 9.010913848876953125, PT ;  /* 0x41102cb40400780b */ /* 0x000fe20003f26200 */
[C---:B------:R-:W-:Y:S01]  /*0220*/  FFMA R8, R7.reuse, R8, -0.052303962409496307373 ;  /* 0xbd563cae07087423 */ /* 0x040fe20000000008 */
[----:B------:R-:W0:Y:S03]  /*0230*/  MUFU.EX2 R0, R0 ;  /* 0x0000000000007308 */ /* 0x000e260000000800 */
[----:B------:R-:W-:Y:S01]  /*0240*/  FFMA R8, R7, R8, 0.1331529766321182251 ;  /* 0x3e08594107087423 */ /* 0x000fe20000000008 */
[----:B0-----:R-:W-:-:S03]  /*0250*/  FADD R5, R0, 1 ;  /* 0x3f80000000057421 */ /* 0x001fc60000000000 */
[----:B------:R-:W-:-:S04]  /*0260*/  FFMA R0, R7, R8, -0.33332768082618713379 ;  /* 0xbeaaa9ed07007423 */ /* 0x000fc80000000008 */
[----:B------:R-:W-:Y:S01]  /*0270*/  FFMA R7, R7, R0, RZ ;  /* 0x0000000007077223 */ /* 0x000fe200000000ff */
[----:B------:R-:W0:Y:S02]  /*0280*/  MUFU.RCP R5, R5 ;  /* 0x0000000500057308 */ /* 0x000e240000001000 */
[----:B0-----:R-:W-:-:S05]  /*0290*/  FFMA R6, R5, -2, R6 ;  /* 0xc000000005067823 */ /* 0x001fca0000000006 */
[----:B------:R-:W-:Y:S02]  /*02a0*/  FSEL R3, R6, 1, !P1 ;  /* 0x3f80000006037808 */ /* 0x000fe40004800000 */
[----:B------:R-:W-:Y:S02]  /*02b0*/  IADD3 R2, P1, PT, R9, UR14, RZ ;  /* 0x0000000e09027c10 */ /* 0x000fe4000ff3e0ff */
[--C-:B------:R-:W-:Y:S01]  /*02c0*/  LOP3.LUT R5, R3, 0x80000000, R4.reuse, 0xb8, !PT ;  /* 0x8000000003057812 */ /* 0x100fe200078eb804 */
[----:B------:R-:W-:Y:S01]  /*02d0*/  @!P0 FFMA R5, R4, R7, R4 ;  /* 0x0000000704058223 */ /* 0x000fe20000000004 */
[----:B------:R-:W-:-:S05]  /*02e0*/  IADD3.X R3, PT, PT, R10, UR15, RZ, P1, !PT ;  /* 0x0000000f0a037c10 */ /* 0x000fca0008ffe4ff */
[----:B------:R-:W-:Y:S01]  /*02f0*/  STG.E desc[UR4][R2.64], R5 ;  /* 0x0000000502007986 */ /* 0x000fe2000c101904 */
[----:B------:R-:W-:Y:S05]  /*0300*/  EXIT ;  /* 0x000000000000794d */ /* 0x000fea0003800000 */
.L_x_45:
        /* <DEDUP_REMOVED lines=15> */
.L_x_228:


//--------------------- .text.sigmoid_at          --------------------------
	.section	.text.sigmoid_at,"ax",@progbits
	.align	128
        .global         sigmoid_at
        .type           sigmoid_at,@function
        .size           sigmoid_at,(.L_x_213 - sigmoid_at)
        .other          sigmoid_at,@"STO_CUDA_ENTRY STV_DEFAULT"
sigmoid_at:
.text.sigmoid_at:
        /* <DEDUP_REMOVED lines=16> */
[----:B------:R-:W0:Y:S01]  /*0100*/  LDCU.64 UR6, c[0x0][0x380] ;  /* 0x00007000ff0677ac */ /* 0x000e220008000a00 */
[C---:B------:R-:W-:Y:S01]  /*0110*/  IMAD.WIDE.U32 R2, R4.reuse, UR8, R6 ;  /* 0x0000000804027c25 */ /* 0x040fe2000f8e0006 */
[----:B------:R-:W1:Y:S03]  /*0120*/  LDCU.64 UR4, c[0x0][0x358] ;  /* 0x00006b00ff0477ac */ /* 0x000e660008000a00 */
[----:B------:R-:W-:Y:S01]  /*0130*/  IMAD R3, R4, UR9, R3 ;  /* 0x0000000904037c24 */ /* 0x000fe2000f8e0203 */
[----:B0-----:R-:W-:-:S04]  /*0140*/  LEA R8, P0, R2, UR6, 0x2 ;  /* 0x0000000602087c11 */ /* 0x001fc8000f8010ff */
[----:B------:R-:W-:-:S05]  /*0150*/  LEA.HI.X R9, R2, UR7, R3, 0x2, P0 ;  /* 0x0000000702097c11 */ /* 0x000fca00080f1403 */
[----:B-1----:R-:W2:Y:S01]  /*0160*/  LDG.E R8, desc[UR4][R8.64] ;  /* 0x0000000408087981 */ /* 0x002ea2000c1e1900 */
[----:B------:R-:W-:Y:S01]  /*0170*/  IMAD.MOV.U32 R3, RZ, RZ, 0x3bbb989d ;  /* 0x3bbb989dff037424 */ /* 0x000fe200078e00ff */
[----:B------:R-:W-:Y:S01]  /*0180*/  BSSY.RECONVERGENT B0, `(.L_x_46) ;  /* 0x0000016000007945 */ /* 0x000fe20003800200 */
[----:B------:R-:W-:Y:S02]  /*0190*/  IMAD.MOV.U32 R11, RZ, RZ, 0x437c0000 ;  /* 0x437c0000ff0b7424 */ /* 0x000fe400078e00ff */
[----:B--2---:R-:W-:-:S04]  /*01a0*/  FFMA.SAT R0, R8, -R3, 0.5 ;  /* 0x3f00000008007423 */ /* 0x004fc80000002803 */
[----:B------:R-:W-:-:S04]  /*01b0*/  FFMA.RM R0, R0, R11, 12582913 ;  /* 0x4b40000100007423 */ /* 0x000fc8000000400b */
[C---:B------:R-:W-:Y:S01]  /*01c0*/  FADD R3, R0.reuse, -12583039 ;  /* 0xcb40007f00037421 */ /* 0x040fe20000000000 */
[----:B------:R-:W-:-:S03]  /*01d0*/  SHF.L.U32 R0, R0, 0x17, RZ ;  /* 0x0000001700007819 */ /* 0x000fc600000006ff */
[----:B------:R-:W-:-:S04]  /*01e0*/  FFMA R3, R8, -1.4426950216293334961, -R3 ;  /* 0xbfb8aa3b08037823 */ /* 0x000fc80000000803 */
[----:B------:R-:W-:-:S06]  /*01f0*/  FFMA R3, R8, -1.925963033500011079e-08, R3 ;  /* 0xb2a5706008037823 */ /* 0x000fcc0000000003 */
[----:B------:R-:W0:Y:S02]  /*0200*/  MUFU.EX2 R3, R3 ;  /* 0x0000000300037308 */ /* 0x000e240000000800 */
[----:B0-----:R-:W-:-:S04]  /*0210*/  FFMA R0, R0, R3, 1 ;  /* 0x3f80000000007423 */ /* 0x001fc80000000003 */
[----:B------:R-:W-:-:S05]  /*0220*/  VIADD R2, R0, 0x1800000 ;  /* 0x0180000000027836 */ /* 0x000fca0000000000 */
[----:B------:R-:W-:-:S04]  /*0230*/  LOP3.LUT R2, R2, 0x7f800000, RZ, 0xc0, !PT ;  /* 0x7f80000002027812 */ /* 0x000fc800078ec0ff */
[----:B------:R-:W-:-:S13]  /*0240*/  ISETP.GT.U32.AND P0, PT, R2, 0x1ffffff, PT ;  /* 0x01ffffff0200780c */ /* 0x000fda0003f04070 */
[----:B------:R-:W-:Y:S05]  /*0250*/  @P0 BRA `(.L_x_47) ;  /* 0x0000000000100947 */ /* 0x000fea0003800000 */
[----:B------:R-:W-:-:S07]  /*0260*/  MOV R8, 0x280 ;  /* 0x0000028000087802 */ /* 0x000fce0000000f00 */
[----:B------:R-:W-:Y:S05]  /*0270*/  CALL.REL.NOINC `($__internal_2_$__cuda_sm20_rcp_rn_f32_slowpath) ;  /* 0x0000000000487944 */ /* 0x000fea0003c00000 */
[----:B------:R-:W-:Y:S01]  /*0280*/  IMAD.MOV.U32 R9, RZ, RZ, R3 ;  /* 0x000000ffff097224 */ /* 0x000fe200078e0003 */
[----:B------:R-:W-:Y:S06]  /*0290*/  BRA `(.L_x_48) ;  /* 0x0000000000107947 */ /* 0x000fec0003800000 */
.L_x_47:
[----:B------:R-:W0:Y:S02]  /*02a0*/  MUFU.RCP R9, R0 ;  /* 0x0000000000097308 */ /* 0x000e240000001000 */
[----:B0-----:R-:W-:-:S04]  /*02b0*/  FFMA R2, R0, R9, -1 ;  /* 0xbf80000000027423 */ /* 0x001fc80000000009 */
[----:B------:R-:W-:-:S04]  /*02c0*/  FADD.FTZ R2, -R2, -RZ ;  /* 0x800000ff02027221 */ /* 0x000fc80000010100 */
[----:B------:R-:W-:-:S07]  /*02d0*/  FFMA R9, R9, R2, R9 ;  /* 0x0000000209097223 */ /* 0x000fce0000000009 */
.L_x_48:
[----:B------:R-:W-:Y:S05]  /*02e0*/  BSYNC.RECONVERGENT B0 ;  /* 0x0000000000007941 */ /* 0x000fea0003800200 */
.L_x_46:
[----:B------:R-:W0:Y:S01]  /*02f0*/  LDCU.64 UR8, c[0x0][0x398] ;  /* 0x00007300ff0877ac */ /* 0x000e220008000a00 */
[----:B------:R-:W-:Y:S01]  /*0300*/  HFMA2 R5, -RZ, RZ, 0, 0 ;  /* 0x00000000ff057431 */ /* 0x000fe200000001ff */
        /* <DEDUP_REMOVED lines=9> */
        .weak           $__internal_2_$__cuda_sm20_rcp_rn_f32_slowpath
        .type           $__internal_2_$__cuda_sm20_rcp_rn_f32_slowpath,@function
        .size           $__internal_2_$__cuda_sm20_rcp_rn_f32_slowpath,(.L_x_213 - $__internal_2_$__cuda_sm20_rcp_rn_f32_slowpath)
$__internal_2_$__cuda_sm20_rcp_rn_f32_slowpath:
[----:B------:R-:W-:Y:S01]  /*03a0*/  IMAD.SHL.U32 R2, R0, 0x2, RZ ;  /* 0x0000000200027824 */ /* 0x000fe200078e00ff */
[----:B------:R-:W-:Y:S04]  /*03b0*/  BSSY.RECONVERGENT B1, `(.L_x_49) ;  /* 0x0000030000017945 */ /* 0x000fe80003800200 */
[----:B------:R-:W-:-:S04]  /*03c0*/  SHF.R.U32.HI R2, RZ, 0x18, R2 ;  /* 0x00000018ff027819 */ /* 0x000fc80000011602 */
[----:B------:R-:W-:-:S13]  /*03d0*/  ISETP.NE.U32.AND P0, PT, R2, RZ, PT ;  /* 0x000000ff0200720c */ /* 0x000fda0003f05070 */
[----:B------:R-:W-:Y:S05]  /*03e0*/  @P0 BRA `(.L_x_50) ;  /* 0x0000000000280947 */ /* 0x000fea0003800000 */
[----:B------:R-:W-:-:S04]  /*03f0*/  SHF.L.U32 R2, R0, 0x1, RZ ;  /* 0x0000000100027819 */ /* 0x000fc800000006ff */
[----:B------:R-:W-:-:S13]  /*0400*/  ISETP.NE.AND P0, PT, R2, RZ, PT ;  /* 0x000000ff0200720c */ /* 0x000fda0003f05270 */
[----:B------:R-:W-:Y:S01]  /*0410*/  @P0 FFMA R9, R0, 1.84467440737095516160e+19, RZ ;  /* 0x5f80000000090823 */ /* 0x000fe200000000ff */
[----:B------:R-:W-:Y:S08]  /*0420*/  @!P0 MUFU.RCP R3, R0 ;  /* 0x0000000000038308 */ /* 0x000ff00000001000 */
[----:B------:R-:W0:Y:S02]  /*0430*/  @P0 MUFU.RCP R2, R9 ;  /* 0x0000000900020308 */ /* 0x000e240000001000 */
[----:B0-----:R-:W-:-:S04]  /*0440*/  @P0 FFMA R10, R9, R2, -1 ;  /* 0xbf800000090a0423 */ /* 0x001fc80000000002 */
[----:B------:R-:W-:-:S04]  /*0450*/  @P0 FADD.FTZ R11, -R10, -RZ ;  /* 0x800000ff0a0b0221 */ /* 0x000fc80000010100 */
[----:B------:R-:W-:-:S04]  /*0460*/  @P0 FFMA R2, R2, R11, R2 ;  /* 0x0000000b02020223 */ /* 0x000fc80000000002 */
[----:B------:R-:W-:Y:S01]  /*0470*/  @P0 FFMA R3, R2, 1.84467440737095516160e+19, RZ ;  /* 0x5f80000002030823 */ /* 0x000fe200000000ff */
[----:B------:R-:W-:Y:S06]  /*0480*/  BRA `(.L_x_51) ;  /* 0x0000000000887947 */ /* 0x000fec0003800000 */
.L_x_50:
[----:B------:R-:W-:-:S05]  /*0490*/  VIADD R3, R2, 0xffffff03 ;  /* 0xffffff0302037836 */ /* 0x000fca0000000000 */
[----:B------:R-:W-:-:S13]  /*04a0*/  ISETP.GT.U32.AND P0, PT, R3, 0x1, PT ;  /* 0x000000010300780c */ /* 0x000fda0003f04070 */
[----:B------:R-:W-:Y:S05]  /*04b0*/  @P0 BRA `(.L_x_52) ;  /* 0x0000000000780947 */ /* 0x000fea0003800000 */
[----:B------:R-:W-:Y:S01]  /*04c0*/  LOP3.LUT R9, R0, 0x7fffff, RZ, 0xc0, !PT ;  /* 0x007fffff00097812 */ /* 0x000fe200078ec0ff */
[----:B------:R-:W-:-:S03]  /*04d0*/  IMAD.MOV.U32 R14, RZ, RZ, 0x3 ;  /* 0x00000003ff0e7424 */ /* 0x000fc600078e00ff */
[----:B------:R-:W-:Y:S02]  /*04e0*/  LOP3.LUT R9, R9, 0x3f800000, RZ, 0xfc, !PT ;  /* 0x3f80000009097812 */ /* 0x000fe400078efcff */
[----:B------:R-:W-:Y:S02]  /*04f0*/  SHF.L.U32 R13, R14, R3, RZ ;  /* 0x000000030e0d7219 */ /* 0x000fe400000006ff */
[----:B------:R-:W0:Y:S02]  /*0500*/  MUFU.RCP R10, R9 ;  /* 0x00000009000a7308 */ /* 0x000e240000001000 */
[----:B0-----:R-:W-:-:S04]  /*0510*/  FFMA R11, R9, R10, -1 ;  /* 0xbf800000090b7423 */ /* 0x001fc8000000000a */
[----:B------:R-:W-:-:S04]  /*0520*/  FADD.FTZ R11, -R11, -RZ ;  /* 0x800000ff0b0b7221 */ /* 0x000fc80000010100 */
[CCC-:B------:R-:W-:Y:S01]  /*0530*/  FFMA.RM R12, R10.reuse, R11.reuse, R10.reuse ;  /* 0x0000000b0a0c7223 */ /* 0x1c0fe2000000400a */
[----:B------:R-:W-:-:S04]  /*0540*/  FFMA.RP R11, R10, R11, R10 ;  /* 0x0000000b0a0b7223 */ /* 0x000fc8000000800a */
[C---:B------:R-:W-:Y:S02]  /*0550*/  LOP3.LUT R10, R12.reuse, 0x7fffff, RZ, 0xc0, !PT ;  /* 0x007fffff0c0a7812 */ /* 0x040fe400078ec0ff */
[----:B------:R-:W-:Y:S02]  /*0560*/  FSETP.NEU.FTZ.AND P0, PT, R12, R11, PT ;  /* 0x0000000b0c00720b */ /* 0x000fe40003f1d000 */
[----:B------:R-:W-:Y:S02]  /*0570*/  LOP3.LUT R10, R10, 0x800000, RZ, 0xfc, !PT ;  /* 0x008000000a0a7812 */ /* 0x000fe400078efcff */
[----:B------:R-:W-:Y:S02]  /*0580*/  SEL R11, RZ, 0xffffffff, !P0 ;  /* 0xffffffffff0b7807 */ /* 0x000fe40004000000 */
[----:B------:R-:W-:Y:S02]  /*0590*/  LOP3.LUT R12, R13, R10, RZ, 0xc0, !PT ;  /* 0x0000000a0d0c7212 */ /* 0x000fe400078ec0ff */
[----:B------:R-:W-:-:S02]  /*05a0*/  IADD3 R11, PT, PT, -R11, RZ, RZ ;  /* 0x000000ff0b0b7210 */ /* 0x000fc40007ffe1ff */
[-C--:B------:R-:W-:Y:S02]  /*05b0*/  SHF.R.U32.HI R12, RZ, R3.reuse, R12 ;  /* 0x00000003ff0c7219 */ /* 0x080fe4000001160c */
[----:B------:R-:W-:Y:S02]  /*05c0*/  LOP3.LUT P1, RZ, R11, R3, R10, 0xf8, !PT ;  /* 0x000000030bff7212 */ /* 0x000fe4000782f80a */
[C---:B------:R-:W-:Y:S02]  /*05d0*/  LOP3.LUT P0, RZ, R12.reuse, 0x1, RZ, 0xc0, !PT ;  /* 0x000000010cff7812 */ /* 0x040fe4000780c0ff */
[----:B------:R-:W-:-:S04]  /*05e0*/  LOP3.LUT P2, RZ, R12, 0x2, RZ, 0xc0, !PT ;  /* 0x000000020cff7812 */ /* 0x000fc8000784c0ff */
[----:B------:R-:W-:Y:S02]  /*05f0*/  PLOP3.LUT P0, PT, P0, P1, P2, 0xe0, 0x0 ;  /* 0x000000000000781c */ /* 0x000fe40000703c20 */
[----:B------:R-:W-:Y:S02]  /*0600*/  LOP3.LUT P1, RZ, R0, 0x7fffff, RZ, 0xc0, !PT ;  /* 0x007fffff00ff7812 */ /* 0x000fe4000782c0ff */
[----:B------:R-:W-:-:S05]  /*0610*/  SEL R3, RZ, 0x1, !P0 ;  /* 0x00000001ff037807 */ /* 0x000fca0004000000 */
[----:B------:R-:W-:-:S05]  /*0620*/  IMAD.MOV R3, RZ, RZ, -R3 ;  /* 0x000000ffff037224 */ /* 0x000fca00078e0a03 */
[----:B------:R-:W-:Y:S01]  /*0630*/  ISETP.GE.AND P0, PT, R3, RZ, PT ;  /* 0x000000ff0300720c */ /* 0x000fe20003f06270 */
[----:B------:R-:W-:-:S05]  /*0640*/  VIADD R3, R2, 0xffffff04 ;  /* 0xffffff0402037836 */ /* 0x000fca0000000000 */
[----:B------:R-:W-:-:S07]  /*0650*/  SHF.R.U32.HI R3, RZ, R3, R10 ;  /* 0x00000003ff037219 */ /* 0x000fce000001160a */
[----:B------:R-:W-:-:S05]  /*0660*/  @!P0 IADD3 R3, PT, PT, R3, 0x1, RZ ;  /* 0x0000000103038810 */ /* 0x000fca0007ffe0ff */
[----:B------:R-:W-:-:S05]  /*0670*/  @!P1 IMAD.SHL.U32 R3, R3, 0x2, RZ ;  /* 0x0000000203039824 */ /* 0x000fca00078e00ff */
[----:B------:R-:W-:Y:S01]  /*0680*/  LOP3.LUT R3, R3, 0x80000000, R0, 0xf8, !PT ;  /* 0x8000000003037812 */ /* 0x000fe200078ef800 */
[----:B------:R-:W-:Y:S06]  /*0690*/  BRA `(.L_x_51) ;  /* 0x0000000000047947 */ /* 0x000fec0003800000 */
.L_x_52:
[----:B------:R0:W1:Y:S02]  /*06a0*/  MUFU.RCP R3, R0 ;  /* 0x0000000000037308 */ /* 0x0000640000001000 */
.L_x_51:
[----:B------:R-:W-:Y:S05]  /*06b0*/  BSYNC.RECONVERGENT B1 ;  /* 0x0000000000017941 */ /* 0x000fea0003800200 */
.L_x_49:
[----:B------:R-:W-:-:S04]  /*06c0*/  MOV R9, 0x0 ;  /* 0x0000000000097802 */ /* 0x000fc80000000f00 */
[----:B01----:R-:W-:Y:S05]  /*06d0*/  RET.REL.NODEC R8 `(sigmoid_at) ;  /* 0xfffffff808487950 */ /* 0x003fea0003c3ffff */
.L_x_53:
        /* <DEDUP_REMOVED lines=10> */
.L_x_213:


//--------------------- .text.sigmoid_a           --------------------------
	.section	.text.sigmoid_a,"ax",@progbits
	.align	128
        .global         sigmoid_a
        .type           sigmoid_a,@function
        .size           sigmoid_a,(.L_x_214 - sigmoid_a)
        .other          sigmoid_a,@"STO_CUDA_ENTRY STV_DEFAULT"
sigmoid_a:
.text.sigmoid_a:
        /* <DEDUP_REMOVED lines=9> */
[----:B------:R-:W-:-:S03]  /*0090*/  IMAD.MOV.U32 R3, RZ, RZ, RZ ;  /* 0x000000ffff037224 */ /* 0x000fc600078e00ff */
[----:B--2---:R-:W-:Y:S01]  /*00a0*/  ISETP.GE.U32.AND P0, PT, R4, UR10, PT ;  /* 0x0000000a04007c0c */ /* 0x004fe2000bf06070 */
[----:B-1----:R-:W-:-:S03]  /*00b0*/  IMAD.WIDE.U32 R2, R5, UR4, R2 ;  /* 0x0000000405027c25 */ /* 0x002fc6000f8e0002 */
[----:B------:R-:W-:Y:S02]  /*00c0*/  ISETP.GE.U32.AND.EX P0, PT, RZ, UR11, PT, P0 ;  /* 0x0000000bff007c0c */ /* 0x000fe4000bf06100 */
[----:B------:R-:W-:-:S04]  /*00d0*/  ISETP.GE.U32.AND P1, PT, R2, UR8, PT ;  /* 0x0000000802007c0c */ /* 0x000fc8000bf26070 */
[----:B------:R-:W-:-:S13]  /*00e0*/  ISETP.GE.U32.OR.EX P0, PT, R3, UR9, P0, P1 ;  /* 0x0000000903007c0c */ /* 0x000fda0008706510 */
[----:B------:R-:W-:Y:S05]  /*00f0*/  @P0 EXIT ;  /* 0x000000000000094d */ /* 0x000fea0003800000 */
[----:B------:R-:W0:Y:S01]  /*0100*/  LDCU.64 UR6, c[0x0][0x380] ;  /* 0x00007000ff0677ac */ /* 0x000e220008000a00 */
[----:B------:R-:W-:Y:S02]  /*0110*/  IMAD R3, R3, UR10, RZ ;  /* 0x0000000a03037c24 */ /* 0x000fe4000f8e02ff */
[----:B------:R-:W-:Y:S01]  /*0120*/  IMAD.MOV.U32 R5, RZ, RZ, RZ ;  /* 0x000000ffff057224 */ /* 0x000fe200078e00ff */
[----:B------:R-:W1:Y:S01]  /*0130*/  LDCU.64 UR4, c[0x0][0x358] ;  /* 0x00006b00ff0477ac */ /* 0x000e620008000a00 */
[C---:B------:R-:W-:Y:S02]  /*0140*/  IMAD R3, R2.reuse, UR11, R3 ;  /* 0x0000000b02037c24 */ /* 0x040fe4000f8e0203 */
[----:B------:R-:W-:-:S04]  /*0150*/  IMAD.WIDE.U32 R4, R2, UR10, R4 ;  /* 0x0000000a02047c25 */ /* 0x000fc8000f8e0004 */
[----:B------:R-:W-:Y:S01]  /*0160*/  IMAD.IADD R5, R5, 0x1, R3 ;  /* 0x0000000105057824 */ /* 0x000fe200078e0203 */
[----:B------:R-:W-:-:S04]  /*0170*/  SHF.L.U32 R3, R4, 0x2, RZ ;  /* 0x0000000204037819 */ /* 0x000fc800000006ff */
[----:B------:R-:W-:Y:S02]  /*0180*/  SHF.L.U64.HI R4, R4, 0x2, R5 ;  /* 0x0000000204047819 */ /* 0x000fe40000010205 */
[----:B0-----:R-:W-:-:S04]  /*0190*/  IADD3 R6, P0, PT, R3, UR6, RZ ;  /* 0x0000000603067c10 */ /* 0x001fc8000ff1e0ff */
[----:B------:R-:W-:-:S05]  /*01a0*/  IADD3.X R7, PT, PT, R4, UR7, RZ, P0, !PT ;  /* 0x0000000704077c10 */ /* 0x000fca00087fe4ff */
[----:B-1----:R-:W2:Y:S01]  /*01b0*/  LDG.E R6, desc[UR4][R6.64] ;  /* 0x0000000406067981 */ /* 0x002ea2000c1e1900 */
[----:B------:R-:W-:Y:S01]  /*01c0*/  IMAD.MOV.U32 R5, RZ, RZ, 0x3bbb989d ;  /* 0x3bbb989dff057424 */ /* 0x000fe200078e00ff */
[----:B------:R-:W-:Y:S01]  /*01d0*/  BSSY.RECONVERGENT B0, `(.L_x_54) ;  /* 0x0000015000007945 */ /* 0x000fe20003800200 */
[----:B------:R-:W-:Y:S02]  /*01e0*/  IMAD.MOV.U32 R9, RZ, RZ, 0x437c0000 ;  /* 0x437c0000ff097424 */ /* 0x000fe400078e00ff */
[----:B--2---:R-:W-:-:S04]  /*01f0*/  FFMA.SAT R0, R6, -R5, 0.5 ;  /* 0x3f00000006007423 */ /* 0x004fc80000002805 */
[----:B------:R-:W-:-:S04]  /*0200*/  FFMA.RM R0, R0, R9, 12582913 ;  /* 0x4b40000100007423 */ /* 0x000fc80000004009 */
[C---:B------:R-:W-:Y:S01]  /*0210*/  FADD R5, R0.reuse, -12583039 ;  /* 0xcb40007f00057421 */ /* 0x040fe20000000000 */
[----:B------:R-:W-:-:S03]  /*0220*/  IMAD.SHL.U32 R0, R0, 0x800000, RZ ;  /* 0x0080000000007824 */ /* 0x000fc600078e00ff */
[----:B------:R-:W-:-:S04]  /*0230*/  FFMA R5, R6, -1.4426950216293334961, -R5 ;  /* 0xbfb8aa3b06057823 */ /* 0x000fc80000000805 */
[----:B------:R-:W-:-:S06]  /*0240*/  FFMA R5, R6, -1.925963033500011079e-08, R5 ;  /* 0xb2a5706006057823 */ /* 0x000fcc0000000005 */
[----:B------:R-:W0:Y:S02]  /*0250*/  MUFU.EX2 R5, R5 ;  /* 0x0000000500057308 */ /* 0x000e240000000800 */
[----:B0-----:R-:W-:-:S05]  /*0260*/  FFMA R0, R0, R5, 1 ;  /* 0x3f80000000007423 */ /* 0x001fca0000000005 */
[----:B------:R-:W-:-:S04]  /*0270*/  IADD3 R2, PT, PT, R0, 0x1800000, RZ ;  /* 0x0180000000027810 */ /* 0x000fc80007ffe0ff */
[----:B------:R-:W-:-:S04]  /*0280*/  LOP3.LUT R2, R2, 0x7f800000, RZ, 0xc0, !PT ;  /* 0x7f80000002027812 */ /* 0x000fc800078ec0ff */
[----:B------:R-:W-:-:S13]  /*0290*/  ISETP.GT.U32.AND P0, PT, R2, 0x1ffffff, PT ;  /* 0x01ffffff0200780c */ /* 0x000fda0003f04070 */
[----:B------:R-:W-:Y:S05]  /*02a0*/  @P0 BRA `(.L_x_55) ;  /* 0x00000000000c0947 */ /* 0x000fea0003800000 */
[----:B------:R-:W-:-:S07]  /*02b0*/  MOV R6, 0x2d0 ;  /* 0x000002d000067802 */ /* 0x000fce0000000f00 */
[----:B------:R-:W-:Y:S05]  /*02c0*/  CALL.REL.NOINC `($__internal_3_$__cuda_sm20_rcp_rn_f32_slowpath) ;  /* 0x00000000002c7944 */ /* 0x000fea0003c00000 */
[----:B------:R-:W-:Y:S05]  /*02d0*/  BRA `(.L_x_56) ;  /* 0x0000000000107947 */ /* 0x000fea0003800000 */
.L_x_55:
[----:B------:R-:W0:Y:S02]  /*02e0*/  MUFU.RCP R5, R0 ;  /* 0x0000000000057308 */ /* 0x000e240000001000 */
[----:B0-----:R-:W-:-:S04]  /*02f0*/  FFMA R2, R0, R5, -1 ;  /* 0xbf80000000027423 */ /* 0x001fc80000000005 */
[----:B------:R-:W-:-:S04]  /*0300*/  FADD.FTZ R2, -R2, -RZ ;  /* 0x800000ff02027221 */ /* 0x000fc80000010100 */
[----:B------:R-:W-:-:S07]  /*0310*/  FFMA R5, R5, R2, R5 ;  /* 0x0000000205057223 */ /* 0x000fce0000000005 */
.L_x_56:
[----:B------:R-:W-:Y:S05]  /*0320*/  BSYNC.RECONVERGENT B0 ;  /* 0x0000000000007941 */ /* 0x000fea0003800200 */
.L_x_54:
[----:B------:R-:W0:Y:S02]  /*0330*/  LDCU.64 UR6, c[0x0][0x388] ;  /* 0x00007100ff0677ac */ /* 0x000e240008000a00 */
[----:B0-----:R-:W-:-:S04]  /*0340*/  IADD3 R2, P0, PT, R3, UR6, RZ ;  /* 0x0000000603027c10 */ /* 0x001fc8000ff1e0ff */
[----:B------:R-:W-:-:S05]  /*0350*/  IADD3.X R3, PT, PT, R4, UR7, RZ, P0, !PT ;  /* 0x0000000704037c10 */ /* 0x000fca00087fe4ff */
[----:B------:R-:W-:Y:S01]  /*0360*/  STG.E desc[UR4][R2.64], R5 ;  /* 0x0000000502007986 */ /* 0x000fe2000c101904 */
[----:B------:R-:W-:Y:S05]  /*0370*/  EXIT ;  /* 0x000000000000794d */ /* 0x000fea0003800000 */
        .weak           $__internal_3_$__cuda_sm20_rcp_rn_f32_slowpath
        .type           $__internal_3_$__cuda_sm20_rcp_rn_f32_slowpath,@function
        .size           $__internal_3_$__cuda_sm20_rcp_rn_f32_slowpath,(.L_x_214 - $__internal_3_$__cuda_sm20_rcp_rn_f32_slowpath)
$__internal_3_$__cuda_sm20_rcp_rn_f32_slowpath:
[----:B------:R-:W-:Y:S01]  /*0380*/  IMAD.SHL.U32 R2, R0, 0x2, RZ ;  /* 0x0000000200027824 */ /* 0x000fe200078e00ff */
[----:B------:R-:W-:Y:S04]  /*0390*/  BSSY.RECONVERGENT B1, `(.L_x_57) ;  /* 0x0000030000017945 */ /* 0x000fe80003800200 */
[----:B------:R-:W-:-:S04]  /*03a0*/  SHF.R.U32.HI R2, RZ, 0x18, R2 ;  /* 0x00000018ff027819 */ /* 0x000fc80000011602 */
[----:B------:R-:W-:-:S13]  /*03b0*/  ISETP.NE.U32.AND P0, PT, R2, RZ, PT ;  /* 0x000000ff0200720c */ /* 0x000fda0003f05070 */
[----:B------:R-:W-:Y:S05]  /*03c0*/  @P0 BRA `(.L_x_58) ;  /* 0x0000000000280947 */ /* 0x000fea0003800000 */
[----:B------:R-:W-:-:S05]  /*03d0*/  IMAD.SHL.U32 R2, R0, 0x2, RZ ;  /* 0x0000000200027824 */ /* 0x000fca00078e00ff */
        /* <DEDUP_REMOVED lines=9> */
.L_x_58:
[----:B------:R-:W-:-:S04]  /*0470*/  IADD3 R5, PT, PT, R2, -0xfd, RZ ;  /* 0xffffff0302057810 */ /* 0x000fc80007ffe0ff */
        /* <DEDUP_REMOVED lines=15> */
[----:B------:R-:W-:-:S03]  /*0570*/  LOP3.LUT R10, R11, R8, RZ, 0xc0, !PT ;  /* 0x000000080b0a7212 */ /* 0x000fc600078ec0ff */
[----:B------:R-:W-:Y:S01]  /*0580*/  IMAD.MOV R9, RZ, RZ, -R9 ;  /* 0x000000ffff097224 */ /* 0x000fe200078e0a09 */
[----:B------:R-:W-:-:S04]  /*0590*/  SHF.R.U32.HI R10, RZ, R5, R10 ;  /* 0x00000005ff0a7219 */ /* 0x000fc8000001160a */
[----:B------:R-:W-:Y:S02]  /*05a0*/  LOP3.LUT P1, RZ, R9, R5, R8, 0xf8, !PT ;  /* 0x0000000509ff7212 */ /* 0x000fe4000782f808 */
[C---:B------:R-:W-:Y:S02]  /*05b0*/  LOP3.LUT P0, RZ, R10.reuse, 0x1, RZ, 0xc0, !PT ;  /* 0x000000010aff7812 */ /* 0x040fe4000780c0ff */
[----:B------:R-:W-:-:S04]  /*05c0*/  LOP3.LUT P2, RZ, R10, 0x2, RZ, 0xc0, !PT ;  /* 0x000000020aff7812 */ /* 0x000fc8000784c0ff */
[----:B------:R-:W-:Y:S02]  /*05d0*/  PLOP3.LUT P0, PT, P0, P1, P2, 0xe0, 0x0 ;  /* 0x000000000000781c */ /* 0x000fe40000703c20 */
[----:B------:R-:W-:Y:S02]  /*05e0*/  LOP3.LUT P1, RZ, R0, 0x7fffff, RZ, 0xc0, !PT ;  /* 0x007fffff00ff7812 */ /* 0x000fe4000782c0ff */
[----:B------:R-:W-:-:S04]  /*05f0*/  SEL R5, RZ, 0x1, !P0 ;  /* 0x00000001ff057807 */ /* 0x000fc80004000000 */
[----:B------:R-:W-:-:S04]  /*0600*/  IADD3 R5, PT, PT, -R5, RZ, RZ ;  /* 0x000000ff05057210 */ /* 0x000fc80007ffe1ff */
[----:B------:R-:W-:Y:S01]  /*0610*/  ISETP.GE.AND P0, PT, R5, RZ, PT ;  /* 0x000000ff0500720c */ /* 0x000fe20003f06270 */
[----:B------:R-:W-:-:S05]  /*0620*/  VIADD R5, R2, 0xffffff04 ;  /* 0xffffff0402057836 */ /* 0x000fca0000000000 */
[----:B------:R-:W-:-:S07]  /*0630*/  SHF.R.U32.HI R5, RZ, R5, R8 ;  /* 0x00000005ff057219 */ /* 0x000fce0000011608 */
[----:B------:R-:W-:-:S05]  /*0640*/  @!P0 VIADD R5, R5, 0x1 ;  /* 0x0000000105058836 */ /* 0x000fca0000000000 */
[----:B------:R-:W-:-:S04]  /*0650*/  @!P1 SHF.L.U32 R5, R5, 0x1, RZ ;  /* 0x0000000105059819 */ /* 0x000fc800000006ff */
[----:B------:R-:W-:Y:S01]  /*0660*/  LOP3.LUT R5, R5, 0x80000000, R0, 0xf8, !PT ;  /* 0x8000000005057812 */ /* 0x000fe200078ef800 */
[----:B------:R-:W-:Y:S06]  /*0670*/  BRA `(.L_x_59) ;  /* 0x0000000000047947 */ /* 0x000fec0003800000 */
.L_x_60:
[----:B------:R0:W1:Y:S02]  /*0680*/  MUFU.RCP R5, R0 ;  /* 0x0000000000057308 */ /* 0x0000640000001000 */
.L_x_59:
[----:B------:R-:W-:Y:S05]  /*0690*/  BSYNC.RECONVERGENT B1 ;  /* 0x0000000000017941 */ /* 0x000fea0003800200 */
.L_x_57:
[----:B------:R-:W-:-:S04]  /*06a0*/  IMAD.MOV.U32 R7, RZ, RZ, 0x0 ;  /* 0x00000000ff077424 */ /* 0x000fc800078e00ff */
[----:B01----:R-:W-:Y:S05]  /*06b0*/  RET.REL.NODEC R6 `(sigmoid_a) ;  /* 0xfffffff806507950 */ /* 0x003fea0003c3ffff */
.L_x_61:
        /* <DEDUP_REMOVED lines=12> */
.L_x_214:


//--------------------- .text.rdiv_at_b_for_scalar --------------------------
	.section	.text.rdiv_at_b_for_scalar,"ax",@progbits
	.align	128
        .global         rdiv_at_b_for_scalar
        .type           rdiv_at_b_for_scalar,@function
        .size           rdiv_at_b_for_scalar,(.L_x_215 - rdiv_at_b_for_scalar)
        .other          rdiv_at_b_for_scalar,@"STO_CUDA_ENTRY STV_DEFAULT"
rdiv_at_b_for_scalar:
.text.rdiv_at_b_for_scalar:
[----:B------:R-:W-:Y:S01]  /*0000*/  LDC R1, c[0x0][0x37c] ;  /* 0x0000df00ff017b82 */ /* 0x000fe20000000800 */
[----:B------:R-:W0:Y:S01]  /*0010*/  S2R R4, SR_CTAID.Y ;  /* 0x0000000000047919 */ /* 0x000e220000002600 */
[----:B------:R-:W1:Y:S01]  /*0020*/  LDCU UR4, c[0x0][0x360] ;  /* 0x00006c00ff0477ac */ /* 0x000e620008000800 */
[----:B------:R-:W-:Y:S01]  /*0030*/  IMAD.MOV.U32 R7, RZ, RZ, RZ ;  /* 0x000000ffff077224 */ /* 0x000fe200078e00ff */
[----:B------:R-:W0:Y:S01]  /*0040*/  S2R R5, SR_TID.Y ;  /* 0x0000000000057919 */ /* 0x000e220000002200 */
[----:B------:R-:W0:Y:S01]  /*0050*/  LDCU UR5, c[0x0][0x364] ;  /* 0x00006c80ff0577ac */ /* 0x000e220008000800 */
[----:B------:R-:W1:Y:S01]  /*0060*/  S2R R3, SR_CTAID.X ;  /* 0x0000000000037919 */ /* 0x000e620000002500 */
[----:B------:R-:W2:Y:S01]  /*0070*/  LDCU.64 UR6, c[0x0][0x3a0] ;  /* 0x00007400ff0677ac */ /* 0x000ea20008000a00 */
[----:B------:R-:W1:Y:S01]  /*0080*/  S2R R6, SR_TID.X ;  /* 0x0000000000067919 */ /* 0x000e620000002100 */
[----:B------:R-:W3:Y:S01]  /*0090*/  LDCU.64 UR8, c[0x0][0x398] ;  /* 0x00007300ff0877ac */ /* 0x000ee20008000a00 */
[----:B0-----:R-:W-:-:S05]  /*00a0*/  IMAD R4, R4, UR5, R5 ;  /* 0x0000000504047c24 */ /* 0x001fca000f8e0205 */
[----:B--2---:R-:W-:Y:S01]  /*00b0*/  ISETP.GE.U32.AND P0, PT, R4, UR6, PT ;  /* 0x0000000604007c0c */ /* 0x004fe2000bf06070 */
[----:B-1----:R-:W-:-:S03]  /*00c0*/  IMAD.WIDE.U32 R6, R3, UR4, R6 ;  /* 0x0000000403067c25 */ /* 0x002fc6000f8e0006 */
[----:B------:R-:W-:Y:S02]  /*00d0*/  ISETP.GE.U32.AND.EX P0, PT, RZ, UR7, PT, P0 ;  /* 0x00000007ff007c0c */ /* 0x000fe4000bf06100 */
[----:B---3--:R-:W-:-:S04]  /*00e0*/  ISETP.GE.U32.AND P1, PT, R6, UR8, PT ;  /* 0x0000000806007c0c */ /* 0x008fc8000bf26070 */
[----:B------:R-:W-:-:S13]  /*00f0*/  ISETP.GE.U32.OR.EX P0, PT, R7, UR9, P0, P1 ;  /* 0x0000000907007c0c */ /* 0x000fda0008706510 */
[----:B------:R-:W-:Y:S05]  /*0100*/  @P0 EXIT ;  /* 0x000000000000094d */ /* 0x000fea0003800000 */
[----:B------:R-:W0:Y:S01]  /*0110*/  LDCU.64 UR6, c[0x0][0x380] ;  /* 0x00007000ff0677ac */ /* 0x000e220008000a00 */
[C---:B------:R-:W-:Y:S01]  /*0120*/  IMAD.WIDE.U32 R2, R4.reuse, UR8, R6 ;  /* 0x0000000804027c25 */ /* 0x040fe2000f8e0006 */
[----:B------:R-:W1:Y:S03]  /*0130*/  LDCU.64 UR4, c[0x0][0x358] ;  /* 0x00006b00ff0477ac */ /* 0x000e660008000a00 */
[----:B------:R-:W-:Y:S01]  /*0140*/  IMAD R3, R4, UR9, R3 ;  /* 0x0000000904037c24 */ /* 0x000fe2000f8e0203 */
[C---:B0-----:R-:W-:Y:S01]  /*0150*/  LEA R8, P0, R2.reuse, UR6, 0x2 ;  /* 0x0000000602087c11 */ /* 0x041fe2000f8010ff */
[----:B------:R-:W0:Y:S03]  /*0160*/  LDCU UR6, c[0x0][0x388] ;  /* 0x00007100ff0677ac */ /* 0x000e260008000800 */
[----:B------:R-:W-:-:S06]  /*0170*/  LEA.HI.X R9, R2, UR7, R3, 0x2, P0 ;  /* 0x0000000702097c11 */ /* 0x000fcc00080f1403 */
[----:B-1----:R-:W2:Y:S01]  /*0180*/  LDG.E R9, desc[UR4][R8.64] ;  /* 0x0000000408097981 */ /* 0x002ea2000c1e1900 */
[----:B------:R-:W-:Y:S01]  /*0190*/  BSSY.RECONVERGENT B0, `(.L_x_62) ;  /* 0x000000d000007945 */ /* 0x000fe20003800200 */
[----:B0-----:R-:W-:Y:S01]  /*01a0*/  IMAD.U32 R10, RZ, RZ, UR6 ;  /* 0x00000006ff0a7e24 */ /* 0x001fe2000f8e00ff */
[----:B--2---:R-:W0:Y:S08]  /*01b0*/  MUFU.RCP R0, R9 ;  /* 0x0000000900007308 */ /* 0x004e300000001000 */
[----:B------:R-:W1:Y:S01]  /*01c0*/  FCHK P0, R10, R9 ;  /* 0x000000090a007302 */ /* 0x000e620000000000 */
[----:B0-----:R-:W-:-:S04]  /*01d0*/  FFMA R3, -R9, R0, 1 ;  /* 0x3f80000009037423 */ /* 0x001fc80000000100 */
[----:B------:R-:W-:-:S04]  /*01e0*/  FFMA R0, R0, R3, R0 ;  /* 0x0000000300007223 */ /* 0x000fc80000000000 */
[----:B------:R-:W-:-:S04]  /*01f0*/  FFMA R2, R0, UR6, RZ ;  /* 0x0000000600027c23 */ /* 0x000fc800080000ff */
[----:B------:R-:W-:-:S04]  /*0200*/  FFMA R3, -R9, R2, UR6 ;  /* 0x0000000609037e23 */ /* 0x000fc80008000102 */
[----:B------:R-:W-:Y:S01]  /*0210*/  FFMA R11, R0, R3, R2 ;  /* 0x00000003000b7223 */ /* 0x000fe20000000002 */
[----:B-1----:R-:W-:Y:S06]  /*0220*/  @!P0 BRA `(.L_x_63) ;  /* 0x00000000000c8947 */ /* 0x002fec0003800000 */
[----:B------:R-:W-:-:S07]  /*0230*/  MOV R2, 0x250 ;  /* 0x0000025000027802 */ /* 0x000fce0000000f00 */
[----:B------:R-:W-:Y:S05]  /*0240*/  CALL.REL.NOINC `($__internal_4_$__cuda_sm3x_div_rn_noftz_f32_slowpath) ;  /* 0x0000000000347944 */ /* 0x000fea0003c00000 */
[----:B------:R-:W-:-:S07]  /*0250*/  IMAD.MOV.U32 R11, RZ, RZ, R0 ;  /* 0x000000ffff0b7224 */ /* 0x000fce00078e0000 */
.L_x_63:
[----:B------:R-:W-:Y:S05]  /*0260*/  BSYNC.RECONVERGENT B0 ;  /* 0x0000000000007941 */ /* 0x000fea0003800200 */
.L_x_62:
[----:B------:R-:W0:Y:S01]  /*0270*/  LDCU.64 UR8, c[0x0][0x3a0] ;  /* 0x00007400ff0877ac */ /* 0x000e220008000a00 */
[----:B------:R-:W-:Y:S01]  /*0280*/  IMAD.MOV.U32 R5, RZ, RZ, RZ ;  /* 0x000000ffff057224 */ /* 0x000fe200078e00ff */
        /* <DEDUP_REMOVED lines=9> */
        .weak           $__internal_4_$__cuda_sm3x_div_rn_noftz_f32_slowpath
        .type           $__internal_4_$__cuda_sm3x_div_rn_noftz_f32_slowpath,@function
        .size           $__internal_4_$__cuda_sm3x_div_rn_noftz_f32_slowpath,(.L_x_215 - $__internal_4_$__cuda_sm3x_div_rn_noftz_f32_slowpath)
$__internal_4_$__cuda_sm3x_div_rn_noftz_f32_slowpath:
[----:B------:R-:W0:Y:S01]  /*0320*/  LDC R3, c[0x0][0x388] ;  /* 0x0000e200ff037b82 */ /* 0x000e220000000800 */
[----:B------:R-:W-:Y:S01]  /*0330*/  SHF.R.U32.HI R0, RZ, 0x17, R9 ;  /* 0x00000017ff007819 */ /* 0x000fe20000011609 */
[----:B------:R-:W1:Y:S01]  /*0340*/  LDCU UR6, c[0x0][0x388] ;  /* 0x00007100ff0677ac */ /* 0x000e620008000800 */
[----:B------:R-:W-:Y:S02]  /*0350*/  BSSY.RECONVERGENT B1, `(.L_x_64) ;  /* 0x0000064000017945 */ /* 0x000fe40003800200 */
[----:B------:R-:W-:-:S05]  /*0360*/  LOP3.LUT R11, R0, 0xff, RZ, 0xc0, !PT ;  /* 0x000000ff000b7812 */ /* 0x000fca00078ec0ff */
[----:B------:R-:W-:-:S05]  /*0370*/  VIADD R14, R11, 0xffffffff ;  /* 0xffffffff0b0e7836 */ /* 0x000fca0000000000 */
[----:B------:R-:W-:Y:S01]  /*0380*/  ISETP.GT.U32.AND P0, PT, R14, 0xfd, PT ;  /* 0x000000fd0e00780c */ /* 0x000fe20003f04070 */
[----:B-1----:R-:W-:Y:S01]  /*0390*/  IMAD.U32 R12, RZ, RZ, UR6 ;  /* 0x00000006ff0c7e24 */ /* 0x002fe2000f8e00ff */
[----:B0-----:R-:W-:-:S04]  /*03a0*/  SHF.R.U32.HI R0, RZ, 0x17, R3 ;  /* 0x00000017ff007819 */ /* 0x001fc80000011603 */
[----:B------:R-:W-:-:S05]  /*03b0*/  LOP3.LUT R10, R0, 0xff, RZ, 0xc0, !PT ;  /* 0x000000ff000a7812 */ /* 0x000fca00078ec0ff */
[----:B------:R-:W-:-:S05]  /*03c0*/  VIADD R13, R10, 0xffffffff ;  /* 0xffffffff0a0d7836 */ /* 0x000fca0000000000 */
[----:B------:R-:W-:-:S13]  /*03d0*/  ISETP.GT.U32.OR P0, PT, R13, 0xfd, P0 ;  /* 0x000000fd0d00780c */ /* 0x000fda0000704470 */
[----:B------:R-:W-:Y:S01]  /*03e0*/  @!P0 IMAD.MOV.U32 R8, RZ, RZ, RZ ;  /* 0x000000ffff088224 */ /* 0x000fe200078e00ff */
[----:B------:R-:W-:Y:S06]  /*03f0*/  @!P0 BRA `(.L_x_65) ;  /* 0x0000000000608947 */ /* 0x000fec0003800000 */
[----:B------:R-:W-:Y:S01]  /*0400*/  FSETP.GTU.FTZ.AND P0, PT, |R3|, +INF , PT ;  /* 0x7f8000000300780b */ /* 0x000fe20003f1c200 */
[----:B------:R-:W-:Y:S01]  /*0410*/  IMAD.MOV.U32 R0, RZ, RZ, R9 ;  /* 0x000000ffff007224 */ /* 0x000fe200078e0009 */
        /* <DEDUP_REMOVED lines=17> */
[----:B------:R-:W-:Y:S02]  /*0530*/  @P0 IMAD.MOV.U32 R8, RZ, RZ, RZ ;  /* 0x000000ffff080224 */ /* 0x000fe400078e00ff */
[----:B------:R-:W-:Y:S01]  /*0540*/  @!P0 FFMA R12, R3, 1.84467440737095516160e+19, RZ ;  /* 0x5f800000030c8823 */ /* 0x000fe200000000ff */
[----:B------:R-:W-:Y:S02]  /*0550*/  @!P0 IMAD.MOV.U32 R8, RZ, RZ, -0x40 ;  /* 0xffffffc0ff088424 */ /* 0x000fe400078e00ff */
[----:B------:R-:W-:Y:S02]  /*0560*/  @!P1 FFMA R9, R0, 1.84467440737095516160e+19, RZ ;  /* 0x5f80000000099823 */ /* 0x000fe400000000ff */
[----:B------:R-:W-:-:S07]  /*0570*/  @!P1 VIADD R8, R8, 0x40 ;  /* 0x0000004008089836 */ /* 0x000fce0000000000 */
.L_x_65:
[----:B------:R-:W-:Y:S01]  /*0580*/  LEA R0, R11, 0xc0800000, 0x17 ;  /* 0xc08000000b007811 */ /* 0x000fe200078eb8ff */
[----:B------:R-:W-:Y:S01]  /*0590*/  VIADD R10, R10, 0xffffff81 ;  /* 0xffffff810a0a7836 */ /* 0x000fe20000000000 */
[----:B------:R-:W-:Y:S03]  /*05a0*/  BSSY.RECONVERGENT B2, `(.L_x_70) ;  /* 0x0000035000027945 */ /* 0x000fe60003800200 */
[----:B------:R-:W-:Y:S01]  /*05b0*/  IMAD.IADD R9, R9, 0x1, -R0 ;  /* 0x0000000109097824 */ /* 0x000fe200078e0a00 */
[C---:B------:R-:W-:Y:S01]  /*05c0*/  IADD3 R11, PT, PT, R10.reuse, 0x7f, -R11 ;  /* 0x0000007f0a0b7810 */ /* 0x040fe20007ffe80b */
[----:B------:R-:W-:Y:S02]  /*05d0*/  IMAD R0, R10, -0x800000, R12 ;  /* 0xff8000000a007824 */ /* 0x000fe400078e020c */
[----:B------:R-:W0:Y:S01]  /*05e0*/  MUFU.RCP R3, R9 ;  /* 0x0000000900037308 */ /* 0x000e220000001000 */
[----:B------:R-:W-:Y:S01]  /*05f0*/  FADD.FTZ R13, -R9, -RZ ;  /* 0x800000ff090d7221 */ /* 0x000fe20000010100 */
[----:B------:R-:W-:-:S03]  /*0600*/  IMAD.IADD R11, R11, 0x1, R8 ;  /* 0x000000010b0b7824 */ /* 0x000fc600078e0208 */
        /* <DEDUP_REMOVED lines=8> */
[----:B------:R-:W-:-:S05]  /*0690*/  LOP3.LUT R3, R3, 0xff, RZ, 0xc0, !PT ;  /* 0x000000ff03037812 */ /* 0x000fca00078ec0ff */
[----:B------:R-:W-:-:S04]  /*06a0*/  IMAD.IADD R13, R3, 0x1, R11 ;  /* 0x00000001030d7824 */ /* 0x000fc800078e020b */
        /* <DEDUP_REMOVED lines=11> */
[C---:B------:R-:W-:Y:S02]  /*0760*/  VIADD R10, R13.reuse, 0x20 ;  /* 0x000000200d0a7836 */ /* 0x040fe40000000000 */
[CC--:B------:R-:W-:Y:S01]  /*0770*/  FFMA.RM R8, R14.reuse, R12.reuse, R15 ;  /* 0x0000000c0e087223 */ /* 0x0c0fe2000000400f */
[----:B------:R-:W-:Y:S01]  /*0780*/  IMAD.MOV R11, RZ, RZ, -R13 ;  /* 0x000000ffff0b7224 */ /* 0x000fe200078e0a0d */
[----:B------:R-:W-:Y:S02]  /*0790*/  ISETP.NE.AND P2, PT, R13, RZ, PT ;  /* 0x000000ff0d00720c */ /* 0x000fe40003f45270 */
[----:B------:R-:W-:Y:S01]  /*07a0*/  LOP3.LUT R9, R3, 0x7fffff, RZ, 0xc0, !PT ;  /* 0x007fffff03097812 */ /* 0x000fe200078ec0ff */
[----:B------:R-:W-:Y:S01]  /*07b0*/  FFMA.RP R3, R14, R12, R15 ;  /* 0x0000000c0e037223 */ /* 0x000fe2000000800f */
        /* <DEDUP_REMOVED lines=11> */
[----:B------:R-:W-:-:S05]  /*0870*/  LOP3.LUT R3, R3, R8, RZ, 0xc0, !PT ;  /* 0x0000000803037212 */ /* 0x000fca00078ec0ff */
[----:B------:R-:W-:-:S05]  /*0880*/  IMAD.IADD R3, R10, 0x1, R3 ;  /* 0x000000010a037824 */ /* 0x000fca00078e0203 */
[----:B------:R-:W-:Y:S01]  /*0890*/  LOP3.LUT R0, R3, R0, RZ, 0xfc, !PT ;  /* 0x0000000003007212 */ /* 0x000fe200078efcff */
[----:B------:R-:W-:Y:S06]  /*08a0*/  BRA `(.L_x_73) ;  /* 0x0000000000107947 */ /* 0x000fec0003800000 */
.L_x_72:
[----:B------:R-:W-:-:S04]  /*08b0*/  LOP3.LUT R0, R0, 0x80000000, RZ, 0xc0, !PT ;  /* 0x8000000000007812 */ /* 0x000fc800078ec0ff */
[----:B------:R-:W-:Y:S01]  /*08c0*/  LOP3.LUT R0, R0, 0x7f800000, RZ, 0xfc, !PT ;  /* 0x7f80000000007812 */ /* 0x000fe200078efcff */
[----:B------:R-:W-:Y:S06]  /*08d0*/  BRA `(.L_x_73) ;  /* 0x0000000000047947 */ /* 0x000fec0003800000 */
.L_x_71:
[----:B------:R-:W-:-:S07]  /*08e0*/  IMAD R0, R11, 0x800000, R0 ;  /* 0x008000000b007824 */ /* 0x000fce00078e0200 */
.L_x_73:
[----:B------:R-:W-:Y:S05]  /*08f0*/  BSYNC.RECONVERGENT B2 ;  /* 0x0000000000027941 */ /* 0x000fea0003800200 */
.L_x_70:
[----:B------:R-:W-:Y:S05]  /*0900*/  BRA `(.L_x_74) ;  /* 0x0000000000207947 */ /* 0x000fea0003800000 */
.L_x_69:
[----:B------:R-:W-:-:S04]  /*0910*/  LOP3.LUT R0, R9, 0x80000000, R12, 0x48, !PT ;  /* 0x8000000009007812 */ /* 0x000fc800078e480c */
[----:B------:R-:W-:Y:S01]  /*0920*/  LOP3.LUT R0, R0, 0x7f800000, RZ, 0xfc, !PT ;  /* 0x7f80000000007812 */ /* 0x000fe200078efcff */
[----:B------:R-:W-:Y:S06]  /*0930*/  BRA `(.L_x_74) ;  /* 0x0000000000147947 */ /* 0x000fec0003800000 */
.L_x_68:
[----:B------:R-:W-:Y:S01]  /*0940*/  LOP3.LUT R0, R9, 0x80000000, R12, 0x48, !PT ;  /* 0x8000000009007812 */ /* 0x000fe200078e480c */
[----:B------:R-:W-:Y:S06]  /*0950*/  BRA `(.L_x_74) ;  /* 0x00000000000c7947 */ /* 0x000fec0003800000 */
.L_x_67:
[----:B------:R-:W0:Y:S01]  /*0960*/  MUFU.RSQ R0, -QNAN ;  /* 0xffc0000000007908 */ /* 0x000e220000001400 */
[----:B------:R-:W-:Y:S05]  /*0970*/  BRA `(.L_x_74) ;  /* 0x0000000000047947 */ /* 0x000fea0003800000 */
.L_x_66:
[----:B------:R-:W-:-:S07]  /*0980*/  FADD.FTZ R0, R0, R3 ;  /* 0x0000000300007221 */ /* 0x000fce0000010000 */
.L_x_74:
[----:B------:R-:W-:Y:S05]  /*0990*/  BSYNC.RECONVERGENT B1 ;  /* 0x0000000000017941 */ /* 0x000fea0003800200 */
.L_x_64:
[----:B------:R-:W-:-:S04]  /*09a0*/  IMAD.MOV.U32 R3, RZ, RZ, 0x0 ;  /* 0x00000000ff037424 */ /* 0x000fc800078e00ff */
[----:B0-----:R-:W-:Y:S05]  /*09b0*/  RET.REL.NODEC R2 `(rdiv_at_b_for_scalar) ;  /* 0xfffffff402907950 */ /* 0x001fea0003c3ffff */
.L_x_75:
        /* <DEDUP_REMOVED lines=12> */
.L_x_215:


//--------------------- .text.rdiv_a_b_for_scalar --------------------------
	.section	.text.rdiv_a_b_for_scalar,"ax",@progbits
	.align	128
        .global         rdiv_a_b_for_scalar
        .type           rdiv_a_b_for_scalar,@function
        .size           rdiv_a_b_for_scalar,(.L_x_216 - rdiv_a_b_for_scalar)
        .other          rdiv_a_b_for_scalar,@"STO_CUDA_ENTRY STV_DEFAULT"
rdiv_a_b_for_scalar:
.text.rdiv_a_b_for_scalar:
[----:B------:R-:W-:Y:S01]  /*0000*/  LDC R1, c[0x0][0x37c] ;  /* 0x0000df00ff017b82 */ /* 0x000fe20000000800 */
[----:B------:R-:W0:Y:S01]  /*0010*/  S2R R4, SR_CTAID.Y ;  /* 0x0000000000047919 */ /* 0x000e220000002600 */
[----:B------:R-:W1:Y:S01]  /*0020*/  LDCU UR4, c[0x0][0x360] ;  /* 0x00006c00ff0477ac */ /* 0x000e620008000800 */
[----:B------:R-:W0:Y:S01]  /*0030*/  S2R R3, SR_TID.Y ;  /* 0x0000000000037919 */ /* 0x000e220000002200 */
[----:B------:R-:W0:Y:S01]  /*0040*/  LDCU UR5, c[0x0][0x364] ;  /* 0x00006c80ff0577ac */ /* 0x000e220008000800 */
[----:B------:R-:W1:Y:S01]  /*0050*/  S2R R5, SR_CTAID.X ;  /* 0x0000000000057919 */ /* 0x000e620000002500 */
[----:B------:R-:W2:Y:S01]  /*0060*/  LDCU.64 UR6, c[0x0][0x3a0] ;  /* 0x00007400ff0677ac */ /* 0x000ea20008000a00 */
[----:B------:R-:W1:Y:S01]  /*0070*/  S2R R2, SR_TID.X ;  /* 0x0000000000027919 */ /* 0x000e620000002100 */
[----:B------:R-:W3:Y:S01]  /*0080*/  LDCU.64 UR8, c[0x0][0x398] ;  /* 0x00007300ff0877ac */ /* 0x000ee20008000a00 */
[----:B0-----:R-:W-:Y:S02]  /*0090*/  IMAD R4, R4, UR5, R3 ;  /* 0x0000000504047c24 */ /* 0x001fe4000f8e0203 */
[----:B------:R-:W-:-:S03]  /*00a0*/  IMAD.MOV.U32 R3, RZ, RZ, RZ ;  /* 0x000000ffff037224 */ /* 0x000fc600078e00ff */
[----:B--2---:R-:W-:Y:S01]  /*00b0*/  ISETP.GE.U32.AND P0, PT, R4, UR6, PT ;  /* 0x0000000604007c0c */ /* 0x004fe2000bf06070 */
[----:B-1----:R-:W-:-:S03]  /*00c0*/  IMAD.WIDE.U32 R2, R5, UR4, R2 ;  /* 0x0000000405027c25 */ /* 0x002fc6000f8e0002 */
[----:B------:R-:W-:Y:S02]  /*00d0*/  ISETP.GE.U32.AND.EX P0, PT, RZ, UR7, PT, P0 ;  /* 0x00000007ff007c0c */ /* 0x000fe4000bf06100 */
[----:B---3--:R-:W-:-:S04]  /*00e0*/  ISETP.GE.U32.AND P1, PT, R2, UR8, PT ;  /* 0x0000000802007c0c */ /* 0x008fc8000bf26070 */
[----:B------:R-:W-:-:S13]  /*00f0*/  ISETP.GE.U32.OR.EX P0, PT, R3, UR9, P0, P1 ;  /* 0x0000000903007c0c */ /* 0x000fda0008706510 */
[----:B------:R-:W-:Y:S05]  /*0100*/  @P0 EXIT ;  /* 0x000000000000094d */ /* 0x000fea0003800000 */
[----:B------:R-:W0:Y:S01]  /*0110*/  LDCU.64 UR8, c[0x0][0x380] ;  /* 0x00007000ff0877ac */ /* 0x000e220008000a00 */
[----:B------:R-:W-:Y:S02]  /*0120*/  IMAD R3, R3, UR6, RZ ;  /* 0x0000000603037c24 */ /* 0x000fe4000f8e02ff */
[----:B------:R-:W-:Y:S01]  /*0130*/  IMAD.MOV.U32 R5, RZ, RZ, RZ ;  /* 0x000000ffff057224 */ /* 0x000fe200078e00ff */
[----:B------:R-:W1:Y:S01]  /*0140*/  LDCU.64 UR4, c[0x0][0x358] ;  /* 0x00006b00ff0477ac */ /* 0x000e620008000a00 */
[C---:B------:R-:W-:Y:S02]  /*0150*/  IMAD R3, R2.reuse, UR7, R3 ;  /* 0x0000000702037c24 */ /* 0x040fe4000f8e0203 */
[----:B------:R-:W-:Y:S01]  /*0160*/  IMAD.WIDE.U32 R4, R2, UR6, R4 ;  /* 0x0000000602047c25 */ /* 0x000fe2000f8e0004 */
[----:B------:R-:W2:Y:S03]  /*0170*/  LDCU UR6, c[0x0][0x388] ;  /* 0x00007100ff0677ac */ /* 0x000ea60008000800 */
[----:B------:R-:W-:-:S02]  /*0180*/  IMAD.IADD R3, R5, 0x1, R3 ;  /* 0x0000000105037824 */ /* 0x000fc400078e0203 */
[----:B------:R-:W-:-:S03]  /*0190*/  IMAD.SHL.U32 R2, R4, 0x4, RZ ;  /* 0x0000000404027824 */ /* 0x000fc600078e00ff */
[----:B------:R-:W-:Y:S02]  /*01a0*/  SHF.L.U64.HI R4, R4, 0x2, R3 ;  /* 0x0000000204047819 */ /* 0x000fe40000010203 */
[----:B0-----:R-:W-:-:S04]  /*01b0*/  IADD3 R6, P0, PT, R2, UR8, RZ ;  /* 0x0000000802067c10 */ /* 0x001fc8000ff1e0ff */
[----:B------:R-:W-:-:S06]  /*01c0*/  IADD3.X R7, PT, PT, R4, UR9, RZ, P0, !PT ;  /* 0x0000000904077c10 */ /* 0x000fcc00087fe4ff */
[----:B-1----:R-:W3:Y:S01]  /*01d0*/  LDG.E R7, desc[UR4][R6.64] ;  /* 0x0000000406077981 */ /* 0x002ee2000c1e1900 */
[----:B--2---:R-:W-:Y:S01]  /*01e0*/  IMAD.U32 R10, RZ, RZ, UR6 ;  /* 0x00000006ff0a7e24 */ /* 0x004fe2000f8e00ff */
[----:B------:R-:W-:Y:S01]  /*01f0*/  BSSY.RECONVERGENT B0, `(.L_x_76) ;  /* 0x000000c000007945 */ /* 0x000fe20003800200 */
[----:B---3--:R-:W0:Y:S08]  /*0200*/  MUFU.RCP R0, R7 ;  /* 0x0000000700007308 */ /* 0x008e300000001000 */
        /* <DEDUP_REMOVED lines=8> */
[----:B------:R-:W-:Y:S05]  /*0290*/  CALL.REL.NOINC `($__internal_5_$__cuda_sm3x_div_rn_noftz_f32_slowpath) ;  /* 0x00000000001c7944 */ /* 0x000fea0003c00000 */
[----:B------:R-:W-:-:S07]  /*02a0*/  IMAD.MOV.U32 R5, RZ, RZ, R0 ;  /* 0x000000ffff057224 */ /* 0x000fce00078e0000 */
.L_x_77:
[----:B------:R-:W-:Y:S05]  /*02b0*/  BSYNC.RECONVERGENT B0 ;  /* 0x0000000000007941 */ /* 0x000fea0003800200 */
.L_x_76:
[----:B------:R-:W0:Y:S02]  /*02c0*/  LDCU.64 UR6, c[0x0][0x390] ;  /* 0x00007200ff0677ac */ /* 0x000e240008000a00 */
[----:B0-----:R-:W-:-:S04]  /*02d0*/  IADD3 R2, P0, PT, R2, UR6, RZ ;  /* 0x0000000602027c10 */ /* 0x001fc8000ff1e0ff */
[----:B------:R-:W-:-:S05]  /*02e0*/  IADD3.X R3, PT, PT, R4, UR7, RZ, P0, !PT ;  /* 0x0000000704037c10 */ /* 0x000fca00087fe4ff */
[----:B------:R-:W-:Y:S01]  /*02f0*/  STG.E desc[UR4][R2.64], R5 ;  /* 0x0000000502007986 */ /* 0x000fe2000c101904 */
[----:B------:R-:W-:Y:S05]  /*0300*/  EXIT ;  /* 0x000000000000794d */ /* 0x000fea0003800000 */
        .weak           $__internal_5_$__cuda_sm3x_div_rn_noftz_f32_slowpath
        .type           $__internal_5_$__cuda_sm3x_div_rn_noftz_f32_slowpath,@function
        .size           $__internal_5_$__cuda_sm3x_div_rn_noftz_f32_slowpath,(.L_x_216 - $__internal_5_$__cuda_sm3x_div_rn_noftz_f32_slowpath)
$__internal_5_$__cuda_sm3x_div_rn_noftz_f32_slowpath:
        /* <DEDUP_REMOVED lines=38> */
.L_x_79:
[----:B------:R-:W-:Y:S01]  /*0570*/  LEA R0, R8, 0xc0800000, 0x17 ;  /* 0xc080000008007811 */ /* 0x000fe200078eb8ff */
[----:B------:R-:W-:Y:S01]  /*0580*/  VIADD R5, R5, 0xffffff81 ;  /* 0xffffff8105057836 */ /* 0x000fe20000000000 */
[----:B------:R-:W-:Y:S03]  /*0590*/  BSSY.RECONVERGENT B2, `(.L_x_84) ;  /* 0x0000035000027945 */ /* 0x000fe60003800200 */
        /* <DEDUP_REMOVED lines=28> */
[CCC-:B------:R-:W-:Y:S01]  /*0760*/  FFMA.RM R8, R14.reuse, R12.reuse, R9.reuse ;  /* 0x0000000c0e087223 */ /* 0x1c0fe20000004009 */
[----:B------:R-:W-:Y:S02]  /*0770*/  ISETP.NE.AND P2, PT, R7, RZ, PT ;  /* 0x000000ff0700720c */ /* 0x000fe40003f45270 */
[----:B------:R-:W-:Y:S01]  /*0780*/  LOP3.LUT R5, R3, 0x7fffff, RZ, 0xc0, !PT ;  /* 0x007fffff03057812 */ /* 0x000fe200078ec0ff */
[----:B------:R-:W-:Y:S01]  /*0790*/  FFMA.RP R3, R14, R12, R9 ;  /* 0x0000000c0e037223 */ /* 0x000fe20000008009 */
[----:B------:R-:W-:Y:S01]  /*07a0*/  ISETP.NE.AND P1, PT, R7, RZ, PT ;  /* 0x000000ff0700720c */ /* 0x000fe20003f25270 */
        /* <DEDUP_REMOVED lines=15> */
.L_x_86:
[----:B------:R-:W-:-:S04]  /*08a0*/  LOP3.LUT R0, R0, 0x80000000, RZ, 0xc0, !PT ;  /* 0x8000000000007812 */ /* 0x000fc800078ec0ff */
[----:B------:R-:W-:Y:S01]  /*08b0*/  LOP3.LUT R0, R0, 0x7f800000, RZ, 0xfc, !PT ;  /* 0x7f80000000007812 */ /* 0x000fe200078efcff */
[----:B------:R-:W-:Y:S06]  /*08c0*/  BRA `(.L_x_87) ;  /* 0x0000000000047947 */ /* 0x000fec0003800000 */
.L_x_85:
[----:B------:R-:W-:-:S07]  /*08d0*/  IMAD R0, R5, 0x800000, R0 ;  /* 0x0080000005007824 */ /* 0x000fce00078e0200 */
.L_x_87:
[----:B------:R-:W-:Y:S05]  /*08e0*/  BSYNC.RECONVERGENT B2 ;  /* 0x0000000000027941 */ /* 0x000fea0003800200 */
.L_x_84:
[----:B------:R-:W-:Y:S05]  /*08f0*/  BRA `(.L_x_88) ;  /* 0x0000000000207947 */ /* 0x000fea0003800000 */
.L_x_83:
[----:B------:R-:W-:-:S04]  /*0900*/  LOP3.LUT R0, R7, 0x80000000, R9, 0x48, !PT ;  /* 0x8000000007007812 */ /* 0x000fc800078e4809 */
[----:B------:R-:W-:Y:S01]  /*0910*/  LOP3.LUT R0, R0, 0x7f800000, RZ, 0xfc, !PT ;  /* 0x7f80000000007812 */ /* 0x000fe200078efcff */
[----:B------:R-:W-:Y:S06]  /*0920*/  BRA `(.L_x_88) ;  /* 0x0000000000147947 */ /* 0x000fec0003800000 */
.L_x_82:
[----:B------:R-:W-:Y:S01]  /*0930*/  LOP3.LUT R0, R7, 0x80000000, R9, 0x48, !PT ;  /* 0x8000000007007812 */ /* 0x000fe200078e4809 */
[----:B------:R-:W-:Y:S06]  /*0940*/  BRA `(.L_x_88) ;  /* 0x00000000000c7947 */ /* 0x000fec0003800000 */
.L_x_81:
[----:B------:R-:W0:Y:S01]  /*0950*/  MUFU.RSQ R0, -QNAN ;  /* 0xffc0000000007908 */ /* 0x000e220000001400 */
[----:B------:R-:W-:Y:S05]  /*0960*/  BRA `(.L_x_88) ;  /* 0x0000000000047947 */ /* 0x000fea0003800000 */
.L_x_80:
[----:B------:R-:W-:-:S07]  /*0970*/  FADD.FTZ R0, R0, R3 ;  /* 0x0000000300007221 */ /* 0x000fce0000010000 */
.L_x_88:
[----:B------:R-:W-:Y:S05]  /*0980*/  BSYNC.RECONVERGENT B1 ;  /* 0x0000000000017941 */ /* 0x000fea0003800200 */
.L_x_78:
[----:B------:R-:W-:-:S04]  /*0990*/  IMAD.MOV.U32 R7, RZ, RZ, 0x0 ;  /* 0x00000000ff077424 */ /* 0x000fc800078e00ff */
[----:B0-----:R-:W-:Y:S05]  /*09a0*/  RET.REL.NODEC R6 `(rdiv_a_b_for_scalar) ;  /* 0xfffffff406947950 */ /* 0x001fea0003c3ffff */
.L_x_89:
        /* <DEDUP_REMOVED lines=13> */
.L_x_216:


//--------------------- .text.div_at_b_for_scalar --------------------------
	.section	.text.div_at_b_for_scalar,"ax",@progbits
	.align	128
        .global         div_at_b_for_scalar
        .type           div_at_b_for_scalar,@function
        .size           div_at_b_for_scalar,(.L_x_217 - div_at_b_for_scalar)
        .other          div_at_b_for_scalar,@"STO_CUDA_ENTRY STV_DEFAULT"
div_at_b_for_scalar:
.text.div_at_b_for_scalar:
        /* <DEDUP_REMOVED lines=19> */
[----:B------:R-:W1:Y:S01]  /*0130*/  LDC R13, c[0x0][0x388] ;  /* 0x0000e200ff0d7b82 */ /* 0x000e620000000800 */
[----:B------:R-:W2:Y:S02]  /*0140*/  LDCU.64 UR4, c[0x0][0x358] ;  /* 0x00006b00ff0477ac */ /* 0x000ea40008000a00 */
[----:B------:R-:W-:Y:S01]  /*0150*/  IMAD R3, R4, UR9, R3 ;  /* 0x0000000904037c24 */ /* 0x000fe2000f8e0203 */
[----:B0-----:R-:W-:-:S04]  /*0160*/  LEA R8, P0, R2, UR6, 0x2 ;  /* 0x0000000602087c11 */ /* 0x001fc8000f8010ff */
[----:B------:R-:W-:-:S05]  /*0170*/  LEA.HI.X R9, R2, UR7, R3, 0x2, P0 ;  /* 0x0000000702097c11 */ /* 0x000fca00080f1403 */
[----:B--2---:R-:W2:Y:S01]  /*0180*/  LDG.E R0, desc[UR4][R8.64] ;  /* 0x0000000408007981 */ /* 0x004ea2000c1e1900 */
[----:B-1----:R-:W0:Y:S01]  /*0190*/  MUFU.RCP R2, R13 ;  /* 0x0000000d00027308 */ /* 0x002e220000001000 */
[----:B------:R-:W-:Y:S01]  /*01a0*/  BSSY.RECONVERGENT B0, `(.L_x_90) ;  /* 0x000000b000007945 */ /* 0x000fe20003800200 */
[----:B0-----:R-:W-:-:S04]  /*01b0*/  FFMA R3, R2, -R13, 1 ;  /* 0x3f80000002037423 */ /* 0x001fc8000000080d */
[----:B------:R-:W-:Y:S02]  /*01c0*/  FFMA R3, R2, R3, R2 ;  /* 0x0000000302037223 */ /* 0x000fe40000000002 */
[----:B--2---:R-:W0:Y:S02]  /*01d0*/  FCHK P0, R0, R13 ;  /* 0x0000000d00007302 */ /* 0x004e240000000000 */
[----:B------:R-:W-:-:S04]  /*01e0*/  FFMA R2, R0, R3, RZ ;  /* 0x0000000300027223 */ /* 0x000fc800000000ff */
[----:B------:R-:W-:-:S04]  /*01f0*/  FFMA R10, R2, -R13, R0 ;  /* 0x8000000d020a7223 */ /* 0x000fc80000000000 */
[----:B------:R-:W-:Y:S01]  /*0200*/  FFMA R11, R3, R10, R2 ;  /* 0x0000000a030b7223 */ /* 0x000fe20000000002 */
[----:B0-----:R-:W-:Y:S06]  /*0210*/  @!P0 BRA `(.L_x_91) ;  /* 0x00000000000c8947 */ /* 0x001fec0003800000 */
[----:B------:R-:W-:-:S07]  /*0220*/  MOV R2, 0x240 ;  /* 0x0000024000027802 */ /* 0x000fce0000000f00 */
[----:B------:R-:W-:Y:S05]  /*0230*/  CALL.REL.NOINC `($__internal_6_$__cuda_sm3x_div_rn_noftz_f32_slowpath) ;  /* 0x0000000000347944 */ /* 0x000fea0003c00000 */
[----:B------:R-:W-:-:S07]  /*0240*/  IMAD.MOV.U32 R11, RZ, RZ, R0 ;  /* 0x000000ffff0b7224 */ /* 0x000fce00078e0000 */
.L_x_91:
[----:B------:R-:W-:Y:S05]  /*0250*/  BSYNC.RECONVERGENT B0 ;  /* 0x0000000000007941 */ /* 0x000fea0003800200 */
.L_x_90:
        /* <DEDUP_REMOVED lines=11> */
        .weak           $__internal_6_$__cuda_sm3x_div_rn_noftz_f32_slowpath
        .type           $__internal_6_$__cuda_sm3x_div_rn_noftz_f32_slowpath,@function
        .size           $__internal_6_$__cuda_sm3x_div_rn_noftz_f32_slowpath,(.L_x_217 - $__internal_6_$__cuda_sm3x_div_rn_noftz_f32_slowpath)
$__internal_6_$__cuda_sm3x_div_rn_noftz_f32_slowpath:
[----:B------:R-:W0:Y:S01]  /*0310*/  LDC R3, c[0x0][0x388] ;  /* 0x0000e200ff037b82 */ /* 0x000e220000000800 */
[--C-:B------:R-:W-:Y:S01]  /*0320*/  SHF.R.U32.HI R8, RZ, 0x17, R0.reuse ;  /* 0x00000017ff087819 */ /* 0x100fe20000011600 */
[----:B------:R-:W1:Y:S01]  /*0330*/  LDCU UR6, c[0x0][0x388] ;  /* 0x00007100ff0677ac */ /* 0x000e620008000800 */
[----:B------:R-:W-:Y:S01]  /*0340*/  BSSY.RECONVERGENT B1, `(.L_x_92) ;  /* 0x0000064000017945 */ /* 0x000fe20003800200 */
[----:B------:R-:W-:Y:S02]  /*0350*/  IMAD.MOV.U32 R11, RZ, RZ, R0 ;  /* 0x000000ffff0b7224 */ /* 0x000fe400078e0000 */
[----:B-1----:R-:W-:Y:S01]  /*0360*/  IMAD.U32 R12, RZ, RZ, UR6 ;  /* 0x00000006ff0c7e24 */ /* 0x002fe2000f8e00ff */
[----:B0-----:R-:W-:-:S04]  /*0370*/  SHF.R.U32.HI R9, RZ, 0x17, R3 ;  /* 0x00000017ff097819 */ /* 0x001fc80000011603 */
[----:B------:R-:W-:Y:S02]  /*0380*/  LOP3.LUT R10, R9, 0xff, RZ, 0xc0, !PT ;  /* 0x000000ff090a7812 */ /* 0x000fe400078ec0ff */
[----:B------:R-:W-:-:S03]  /*0390*/  LOP3.LUT R9, R8, 0xff, RZ, 0xc0, !PT ;  /* 0x000000ff08097812 */ /* 0x000fc600078ec0ff */
[----:B------:R-:W-:Y:S02]  /*03a0*/  VIADD R14, R10, 0xffffffff ;  /* 0xffffffff0a0e7836 */ /* 0x000fe40000000000 */
[----:B------:R-:W-:-:S03]  /*03b0*/  VIADD R13, R9, 0xffffffff ;  /* 0xffffffff090d7836 */ /* 0x000fc60000000000 */
        /* <DEDUP_REMOVED lines=27> */
.L_x_93:
        /* <DEDUP_REMOVED lines=51> */
.L_x_100:
[----:B------:R-:W-:-:S04]  /*08a0*/  LOP3.LUT R0, R0, 0x80000000, RZ, 0xc0, !PT ;  /* 0x8000000000007812 */ /* 0x000fc800078ec0ff */
[----:B------:R-:W-:Y:S01]  /*08b0*/  LOP3.LUT R0, R0, 0x7f800000, RZ, 0xfc, !PT ;  /* 0x7f80000000007812 */ /* 0x000fe200078efcff */
[----:B------:R-:W-:Y:S06]  /*08c0*/  BRA `(.L_x_101) ;  /* 0x0000000000047947 */ /* 0x000fec0003800000 */
.L_x_99:
[----:B------:R-:W-:-:S07]  /*08d0*/  IMAD R0, R9, 0x800000, R0 ;  /* 0x0080000009007824 */ /* 0x000fce00078e0200 */
.L_x_101:
[----:B------:R-:W-:Y:S05]  /*08e0*/  BSYNC.RECONVERGENT B2 ;  /* 0x0000000000027941 */ /* 0x000fea0003800200 */
.L_x_98:
[----:B------:R-:W-:Y:S05]  /*08f0*/  BRA `(.L_x_102) ;  /* 0x0000000000207947 */ /* 0x000fea0003800000 */
.L_x_97:
[----:B------:R-:W-:-:S04]  /*0900*/  LOP3.LUT R0, R12, 0x80000000, R11, 0x48, !PT ;  /* 0x800000000c007812 */ /* 0x000fc800078e480b */
[----:B------:R-:W-:Y:S01]  /*0910*/  LOP3.LUT R0, R0, 0x7f800000, RZ, 0xfc, !PT ;  /* 0x7f80000000007812 */ /* 0x000fe200078efcff */
[----:B------:R-:W-:Y:S06]  /*0920*/  BRA `(.L_x_102) ;  /* 0x0000000000147947 */ /* 0x000fec0003800000 */
.L_x_96:
[----:B------:R-:W-:Y:S01]  /*0930*/  LOP3.LUT R0, R12, 0x80000000, R11, 0x48, !PT ;  /* 0x800000000c007812 */ /* 0x000fe200078e480b */
[----:B------:R-:W-:Y:S06]  /*0940*/  BRA `(.L_x_102) ;  /* 0x00000000000c7947 */ /* 0x000fec0003800000 */
.L_x_95:
[----:B------:R-:W0:Y:S01]  /*0950*/  MUFU.RSQ R0, -QNAN ;  /* 0xffc0000000007908 */ /* 0x000e220000001400 */
[----:B------:R-:W-:Y:S05]  /*0960*/  BRA `(.L_x_102) ;  /* 0x0000000000047947 */ /* 0x000fea0003800000 */
.L_x_94:
[----:B------:R-:W-:-:S07]  /*0970*/  FADD.FTZ R0, R0, R3 ;  /* 0x0000000300007221 */ /* 0x000fce0000010000 */
.L_x_102:
[----:B------:R-:W-:Y:S05]  /*0980*/  BSYNC.RECONVERGENT B1 ;  /* 0x0000000000017941 */ /* 0x000fea0003800200 */
.L_x_92:
[----:B------:R-:W-:-:S04]  /*0990*/  IMAD.MOV.U32 R3, RZ, RZ, 0x0 ;  /* 0x00000000ff037424 */ /* 0x000fc800078e00ff */
[----:B0-----:R-:W-:Y:S05]  /*09a0*/  RET.REL.NODEC R2 `(div_at_b_for_scalar) ;  /* 0xfffffff402947950 */ /* 0x001fea0003c3ffff */
.L_x_103:
        /* <DEDUP_REMOVED lines=13> */
.L_x_217:


//--------------------- .text.div_a_b_for_scalar  --------------------------
	.section	.text.div_a_b_for_scalar,"ax",@progbits
	.align	128
        .global         div_a_b_for_scalar
        .type           div_a_b_for_scalar,@function
        .size           div_a_b_for_scalar,(.L_x_218 - div_a_b_for_scalar)
        .other          div_a_b_for_scalar,@"STO_CUDA_ENTRY STV_DEFAULT"
div_a_b_for_scalar:
.text.div_a_b_for_scalar:
        /* <DEDUP_REMOVED lines=18> */
[----:B------:R-:W-:Y:S01]  /*0120*/  IMAD R3, R3, UR6, RZ ;  /* 0x0000000603037c24 */ /* 0x000fe2000f8e02ff */
[----:B------:R-:W1:Y:S01]  /*0130*/  LDC R9, c[0x0][0x388] ;  /* 0x0000e200ff097b82 */ /* 0x000e620000000800 */
[----:B------:R-:W-:Y:S01]  /*0140*/  IMAD.MOV.U32 R5, RZ, RZ, RZ ;  /* 0x000000ffff057224 */ /* 0x000fe200078e00ff */
[----:B------:R-:W2:Y:S01]  /*0150*/  LDCU.64 UR4, c[0x0][0x358] ;  /* 0x00006b00ff0477ac */ /* 0x000ea20008000a00 */
[C---:B------:R-:W-:Y:S02]  /*0160*/  IMAD R3, R2.reuse, UR7, R3 ;  /* 0x0000000702037c24 */ /* 0x040fe4000f8e0203 */
[----:B------:R-:W-:-:S04]  /*0170*/  IMAD.WIDE.U32 R4, R2, UR6, R4 ;  /* 0x0000000602047c25 */ /* 0x000fc8000f8e0004 */
[----:B------:R-:W-:Y:S02]  /*0180*/  IMAD.IADD R3, R5, 0x1, R3 ;  /* 0x0000000105037824 */ /* 0x000fe400078e0203 */
[----:B------:R-:W-:-:S03]  /*0190*/  IMAD.SHL.U32 R2, R4, 0x4, RZ ;  /* 0x0000000404027824 */ /* 0x000fc600078e00ff */
[----:B------:R-:W-:Y:S02]  /*01a0*/  SHF.L.U64.HI R4, R4, 0x2, R3 ;  /* 0x0000000204047819 */ /* 0x000fe40000010203 */
[----:B0-----:R-:W-:-:S04]  /*01b0*/  IADD3 R6, P0, PT, R2, UR8, RZ ;  /* 0x0000000802067c10 */ /* 0x001fc8000ff1e0ff */
[----:B------:R-:W-:-:S05]  /*01c0*/  IADD3.X R7, PT, PT, R4, UR9, RZ, P0, !PT ;  /* 0x0000000904077c10 */ /* 0x000fca00087fe4ff */
        /* <DEDUP_REMOVED lines=11> */
[----:B------:R-:W-:Y:S05]  /*0280*/  CALL.REL.NOINC `($__internal_7_$__cuda_sm3x_div_rn_noftz_f32_slowpath) ;  /* 0x00000000001c7944 */ /* 0x000fea0003c00000 */
[----:B------:R-:W-:-:S07]  /*0290*/  IMAD.MOV.U32 R5, RZ, RZ, R0 ;  /* 0x000000ffff057224 */ /* 0x000fce00078e0000 */
.L_x_105:
[----:B------:R-:W-:Y:S05]  /*02a0*/  BSYNC.RECONVERGENT B0 ;  /* 0x0000000000007941 */ /* 0x000fea0003800200 */
.L_x_104:
[----:B------:R-:W0:Y:S02]  /*02b0*/  LDCU.64 UR6, c[0x0][0x390] ;  /* 0x00007200ff0677ac */ /* 0x000e240008000a00 */
[----:B0-----:R-:W-:-:S04]  /*02c0*/  IADD3 R2, P0, PT, R2, UR6, RZ ;  /* 0x0000000602027c10 */ /* 0x001fc8000ff1e0ff */
[----:B------:R-:W-:-:S05]  /*02d0*/  IADD3.X R3, PT, PT, R4, UR7, RZ, P0, !PT ;  /* 0x0000000704037c10 */ /* 0x000fca00087fe4ff */
[----:B------:R-:W-:Y:S01]  /*02e0*/  STG.E desc[UR4][R2.64], R5 ;  /* 0x0000000502007986 */ /* 0x000fe2000c101904 */
[----:B------:R-:W-:Y:S05]  /*02f0*/  EXIT ;  /* 0x000000000000794d */ /* 0x000fea0003800000 */
        .weak           $__internal_7_$__cuda_sm3x_div_rn_noftz_f32_slowpath
        .type           $__internal_7_$__cuda_sm3x_div_rn_noftz_f32_slowpath,@function
        .size           $__internal_7_$__cuda_sm3x_div_rn_noftz_f32_slowpath,(.L_x_218 - $__internal_7_$__cuda_sm3x_div_rn_noftz_f32_slowpath)
$__internal_7_$__cuda_sm3x_div_rn_noftz_f32_slowpath:
[----:B------:R-:W0:Y:S01]  /*0300*/  LDC R3, c[0x0][0x388] ;  /* 0x0000e200ff037b82 */ /* 0x000e220000000800 */
[--C-:B------:R-:W-:Y:S01]  /*0310*/  SHF.R.U32.HI R5, RZ, 0x17, R0.reuse ;  /* 0x00000017ff057819 */ /* 0x100fe20000011600 */
[----:B------:R-:W1:Y:S01]  /*0320*/  LDCU UR6, c[0x0][0x388] ;  /* 0x00007100ff0677ac */ /* 0x000e620008000800 */
[----:B------:R-:W-:Y:S01]  /*0330*/  BSSY.RECONVERGENT B1, `(.L_x_106) ;  /* 0x0000064000017945 */ /* 0x000fe20003800200 */
[----:B------:R-:W-:Y:S01]  /*0340*/  IMAD.MOV.U32 R8, RZ, RZ, R0 ;  /* 0x000000ffff087224 */ /* 0x000fe200078e0000 */
[----:B------:R-:W-:-:S05]  /*0350*/  LOP3.LUT R5, R5, 0xff, RZ, 0xc0, !PT ;  /* 0x000000ff05057812 */ /* 0x000fca00078ec0ff */
[----:B------:R-:W-:Y:S02]  /*0360*/  VIADD R11, R5, 0xffffffff ;  /* 0xffffffff050b7836 */ /* 0x000fe40000000000 */
[----:B-1----:R-:W-:Y:S01]  /*0370*/  IMAD.U32 R9, RZ, RZ, UR6 ;  /* 0x00000006ff097e24 */ /* 0x002fe2000f8e00ff */
[----:B0-----:R-:W-:-:S04]  /*0380*/  SHF.R.U32.HI R7, RZ, 0x17, R3 ;  /* 0x00000017ff077819 */ /* 0x001fc80000011603 */
[----:B------:R-:W-:-:S05]  /*0390*/  LOP3.LUT R7, R7, 0xff, RZ, 0xc0, !PT ;  /* 0x000000ff07077812 */ /* 0x000fca00078ec0ff */
[----:B------:R-:W-:-:S05]  /*03a0*/  VIADD R12, R7, 0xffffffff ;  /* 0xffffffff070c7836 */ /* 0x000fca0000000000 */
        /* <DEDUP_REMOVED lines=27> */
.L_x_107:
        /* <DEDUP_REMOVED lines=29> */
[CC--:B------:R-:W-:Y:S01]  /*0730*/  FFMA.RZ R3, R12.reuse, R8.reuse, R13 ;  /* 0x000000080c037223 */ /* 0x0c0fe2000000c00d */
[C---:B------:R-:W-:Y:S01]  /*0740*/  VIADD R10, R7.reuse, 0x20 ;  /* 0x00000020070a7836 */ /* 0x040fe20000000000 */
[C---:B------:R-:W-:Y:S02]  /*0750*/  ISETP.NE.AND P2, PT, R7.reuse, RZ, PT ;  /* 0x000000ff0700720c */ /* 0x040fe40003f45270 */
[----:B------:R-:W-:Y:S01]  /*0760*/  ISETP.NE.AND P1, PT, R7, RZ, PT ;  /* 0x000000ff0700720c */ /* 0x000fe20003f25270 */
[----:B------:R-:W-:Y:S01]  /*0770*/  IMAD.MOV R7, RZ, RZ, -R7 ;  /* 0x000000ffff077224 */ /* 0x000fe200078e0a07 */
[----:B------:R-:W-:Y:S01]  /*0780*/  LOP3.LUT R5, R3, 0x7fffff, RZ, 0xc0, !PT ;  /* 0x007fffff03057812 */ /* 0x000fe200078ec0ff */
[CCC-:B------:R-:W-:Y:S01]  /*0790*/  FFMA.RP R3, R12.reuse, R8.reuse, R13.reuse ;  /* 0x000000080c037223 */ /* 0x1c0fe2000000800d */
[----:B------:R-:W-:Y:S02]  /*07a0*/  FFMA.RM R8, R12, R8, R13 ;  /* 0x000000080c087223 */ /* 0x000fe4000000400d */
[----:B------:R-:W-:-:S03]  /*07b0*/  LOP3.LUT R5, R5, 0x800000, RZ, 0xfc, !PT ;  /* 0x0080000005057812 */ /* 0x000fc600078efcff */
        /* <DEDUP_REMOVED lines=13> */
.L_x_114:
[----:B------:R-:W-:-:S04]  /*0890*/  LOP3.LUT R0, R0, 0x80000000, RZ, 0xc0, !PT ;  /* 0x8000000000007812 */ /* 0x000fc800078ec0ff */
[----:B------:R-:W-:Y:S01]  /*08a0*/  LOP3.LUT R0, R0, 0x7f800000, RZ, 0xfc, !PT ;  /* 0x7f80000000007812 */ /* 0x000fe200078efcff */
[----:B------:R-:W-:Y:S06]  /*08b0*/  BRA `(.L_x_115) ;  /* 0x0000000000047947 */ /* 0x000fec0003800000 */
.L_x_113:
[----:B------:R-:W-:-:S07]  /*08c0*/  IMAD R0, R5, 0x800000, R0 ;  /* 0x0080000005007824 */ /* 0x000fce00078e0200 */
.L_x_115:
[----:B------:R-:W-:Y:S05]  /*08d0*/  BSYNC.RECONVERGENT B2 ;  /* 0x0000000000027941 */ /* 0x000fea0003800200 */
.L_x_112:
[----:B------:R-:W-:Y:S05]  /*08e0*/  BRA `(.L_x_116) ;  /* 0x0000000000207947 */ /* 0x000fea0003800000 */
.L_x_111:
[----:B------:R-:W-:-:S04]  /*08f0*/  LOP3.LUT R0, R9, 0x80000000, R8, 0x48, !PT ;  /* 0x8000000009007812 */ /* 0x000fc800078e4808 */
[----:B------:R-:W-:Y:S01]  /*0900*/  LOP3.LUT R0, R0, 0x7f800000, RZ, 0xfc, !PT ;  /* 0x7f80000000007812 */ /* 0x000fe200078efcff */
[----:B------:R-:W-:Y:S06]  /*0910*/  BRA `(.L_x_116) ;  /* 0x0000000000147947 */ /* 0x000fec0003800000 */
.L_x_110:
[----:B------:R-:W-:Y:S01]  /*0920*/  LOP3.LUT R0, R9, 0x80000000, R8, 0x48, !PT ;  /* 0x8000000009007812 */ /* 0x000fe200078e4808 */
[----:B------:R-:W-:Y:S06]  /*0930*/  BRA `(.L_x_116) ;  /* 0x00000000000c7947 */ /* 0x000fec0003800000 */
.L_x_109:
[----:B------:R-:W0:Y:S01]  /*0940*/  MUFU.RSQ R0, -QNAN ;  /* 0xffc0000000007908 */ /* 0x000e220000001400 */
[----:B------:R-:W-:Y:S05]  /*0950*/  BRA `(.L_x_116) ;  /* 0x0000000000047947 */ /* 0x000fea0003800000 */
.L_x_108:
[----:B------:R-:W-:-:S07]  /*0960*/  FADD.FTZ R0, R0, R3 ;  /* 0x0000000300007221 */ /* 0x000fce0000010000 */
.L_x_116:
[----:B------:R-:W-:Y:S05]  /*0970*/  BSYNC.RECONVERGENT B1 ;  /* 0x0000000000017941 */ /* 0x000fea0003800200 */
.L_x_106:
[----:B------:R-:W-:-:S04]  /*0980*/  IMAD.MOV.U32 R7, RZ, RZ, 0x0 ;  /* 0x00000000ff077424 */ /* 0x000fc800078e00ff */
[----:B0-----:R-:W-:Y:S05]  /*0990*/  RET.REL.NODEC R6 `(div_a_b_for_scalar) ;  /* 0xfffffff406987950 */ /* 0x001fea0003c3ffff */
.L_x_117:
        /* <DEDUP_REMOVED lines=14> */
.L_x_218:


//--------------------- .text.mul_at_b_for_scalar --------------------------
	.section	.text.mul_at_b_for_scalar,"ax",@progbits
	.align	128
        .global         mul_at_b_for_scalar
        .type           mul_at_b_for_scalar,@function
        .size           mul_at_b_for_scalar,(.L_x_235 - mul_at_b_for_scalar)
        .other          mul_at_b_for_scalar,@"STO_CUDA_ENTRY STV_DEFAULT"
mul_at_b_for_scalar:
.text.mul_at_b_for_scalar:
[----:B------:R-:W-:Y:S01]  /*0000*/  LDC R1, c[0x0][0x37c] ;  /* 0x0000df00ff017b82 */ /* 0x000fe20000000800 */
[----:B------:R-:W0:Y:S01]  /*0010*/  S2R R8, SR_CTAID.Y ;  /* 0x0000000000087919 */ /* 0x000e220000002600 */
[----:B------:R-:W1:Y:S01]  /*0020*/  LDCU UR4, c[0x0][0x360] ;  /* 0x00006c00ff0477ac */ /* 0x000e620008000800 */
[----:B------:R-:W-:Y:S01]  /*0030*/  HFMA2 R3, -RZ, RZ, 0, 0 ;  /* 0x00000000ff037431 */ /* 0x000fe200000001ff */
        /* <DEDUP_REMOVED lines=17> */
[----:B------:R-:W2:Y:S01]  /*0150*/  LDCU.64 UR12, c[0x0][0x390] ;  /* 0x00007200ff0c77ac */ /* 0x000ea20008000a00 */
[C---:B0-----:R-:W-:Y:S01]  /*0160*/  LEA R6, P0, R4.reuse, UR10, 0x2 ;  /* 0x0000000a04067c11 */ /* 0x041fe2000f8010ff */
[----:B------:R-:W0:Y:S03]  /*0170*/  LDCU UR10, c[0x0][0x388] ;  /* 0x00007100ff0a77ac */ /* 0x000e260008000800 */
[----:B------:R-:W-:-:S05]  /*0180*/  LEA.HI.X R7, R4, UR11, R5, 0x2, P0 ;  /* 0x0000000b04077c11 */ /* 0x000fca00080f1405 */
[----:B-1----:R-:W0:Y:S01]  /*0190*/  LDG.E R6, desc[UR4][R6.64] ;  /* 0x0000000406067981 */ /* 0x002e22000c1e1900 */
[----:B------:R-:W-:Y:S01]  /*01a0*/  MOV R9, RZ ;  /* 0x000000ff00097202 */ /* 0x000fe20000000f00 */
[----:B------:R-:W-:Y:S02]  /*01b0*/  IMAD R3, R3, UR6, RZ ;  /* 0x0000000603037c24 */ /* 0x000fe4000f8e02ff */
[----:B------:R-:W-:-:S04]  /*01c0*/  IMAD.WIDE.U32 R4, R2, UR6, R8 ;  /* 0x0000000602047c25 */ /* 0x000fc8000f8e0008 */
[----:B------:R-:W-:Y:S01]  /*01d0*/  IMAD R3, R2, UR7, R3 ;  /* 0x0000000702037c24 */ /* 0x000fe2000f8e0203 */
[----:B--2---:R-:W-:-:S04]  /*01e0*/  LEA R2, P0, R4, UR12, 0x2 ;  /* 0x0000000c04027c11 */ /* 0x004fc8000f8010ff */
[----:B------:R-:W-:-:S04]  /*01f0*/  IADD3 R3, PT, PT, R5, R3, RZ ;  /* 0x0000000305037210 */ /* 0x000fc80007ffe0ff */
[----:B------:R-:W-:Y:S01]  /*0200*/  LEA.HI.X R3, R4, UR13, R3, 0x2, P0 ;  /* 0x0000000d04037c11 */ /* 0x000fe200080f1403 */
[----:B0-----:R-:W-:-:S05]  /*0210*/  FMUL R5, R6, UR10 ;  /* 0x0000000a06057c20 */ /* 0x001fca0008400000 */
[----:B------:R-:W-:Y:S01]  /*0220*/  STG.E desc[UR4][R2.64], R5 ;  /* 0x0000000502007986 */ /* 0x000fe2000c101904 */
[----:B------:R-:W-:Y:S05]  /*0230*/  EXIT ;  /* 0x000000000000794d */ /* 0x000fea0003800000 */
.L_x_118:
        /* <DEDUP_REMOVED lines=12> */
.L_x_235:


//--------------------- .text.mul_a_b_for_scalar  --------------------------
	.section	.text.mul_a_b_for_scalar,"ax",@progbits
	.align	128
        .global         mul_a_b_for_scalar
        .type           mul_a_b_for_scalar,@function
        .size           mul_a_b_for_scalar,(.L_x_236 - mul_a_b_for_scalar)
        .other          mul_a_b_for_scalar,@"STO_CUDA_ENTRY STV_DEFAULT"
mul_a_b_for_scalar:
.text.mul_a_b_for_scalar:
        /* <DEDUP_REMOVED lines=23> */
[----:B------:R-:W2:Y:S04]  /*0170*/  LDCU.64 UR10, c[0x0][0x390] ;  /* 0x00007200ff0a77ac */ /* 0x000ea80008000a00 */
[----:B------:R-:W-:Y:S01]  /*0180*/  IADD3 R3, PT, PT, R5, R3, RZ ;  /* 0x0000000305037210 */ /* 0x000fe20007ffe0ff */
[----:B------:R-:W-:-:S03]  /*0190*/  IMAD.SHL.U32 R5, R4, 0x4, RZ ;  /* 0x0000000404057824 */ /* 0x000fc600078e00ff */
[----:B------:R-:W-:Y:S02]  /*01a0*/  SHF.L.U64.HI R0, R4, 0x2, R3 ;  /* 0x0000000204007819 */ /* 0x000fe40000010203 */
[----:B0-----:R-:W-:Y:S01]  /*01b0*/  IADD3 R2, P0, PT, R5, UR8, RZ ;  /* 0x0000000805027c10 */ /* 0x001fe2000ff1e0ff */
[----:B------:R-:W0:Y:S03]  /*01c0*/  LDCU UR8, c[0x0][0x388] ;  /* 0x00007100ff0877ac */ /* 0x000e260008000800 */
[----:B------:R-:W-:-:S05]  /*01d0*/  IADD3.X R3, PT, PT, R0, UR9, RZ, P0, !PT ;  /* 0x0000000900037c10 */ /* 0x000fca00087fe4ff */
[----:B-1----:R-:W0:Y:S01]  /*01e0*/  LDG.E R2, desc[UR4][R2.64] ;  /* 0x0000000402027981 */ /* 0x002e22000c1e1900 */
[----:B--2---:R-:W-:-:S04]  /*01f0*/  IADD3 R4, P0, PT, R5, UR10, RZ ;  /* 0x0000000a05047c10 */ /* 0x004fc8000ff1e0ff */
[----:B------:R-:W-:Y:S01]  /*0200*/  IADD3.X R5, PT, PT, R0, UR11, RZ, P0, !PT ;  /* 0x0000000b00057c10 */ /* 0x000fe200087fe4ff */
[----:B0-----:R-:W-:-:S05]  /*0210*/  FMUL R7, R2, UR8 ;  /* 0x0000000802077c20 */ /* 0x001fca0008400000 */
[----:B------:R-:W-:Y:S01]  /*0220*/  STG.E desc[UR4][R4.64], R7 ;  /* 0x0000000704007986 */ /* 0x000fe2000c101904 */
[----:B------:R-:W-:Y:S05]  /*0230*/  EXIT ;  /* 0x000000000000794d */ /* 0x000fea0003800000 */
.L_x_119:
        /* <DEDUP_REMOVED lines=12> */
.L_x_236:


//--------------------- .text.rsub_at_b_for_scalar --------------------------
	.section	.text.rsub_at_b_for_scalar,"ax",@progbits
	.align	128
        .global         rsub_at_b_for_scalar
        .type           rsub_at_b_for_scalar,@function
        .size           rsub_at_b_for_scalar,(.L_x_237 - rsub_at_b_for_scalar)
        .other          rsub_at_b_for_scalar,@"STO_CUDA_ENTRY STV_DEFAULT"
rsub_at_b_for_scalar:
.text.rsub_at_b_for_scalar:
        /* <DEDUP_REMOVED lines=33> */
[----:B0-----:R-:W-:-:S05]  /*0210*/  FADD R5, -R6, UR10 ;  /* 0x0000000a06057e21 */ /* 0x001fca0008000100 */
[----:B------:R-:W-:Y:S01]  /*0220*/  STG.E desc[UR4][R2.64], R5 ;  /* 0x0000000502007986 */ /* 0x000fe2000c101904 */
[----:B------:R-:W-:Y:S05]  /*0230*/  EXIT ;  /* 0x000000000000794d */ /* 0x000fea0003800000 */
.L_x_120:
        /* <DEDUP_REMOVED lines=12> */
.L_x_237:


//--------------------- .text.rsub_a_b_for_scalar --------------------------
	.section	.text.rsub_a_b_for_scalar,"ax",@progbits
	.align	128
        .global         rsub_a_b_for_scalar
        .type           rsub_a_b_for_scalar,@function
        .size           rsub_a_b_for_scalar,(.L_x_238 - rsub_a_b_for_scalar)
        .other          rsub_a_b_for_scalar,@"STO_CUDA_ENTRY STV_DEFAULT"
rsub_a_b_for_scalar:
.text.rsub_a_b_for_scalar:
        /* <DEDUP_REMOVED lines=33> */
[----:B0-----:R-:W-:-:S05]  /*0210*/  FADD R7, -R2, UR8 ;  /* 0x0000000802077e21 */ /* 0x001fca0008000100 */
[----:B------:R-:W-:Y:S01]  /*0220*/  STG.E desc[UR4][R4.64], R7 ;  /* 0x0000000704007986 */ /* 0x000fe2000c101904 */
[----:B------:R-:W-:Y:S05]  /*0230*/  EXIT ;  /* 0x000000000000794d */ /* 0x000fea0003800000 */
.L_x_121:
        /* <DEDUP_REMOVED lines=12> */
.L_x_238:


//--------------------- .text.sub_at_b_for_scalar --------------------------
	.section	.text.sub_at_b_for_scalar,"ax",@progbits
	.align	128
        .global         sub_at_b_for_scalar
        .type           sub_at_b_for_scalar,@function
        .size           sub_at_b_for_scalar,(.L_x_239 - sub_at_b_for_scalar)
        .other          sub_at_b_for_scalar,@"STO_CUDA_ENTRY STV_DEFAULT"
sub_at_b_for_scalar:
.text.sub_at_b_for_scalar:
        /* <DEDUP_REMOVED lines=33> */
[----:B0-----:R-:W-:-:S05]  /*0210*/  FADD R5, R6, -UR10 ;  /* 0x8000000a06057e21 */ /* 0x001fca0008000000 */
[----:B------:R-:W-:Y:S01]  /*0220*/  STG.E desc[UR4][R2.64], R5 ;  /* 0x0000000502007986 */ /* 0x000fe2000c101904 */
[----:B------:R-:W-:Y:S05]  /*0230*/  EXIT ;  /* 0x000000000000794d */ /* 0x000fea0003800000 */
.L_x_122:
        /* <DEDUP_REMOVED lines=12> */
.L_x_239:


//--------------------- .text.sub_a_b_for_scalar  --------------------------
	.section	.text.sub_a_b_for_scalar,"ax",@progbits
	.align	128
        .global         sub_a_b_for_scalar
        .type           sub_a_b_for_scalar,@function
        .size           sub_a_b_for_scalar,(.L_x_240 - sub_a_b_for_scalar)
        .other          sub_a_b_for_scalar,@"STO_CUDA_ENTRY STV_DEFAULT"
sub_a_b_for_scalar:
.text.sub_a_b_for_scalar:
        /* <DEDUP_REMOVED lines=33> */
[----:B0-----:R-:W-:-:S05]  /*0210*/  FADD R7, R2, -UR8 ;  /* 0x8000000802077e21 */ /* 0x001fca0008000000 */
[----:B------:R-:W-:Y:S01]  /*0220*/  STG.E desc[UR4][R4.64], R7 ;  /* 0x0000000704007986 */ /* 0x000fe2000c101904 */
[----:B------:R-:W-:Y:S05]  /*0230*/  EXIT ;  /* 0x000000000000794d */ /* 0x000fea0003800000 */
.L_x_123:
        /* <DEDUP_REMOVED lines=12> */
.L_x_240:


//--------------------- .text.add_at_b_for_scalar --------------------------
	.section	.text.add_at_b_for_scalar,"ax",@progbits
	.align	128
        .global         add_at_b_for_scalar
        .type           add_at_b_for_scalar,@function
        .size           add_at_b_for_scalar,(.L_x_241 - add_at_b_for_scalar)
        .other          add_at_b_for_scalar,@"STO_CUDA_ENTRY STV_DEFAULT"
add_at_b_for_scalar:
.text.add_at_b_for_scalar:
        /* <DEDUP_REMOVED lines=33> */
[----:B0-----:R-:W-:-:S05]  /*0210*/  FADD R5, R6, UR10 ;  /* 0x0000000a06057e21 */ /* 0x001fca0008000000 */
[----:B------:R-:W-:Y:S01]  /*0220*/  STG.E desc[UR4][R2.64], R5 ;  /* 0x0000000502007986 */ /* 0x000fe2000c101904 */
[----:B------:R-:W-:Y:S05]  /*0230*/  EXIT ;  /* 0x000000000000794d */ /* 0x000fea0003800000 */
.L_x_124:
        /* <DEDUP_REMOVED lines=12> */
.L_x_241:


//--------------------- .text.add_a_b_for_scalar  --------------------------
	.section	.text.add_a_b_for_scalar,"ax",@progbits
	.align	128
        .global         add_a_b_for_scalar
        .type           add_a_b_for_scalar,@function
        .size           add_a_b_for_scalar,(.L_x_242 - add_a_b_for_scalar)
        .other          add_a_b_for_scalar,@"STO_CUDA_ENTRY STV_DEFAULT"
add_a_b_for_scalar:
.text.add_a_b_for_scalar:
        /* <DEDUP_REMOVED lines=33> */
[----:B0-----:R-:W-:-:S05]  /*0210*/  FADD R7, R2, UR8 ;  /* 0x0000000802077e21 */ /* 0x001fca0008000000 */
[----:B------:R-:W-:Y:S01]  /*0220*/  STG.E desc[UR4][R4.64], R7 ;  /* 0x0000000704007986 */ /* 0x000fe2000c101904 */
[----:B------:R-:W-:Y:S05]  /*0230*/  EXIT ;  /* 0x000000000000794d */ /* 0x000fea0003800000 */
.L_x_125:
        /* <DEDUP_REMOVED lines=12> */
.L_x_242:


//--------------------- .text.div_at_bt_for_elems --------------------------
	.section	.text.div_at_bt_for_elems,"ax",@progbits
	.align	128
        .global         div_at_bt_for_elems
        .type           div_at_bt_for_elems,@function
        .size           div_at_bt_for_elems,(.L_x_219 - div_at_bt_for_elems)
        .other          div_at_bt_for_elems,@"STO_CUDA_ENTRY STV_DEFAULT"
div_at_bt_for_elems:
.text.div_at_bt_for_elems:
        /* <DEDUP_REMOVED lines=17> */
[----:B------:R-:W0:Y:S01]  /*0110*/  LDCU.128 UR12, c[0x0][0x380] ;  /* 0x00007000ff0c77ac */ /* 0x000e220008000c00 */
[C---:B------:R-:W-:Y:S01]  /*0120*/  IMAD.WIDE.U32 R2, R4.reuse, UR8, R6 ;  /* 0x0000000804027c25 */ /* 0x040fe2000f8e0006 */
[----:B------:R-:W1:Y:S03]  /*0130*/  LDCU.64 UR4, c[0x0][0x358] ;  /* 0x00006b00ff0477ac */ /* 0x000e660008000a00 */
[----:B------:R-:W-:Y:S02]  /*0140*/  IMAD R9, R4, UR9, R3 ;  /* 0x0000000904097c24 */ /* 0x000fe4000f8e0203 */
[----:B------:R-:W-:-:S03]  /*0150*/  IMAD.SHL.U32 R3, R2, 0x4, RZ ;  /* 0x0000000402037824 */ /* 0x000fc600078e00ff */
[----:B------:R-:W-:Y:S02]  /*0160*/  SHF.L.U64.HI R0, R2, 0x2, R9 ;  /* 0x0000000202007819 */ /* 0x000fe40000010209 */
[----:B0-----:R-:W-:-:S04]  /*0170*/  IADD3 R8, P0, PT, R3, UR14, RZ ;  /* 0x0000000e03087c10 */ /* 0x001fc8000ff1e0ff */
[----:B------:R-:W-:-:S05]  /*0180*/  IADD3.X R9, PT, PT, R0, UR15, RZ, P0, !PT ;  /* 0x0000000f00097c10 */ /* 0x000fca00087fe4ff */
[----:B-1----:R-:W2:Y:S01]  /*0190*/  LDG.E R11, desc[UR4][R8.64] ;  /* 0x00000004080b7981 */ /* 0x002ea2000c1e1900 */
[----:B------:R-:W-:-:S04]  /*01a0*/  IADD3 R2, P0, PT, R3, UR12, RZ ;  /* 0x0000000c03027c10 */ /* 0x000fc8000ff1e0ff */
[----:B------:R-:W-:-:S05]  /*01b0*/  IADD3.X R3, PT, PT, R0, UR13, RZ, P0, !PT ;  /* 0x0000000d00037c10 */ /* 0x000fca00087fe4ff */
[----:B------:R-:W3:Y:S01]  /*01c0*/  LDG.E R0, desc[UR4][R2.64] ;  /* 0x0000000402007981 */ /* 0x000ee2000c1e1900 */
[----:B------:R-:W-:Y:S01]  /*01d0*/  BSSY.RECONVERGENT B0, `(.L_x_126) ;  /* 0x000000c000007945 */ /* 0x000fe20003800200 */
[----:B--2---:R-:W0:Y:S08]  /*01e0*/  MUFU.RCP R10, R11 ;  /* 0x0000000b000a7308 */ /* 0x004e300000001000 */
[----:B---3--:R-:W1:Y:S01]  /*01f0*/  FCHK P0, R0, R11 ;  /* 0x0000000b00007302 */ /* 0x008e620000000000 */
[----:B0-----:R-:W-:-:S04]  /*0200*/  FFMA R13, -R11, R10, 1 ;  /* 0x3f8000000b0d7423 */ /* 0x001fc8000000010a */
[----:B------:R-:W-:-:S04]  /*0210*/  FFMA R13, R10, R13, R10 ;  /* 0x0000000d0a0d7223 */ /* 0x000fc8000000000a */
[----:B------:R-:W-:-:S04]  /*0220*/  FFMA R10, R0, R13, RZ ;  /* 0x0000000d000a7223 */ /* 0x000fc800000000ff */
[----:B------:R-:W-:-:S04]  /*0230*/  FFMA R12, -R11, R10, R0 ;  /* 0x0000000a0b0c7223 */ /* 0x000fc80000000100 */
[----:B------:R-:W-:Y:S01]  /*0240*/  FFMA R13, R13, R12, R10 ;  /* 0x0000000c0d0d7223 */ /* 0x000fe2000000000a */
[----:B-1----:R-:W-:Y:S06]  /*0250*/  @!P0 BRA `(.L_x_127) ;  /* 0x00000000000c8947 */ /* 0x002fec0003800000 */
[----:B------:R-:W-:-:S07]  /*0260*/  MOV R2, 0x280 ;  /* 0x0000028000027802 */ /* 0x000fce0000000f00 */
[----:B------:R-:W-:Y:S05]  /*0270*/  CALL.REL.NOINC `($__internal_8_$__cuda_sm3x_div_rn_noftz_f32_slowpath) ;  /* 0x0000000000347944 */ /* 0x000fea0003c00000 */
[----:B------:R-:W-:-:S07]  /*0280*/  IMAD.MOV.U32 R13, RZ, RZ, R0 ;  /* 0x000000ffff0d7224 */ /* 0x000fce00078e0000 */
.L_x_127:
[----:B------:R-:W-:Y:S05]  /*0290*/  BSYNC.RECONVERGENT B0 ;  /* 0x0000000000007941 */ /* 0x000fea0003800200 */
.L_x_126:
        /* <DEDUP_REMOVED lines=11> */
        .weak           $__internal_8_$__cuda_sm3x_div_rn_noftz_f32_slowpath
        .type           $__internal_8_$__cuda_sm3x_div_rn_noftz_f32_slowpath,@function
        .size           $__internal_8_$__cuda_sm3x_div_rn_noftz_f32_slowpath,(.L_x_219 - $__internal_8_$__cuda_sm3x_div_rn_noftz_f32_slowpath)
$__internal_8_$__cuda_sm3x_div_rn_noftz_f32_slowpath:
[----:B------:R-:W-:Y:S01]  /*0350*/  SHF.R.U32.HI R9, RZ, 0x17, R11 ;  /* 0x00000017ff097819 */ /* 0x000fe2000001160b */
[----:B------:R-:W-:Y:S01]  /*0360*/  BSSY.RECONVERGENT B1, `(.L_x_128) ;  /* 0x0000064000017945 */ /* 0x000fe20003800200 */
[--C-:B------:R-:W-:Y:S01]  /*0370*/  SHF.R.U32.HI R3, RZ, 0x17, R0.reuse ;  /* 0x00000017ff037819 */ /* 0x100fe20000011600 */
[----:B------:R-:W-:Y:S01]  /*0380*/  IMAD.MOV.U32 R12, RZ, RZ, R0 ;  /* 0x000000ffff0c7224 */ /* 0x000fe200078e0000 */
        /* <DEDUP_REMOVED lines=32> */
.L_x_129:
        /* <DEDUP_REMOVED lines=51> */
.L_x_136:
[----:B------:R-:W-:-:S04]  /*08c0*/  LOP3.LUT R0, R0, 0x80000000, RZ, 0xc0, !PT ;  /* 0x8000000000007812 */ /* 0x000fc800078ec0ff */
[----:B------:R-:W-:Y:S01]  /*08d0*/  LOP3.LUT R0, R0, 0x7f800000, RZ, 0xfc, !PT ;  /* 0x7f80000000007812 */ /* 0x000fe200078efcff */
[----:B------:R-:W-:Y:S06]  /*08e0*/  BRA `(.L_x_137) ;  /* 0x0000000000047947 */ /* 0x000fec0003800000 */
.L_x_135:
[----:B------:R-:W-:-:S07]  /*08f0*/  IMAD R0, R9, 0x800000, R0 ;  /* 0x0080000009007824 */ /* 0x000fce00078e0200 */
.L_x_137:
[----:B------:R-:W-:Y:S05]  /*0900*/  BSYNC.RECONVERGENT B2 ;  /* 0x0000000000027941 */ /* 0x000fea0003800200 */
.L_x_134:
[----:B------:R-:W-:Y:S05]  /*0910*/  BRA `(.L_x_138) ;  /* 0x0000000000207947 */ /* 0x000fea0003800000 */
.L_x_133:
[----:B------:R-:W-:-:S04]  /*0920*/  LOP3.LUT R0, R11, 0x80000000, R12, 0x48, !PT ;  /* 0x800000000b007812 */ /* 0x000fc800078e480c */
[----:B------:R-:W-:Y:S01]  /*0930*/  LOP3.LUT R0, R0, 0x7f800000, RZ, 0xfc, !PT ;  /* 0x7f80000000007812 */ /* 0x000fe200078efcff */
[----:B------:R-:W-:Y:S06]  /*0940*/  BRA `(.L_x_138) ;  /* 0x0000000000147947 */ /* 0x000fec0003800000 */
.L_x_132:
[----:B------:R-:W-:Y:S01]  /*0950*/  LOP3.LUT R0, R11, 0x80000000, R12, 0x48, !PT ;  /* 0x800000000b007812 */ /* 0x000fe200078e480c */
[----:B------:R-:W-:Y:S06]  /*0960*/  BRA `(.L_x_138) ;  /* 0x00000000000c7947 */ /* 0x000fec0003800000 */
.L_x_131:
[----:B------:R-:W0:Y:S01]  /*0970*/  MUFU.RSQ R0, -QNAN ;  /* 0xffc0000000007908 */ /* 0x000e220000001400 */
[----:B------:R-:W-:Y:S05]  /*0980*/  BRA `(.L_x_138) ;  /* 0x0000000000047947 */ /* 0x000fea0003800000 */
.L_x_130:
[----:B------:R-:W-:-:S07]  /*0990*/  FADD.FTZ R0, R0, R3 ;  /* 0x0000000300007221 */ /* 0x000fce0000010000 */
.L_x_138:
[----:B------:R-:W-:Y:S05]  /*09a0*/  BSYNC.RECONVERGENT B1 ;  /* 0x0000000000017941 */ /* 0x000fea0003800200 */
.L_x_128:
[----:B------:R-:W-:-:S04]  /*09b0*/  IMAD.MOV.U32 R3, RZ, RZ, 0x0 ;  /* 0x00000000ff037424 */ /* 0x000fc800078e00ff */
[----:B0-----:R-:W-:Y:S05]  /*09c0*/  RET.REL.NODEC R2 `(div_at_bt_for_elems) ;  /* 0xfffffff4028c7950 */ /* 0x001fea0003c3ffff */
.L_x_139:
        /* <DEDUP_REMOVED lines=11> */
.L_x_219:


//--------------------- .text.div_a_bt_for_elems  --------------------------
	.section	.text.div_a_bt_for_elems,"ax",@progbits
	.align	128
        .global         div_a_bt_for_elems
        .type           div_a_bt_for_elems,@function
        .size           div_a_bt_for_elems,(.L_x_220 - div_a_bt_for_elems)
        .other          div_a_bt_for_elems,@"STO_CUDA_ENTRY STV_DEFAULT"
div_a_bt_for_elems:
.text.div_a_bt_for_elems:
        /* <DEDUP_REMOVED lines=21> */
[----:B------:R-:W-:Y:S01]  /*0150*/  IMAD R7, R3, UR6, RZ ;  /* 0x0000000603077c24 */ /* 0x000fe2000f8e02ff */
[----:B0-----:R-:W-:-:S04]  /*0160*/  LEA R8, P0, R6, UR14, 0x2 ;  /* 0x0000000e06087c11 */ /* 0x001fc8000f8010ff */
[----:B------:R-:W-:Y:S01]  /*0170*/  LEA.HI.X R9, R6, UR15, R5, 0x2, P0 ;  /* 0x0000000f06097c11 */ /* 0x000fe200080f1405 */
[----:B------:R-:W-:Y:S02]  /*0180*/  IMAD.MOV.U32 R5, RZ, RZ, RZ ;  /* 0x000000ffff057224 */ /* 0x000fe400078e00ff */
[C---:B------:R-:W-:Y:S02]  /*0190*/  IMAD R7, R2.reuse, UR7, R7 ;  /* 0x0000000702077c24 */ /* 0x040fe4000f8e0207 */
[----:B------:R-:W-:Y:S01]  /*01a0*/  IMAD.WIDE.U32 R4, R2, UR6, R4 ;  /* 0x0000000602047c25 */ /* 0x000fe2000f8e0004 */
[----:B-1----:R-:W2:Y:S03]  /*01b0*/  LDG.E R3, desc[UR4][R8.64] ;  /* 0x0000000408037981 */ /* 0x002ea6000c1e1900 */
[----:B------:R-:W-:Y:S02]  /*01c0*/  IMAD.IADD R5, R5, 0x1, R7 ;  /* 0x0000000105057824 */ /* 0x000fe400078e0207 */
[----:B------:R-:W-:-:S03]  /*01d0*/  IMAD.SHL.U32 R2, R4, 0x4, RZ ;  /* 0x0000000404027824 */ /* 0x000fc600078e00ff */
[----:B------:R-:W-:Y:S02]  /*01e0*/  SHF.L.U64.HI R4, R4, 0x2, R5 ;  /* 0x0000000204047819 */ /* 0x000fe40000010205 */
[----:B------:R-:W-:-:S04]  /*01f0*/  IADD3 R6, P0, PT, R2, UR12, RZ ;  /* 0x0000000c02067c10 */ /* 0x000fc8000ff1e0ff */
[----:B------:R-:W-:-:S05]  /*0200*/  IADD3.X R7, PT, PT, R4, UR13, RZ, P0, !PT ;  /* 0x0000000d04077c10 */ /* 0x000fca00087fe4ff */
[----:B------:R-:W3:Y:S01]  /*0210*/  LDG.E R0, desc[UR4][R6.64] ;  /* 0x0000000406007981 */ /* 0x000ee2000c1e1900 */
[----:B------:R-:W-:Y:S01]  /*0220*/  BSSY.RECONVERGENT B0, `(.L_x_140) ;  /* 0x000000c000007945 */ /* 0x000fe20003800200 */
[----:B--2---:R-:W0:Y:S02]  /*0230*/  MUFU.RCP R10, R3 ;  /* 0x00000003000a7308 */ /* 0x004e240000001000 */
[----:B0-----:R-:W-:-:S06]  /*0240*/  FFMA R5, -R3, R10, 1 ;  /* 0x3f80000003057423 */ /* 0x001fcc000000010a */
[----:B---3--:R-:W0:Y:S01]  /*0250*/  FCHK P0, R0, R3 ;  /* 0x0000000300007302 */ /* 0x008e220000000000 */
[----:B------:R-:W-:-:S04]  /*0260*/  FFMA R5, R10, R5, R10 ;  /* 0x000000050a057223 */ /* 0x000fc8000000000a */
[----:B------:R-:W-:-:S04]  /*0270*/  FFMA R8, R0, R5, RZ ;  /* 0x0000000500087223 */ /* 0x000fc800000000ff */
[----:B------:R-:W-:-:S04]  /*0280*/  FFMA R9, -R3, R8, R0 ;  /* 0x0000000803097223 */ /* 0x000fc80000000100 */
[----:B------:R-:W-:Y:S01]  /*0290*/  FFMA R5, R5, R9, R8 ;  /* 0x0000000905057223 */ /* 0x000fe20000000008 */
[----:B0-----:R-:W-:Y:S06]  /*02a0*/  @!P0 BRA `(.L_x_141) ;  /* 0x00000000000c8947 */ /* 0x001fec0003800000 */
[----:B------:R-:W-:-:S07]  /*02b0*/  MOV R6, 0x2d0 ;  /* 0x000002d000067802 */ /* 0x000fce0000000f00 */
[----:B------:R-:W-:Y:S05]  /*02c0*/  CALL.REL.NOINC `($__internal_9_$__cuda_sm3x_div_rn_noftz_f32_slowpath) ;  /* 0x00000000001c7944 */ /* 0x000fea0003c00000 */
[----:B------:R-:W-:-:S07]  /*02d0*/  IMAD.MOV.U32 R5, RZ, RZ, R0 ;  /* 0x000000ffff057224 */ /* 0x000fce00078e0000 */
.L_x_141:
[----:B------:R-:W-:Y:S05]  /*02e0*/  BSYNC.RECONVERGENT B0 ;  /* 0x0000000000007941 */ /* 0x000fea0003800200 */
.L_x_140:
[----:B------:R-:W0:Y:S02]  /*02f0*/  LDCU.64 UR6, c[0x0][0x390] ;  /* 0x00007200ff0677ac */ /* 0x000e240008000a00 */
[----:B0-----:R-:W-:-:S04]  /*0300*/  IADD3 R2, P0, PT, R2, UR6, RZ ;  /* 0x0000000602027c10 */ /* 0x001fc8000ff1e0ff */
[----:B------:R-:W-:-:S05]  /*0310*/  IADD3.X R3, PT, PT, R4, UR7, RZ, P0, !PT ;  /* 0x0000000704037c10 */ /* 0x000fca00087fe4ff */
[----:B------:R-:W-:Y:S01]  /*0320*/  STG.E desc[UR4][R2.64], R5 ;  /* 0x0000000502007986 */ /* 0x000fe2000c101904 */
[----:B------:R-:W-:Y:S05]  /*0330*/  EXIT ;  /* 0x000000000000794d */ /* 0x000fea0003800000 */
        .weak           $__internal_9_$__cuda_sm3x_div_rn_noftz_f32_slowpath
        .type           $__internal_9_$__cuda_sm3x_div_rn_noftz_f32_slowpath,@function
        .size           $__internal_9_$__cuda_sm3x_div_rn_noftz_f32_slowpath,(.L_x_220 - $__internal_9_$__cuda_sm3x_div_rn_noftz_f32_slowpath)
$__internal_9_$__cuda_sm3x_div_rn_noftz_f32_slowpath:
[--C-:B------:R-:W-:Y:S01]  /*0340*/  SHF.R.U32.HI R7, RZ, 0x17, R3.reuse ;  /* 0x00000017ff077819 */ /* 0x100fe20000011603 */
[----:B------:R-:W-:Y:S01]  /*0350*/  BSSY.RECONVERGENT B1, `(.L_x_142) ;  /* 0x0000064000017945 */ /* 0x000fe20003800200 */
[--C-:B------:R-:W-:Y:S01]  /*0360*/  SHF.R.U32.HI R5, RZ, 0x17, R0.reuse ;  /* 0x00000017ff057819 */ /* 0x100fe20000011600 */
[----:B------:R-:W-:Y:S01]  /*0370*/  IMAD.MOV.U32 R8, RZ, RZ, R0 ;  /* 0x000000ffff087224 */ /* 0x000fe200078e0000 */
[----:B------:R-:W-:Y:S01]  /*0380*/  LOP3.LUT R7, R7, 0xff, RZ, 0xc0, !PT ;  /* 0x000000ff07077812 */ /* 0x000fe200078ec0ff */
[----:B------:R-:W-:Y:S01]  /*0390*/  IMAD.MOV.U32 R9, RZ, RZ, R3 ;  /* 0x000000ffff097224 */ /* 0x000fe200078e0003 */
        /* <DEDUP_REMOVED lines=30> */
.L_x_143:
        /* <DEDUP_REMOVED lines=51> */
.L_x_150:
[----:B------:R-:W-:-:S04]  /*08b0*/  LOP3.LUT R0, R0, 0x80000000, RZ, 0xc0, !PT ;  /* 0x8000000000007812 */ /* 0x000fc800078ec0ff */
[----:B------:R-:W-:Y:S01]  /*08c0*/  LOP3.LUT R0, R0, 0x7f800000, RZ, 0xfc, !PT ;  /* 0x7f80000000007812 */ /* 0x000fe200078efcff */
[----:B------:R-:W-:Y:S06]  /*08d0*/  BRA `(.L_x_151) ;  /* 0x0000000000047947 */ /* 0x000fec0003800000 */
.L_x_149:
[----:B------:R-:W-:-:S07]  /*08e0*/  IMAD R0, R5, 0x800000, R0 ;  /* 0x0080000005007824 */ /* 0x000fce00078e0200 */
.L_x_151:
[----:B------:R-:W-:Y:S05]  /*08f0*/  BSYNC.RECONVERGENT B2 ;  /* 0x0000000000027941 */ /* 0x000fea0003800200 */
.L_x_148:
[----:B------:R-:W-:Y:S05]  /*0900*/  BRA `(.L_x_152) ;  /* 0x0000000000207947 */ /* 0x000fea0003800000 */
.L_x_147:
[----:B------:R-:W-:-:S04]  /*0910*/  LOP3.LUT R0, R9, 0x80000000, R8, 0x48, !PT ;  /* 0x8000000009007812 */ /* 0x000fc800078e4808 */
[----:B------:R-:W-:Y:S01]  /*0920*/  LOP3.LUT R0, R0, 0x7f800000, RZ, 0xfc, !PT ;  /* 0x7f80000000007812 */ /* 0x000fe200078efcff */
[----:B------:R-:W-:Y:S06]  /*0930*/  BRA `(.L_x_152) ;  /* 0x0000000000147947 */ /* 0x000fec0003800000 */
.L_x_146:
[----:B------:R-:W-:Y:S01]  /*0940*/  LOP3.LUT R0, R9, 0x80000000, R8, 0x48, !PT ;  /* 0x8000000009007812 */ /* 0x000fe200078e4808 */
[----:B------:R-:W-:Y:S06]  /*0950*/  BRA `(.L_x_152) ;  /* 0x00000000000c7947 */ /* 0x000fec0003800000 */
.L_x_145:
[----:B------:R-:W0:Y:S01]  /*0960*/  MUFU.RSQ R0, -QNAN ;  /* 0xffc0000000007908 */ /* 0x000e220000001400 */
[----:B------:R-:W-:Y:S05]  /*0970*/  BRA `(.L_x_152) ;  /* 0x0000000000047947 */ /* 0x000fea0003800000 */
.L_x_144:
[----:B------:R-:W-:-:S07]  /*0980*/  FADD.FTZ R0, R0, R3 ;  /* 0x0000000300007221 */ /* 0x000fce0000010000 */
.L_x_152:
[----:B------:R-:W-:Y:S05]  /*0990*/  BSYNC.RECONVERGENT B1 ;  /* 0x0000000000017941 */ /* 0x000fea0003800200 */
.L_x_142:
[----:B------:R-:W-:-:S04]  /*09a0*/  IMAD.MOV.U32 R7, RZ, RZ, 0x0 ;  /* 0x00000000ff077424 */ /* 0x000fc800078e00ff */
[----:B0-----:R-:W-:Y:S05]  /*09b0*/  RET.REL.NODEC R6 `(div_a_bt_for_elems) ;  /* 0xfffffff406907950 */ /* 0x001fea0003c3ffff */
.L_x_153:
        /* <DEDUP_REMOVED lines=12> */
.L_x_220:


//--------------------- .text.div_at_b_for_elems  --------------------------
	.section	.text.div_at_b_for_elems,"ax",@progbits
	.align	128
        .global         div_at_b_for_elems
        .type           div_at_b_for_elems,@function
        .size           div_at_b_for_elems,(.L_x_221 - div_at_b_for_elems)
        .other          div_at_b_for_elems,@"STO_CUDA_ENTRY STV_DEFAULT"
div_at_b_for_elems:
.text.div_at_b_for_elems:
        /* <DEDUP_REMOVED lines=18> */
[----:B------:R-:W-:Y:S02]  /*0120*/  IMAD R3, R7, UR6, RZ ;  /* 0x0000000607037c24 */ /* 0x000fe4000f8e02ff */
[----:B------:R-:W-:Y:S01]  /*0130*/  IMAD.MOV.U32 R9, RZ, RZ, RZ ;  /* 0x000000ffff097224 */ /* 0x000fe200078e00ff */
[----:B------:R-:W1:Y:S01]  /*0140*/  LDCU.64 UR4, c[0x0][0x358] ;  /* 0x00006b00ff0477ac */ /* 0x000e620008000a00 */
[C---:B------:R-:W-:Y:S02]  /*0150*/  IMAD R3, R6.reuse, UR7, R3 ;  /* 0x0000000706037c24 */ /* 0x040fe4000f8e0203 */
[----:B------:R-:W-:-:S04]  /*0160*/  IMAD.WIDE.U32 R4, R6, UR6, R8 ;  /* 0x0000000606047c25 */ /* 0x000fc8000f8e0008 */
[----:B------:R-:W-:Y:S02]  /*0170*/  IMAD.IADD R3, R5, 0x1, R3 ;  /* 0x0000000105037824 */ /* 0x000fe400078e0203 */
[----:B------:R-:W-:-:S03]  /*0180*/  IMAD.SHL.U32 R2, R4, 0x4, RZ ;  /* 0x0000000404027824 */ /* 0x000fc600078e00ff */
[----:B------:R-:W-:Y:S02]  /*0190*/  SHF.L.U64.HI R4, R4, 0x2, R3 ;  /* 0x0000000204047819 */ /* 0x000fe40000010203 */
[----:B0-----:R-:W-:-:S04]  /*01a0*/  IADD3 R10, P0, PT, R2, UR14, RZ ;  /* 0x0000000e020a7c10 */ /* 0x001fc8000ff1e0ff */
[----:B------:R-:W-:Y:S01]  /*01b0*/  IADD3.X R11, PT, PT, R4, UR15, RZ, P0, !PT ;  /* 0x0000000f040b7c10 */ /* 0x000fe200087fe4ff */
[----:B------:R-:W-:-:S04]  /*01c0*/  IMAD.WIDE.U32 R6, R8, UR8, R6 ;  /* 0x0000000808067c25 */ /* 0x000fc8000f8e0006 */
[----:B-1----:R-:W2:Y:S01]  /*01d0*/  LDG.E R3, desc[UR4][R10.64] ;  /* 0x000000040a037981 */ /* 0x002ea2000c1e1900 */
[----:B------:R-:W-:Y:S01]  /*01e0*/  IMAD R9, R8, UR9, R7 ;  /* 0x0000000908097c24 */ /* 0x000fe2000f8e0207 */
[----:B------:R-:W-:-:S04]  /*01f0*/  LEA R8, P0, R6, UR12, 0x2 ;  /* 0x0000000c06087c11 */ /* 0x000fc8000f8010ff */
[----:B------:R-:W-:-:S05]  /*0200*/  LEA.HI.X R9, R6, UR13, R9, 0x2, P0 ;  /* 0x0000000d06097c11 */ /* 0x000fca00080f1409 */
        /* <DEDUP_REMOVED lines=11> */
[----:B------:R-:W-:Y:S05]  /*02c0*/  CALL.REL.NOINC `($__internal_10_$__cuda_sm3x_div_rn_noftz_f32_slowpath) ;  /* 0x00000000001c7944 */ /* 0x000fea0003c00000 */
[----:B------:R-:W-:-:S07]  /*02d0*/  IMAD.MOV.U32 R5, RZ, RZ, R0 ;  /* 0x000000ffff057224 */ /* 0x000fce00078e0000 */
.L_x_155:
[----:B------:R-:W-:Y:S05]  /*02e0*/  BSYNC.RECONVERGENT B0 ;  /* 0x0000000000007941 */ /* 0x000fea0003800200 */
.L_x_154:
[----:B------:R-:W0:Y:S02]  /*02f0*/  LDCU.64 UR6, c[0x0][0x390] ;  /* 0x00007200ff0677ac */ /* 0x000e240008000a00 */
[----:B0-----:R-:W-:-:S04]  /*0300*/  IADD3 R2, P0, PT, R2, UR6, RZ ;  /* 0x0000000602027c10 */ /* 0x001fc8000ff1e0ff */
[----:B------:R-:W-:-:S05]  /*0310*/  IADD3.X R3, PT, PT, R4, UR7, RZ, P0, !PT ;  /* 0x0000000704037c10 */ /* 0x000fca00087fe4ff */
[----:B------:R-:W-:Y:S01]  /*0320*/  STG.E desc[UR4][R2.64], R5 ;  /* 0x0000000502007986 */ /* 0x000fe2000c101904 */
[----:B------:R-:W-:Y:S05]  /*0330*/  EXIT ;  /* 0x000000000000794d */ /* 0x000fea0003800000 */
        .weak           $__internal_10_$__cuda_sm3x_div_rn_noftz_f32_slowpath
        .type           $__internal_10_$__cuda_sm3x_div_rn_noftz_f32_slowpath,@function
        .size           $__internal_10_$__cuda_sm3x_div_rn_noftz_f32_slowpath,(.L_x_221 - $__internal_10_$__cuda_sm3x_div_rn_noftz_f32_slowpath)
$__internal_10_$__cuda_sm3x_div_rn_noftz_f32_slowpath:
        /* <DEDUP_REMOVED lines=36> */
.L_x_157:
        /* <DEDUP_REMOVED lines=51> */
.L_x_164:
[----:B------:R-:W-:-:S04]  /*08b0*/  LOP3.LUT R0, R0, 0x80000000, RZ, 0xc0, !PT ;  /* 0x8000000000007812 */ /* 0x000fc800078ec0ff */
[----:B------:R-:W-:Y:S01]  /*08c0*/  LOP3.LUT R0, R0, 0x7f800000, RZ, 0xfc, !PT ;  /* 0x7f80000000007812 */ /* 0x000fe200078efcff */
[----:B------:R-:W-:Y:S06]  /*08d0*/  BRA `(.L_x_165) ;  /* 0x0000000000047947 */ /* 0x000fec0003800000 */
.L_x_163:
[----:B------:R-:W-:-:S07]  /*08e0*/  IMAD R0, R5, 0x800000, R0 ;  /* 0x0080000005007824 */ /* 0x000fce00078e0200 */
.L_x_165:
[----:B------:R-:W-:Y:S05]  /*08f0*/  BSYNC.RECONVERGENT B2 ;  /* 0x0000000000027941 */ /* 0x000fea0003800200 */
.L_x_162:
[----:B------:R-:W-:Y:S05]  /*0900*/  BRA `(.L_x_166) ;  /* 0x0000000000207947 */ /* 0x000fea0003800000 */
.L_x_161:
[----:B------:R-:W-:-:S04]  /*0910*/  LOP3.LUT R0, R9, 0x80000000, R8, 0x48, !PT ;  /* 0x8000000009007812 */ /* 0x000fc800078e4808 */
[----:B------:R-:W-:Y:S01]  /*0920*/  LOP3.LUT R0, R0, 0x7f800000, RZ, 0xfc, !PT ;  /* 0x7f80000000007812 */ /* 0x000fe200078efcff */
[----:B------:R-:W-:Y:S06]  /*0930*/  BRA `(.L_x_166) ;  /* 0x0000000000147947 */ /* 0x000fec0003800000 */
.L_x_160:
[----:B------:R-:W-:Y:S01]  /*0940*/  LOP3.LUT R0, R9, 0x80000000, R8, 0x48, !PT ;  /* 0x8000000009007812 */ /* 0x000fe200078e4808 */
[----:B------:R-:W-:Y:S06]  /*0950*/  BRA `(.L_x_166) ;  /* 0x00000000000c7947 */ /* 0x000fec0003800000 */
.L_x_159:
[----:B------:R-:W0:Y:S01]  /*0960*/  MUFU.RSQ R0, -QNAN ;  /* 0xffc0000000007908 */ /* 0x000e220000001400 */
[----:B------:R-:W-:Y:S05]  /*0970*/  BRA `(.L_x_166) ;  /* 0x0000000000047947 */ /* 0x000fea0003800000 */
.L_x_158:
[----:B------:R-:W-:-:S07]  /*0980*/  FADD.FTZ R0, R0, R3 ;  /* 0x0000000300007221 */ /* 0x000fce0000010000 */
.L_x_166:
[----:B------:R-:W-:Y:S05]  /*0990*/  BSYNC.RECONVERGENT B1 ;  /* 0x0000000000017941 */ /* 0x000fea0003800200 */
.L_x_156:
[----:B------:R-:W-:-:S04]  /*09a0*/  IMAD.MOV.U32 R7, RZ, RZ, 0x0 ;  /* 0x00000000ff077424 */ /* 0x000fc800078e00ff */
[----:B0-----:R-:W-:Y:S05]  /*09b0*/  RET.REL.NODEC R6 `(div_at_b_for_elems) ;  /* 0xfffffff406907950 */ /* 0x001fea0003c3ffff */
.L_x_167:
        /* <DEDUP_REMOVED lines=12> */
.L_x_221:


//--------------------- .text.div_a_b_for_elems   --------------------------
	.section	.text.div_a_b_for_elems,"ax",@progbits
	.align	128
        .global         div_a_b_for_elems
        .type           div_a_b_for_elems,@function
        .size           div_a_b_for_elems,(.L_x_222 - div_a_b_for_elems)
        .other          div_a_b_for_elems,@"STO_CUDA_ENTRY STV_DEFAULT"
div_a_b_for_elems:
.text.div_a_b_for_elems:
        /* <DEDUP_REMOVED lines=42> */
[----:B------:R-:W-:Y:S05]  /*02a0*/  CALL.REL.NOINC `($__internal_11_$__cuda_sm3x_div_rn_noftz_f32_slowpath) ;  /* 0x00000000001c7944 */ /* 0x000fea0003c00000 */
[----:B------:R-:W-:-:S07]  /*02b0*/  IMAD.MOV.U32 R11, RZ, RZ, R0 ;  /* 0x000000ffff0b7224 */ /* 0x000fce00078e0000 */
.L_x_169:
[----:B------:R-:W-:Y:S05]  /*02c0*/  BSYNC.RECONVERGENT B0 ;  /* 0x0000000000007941 */ /* 0x000fea0003800200 */
.L_x_168:
[----:B------:R-:W0:Y:S02]  /*02d0*/  LDCU.64 UR6, c[0x0][0x390] ;  /* 0x00007200ff0677ac */ /* 0x000e240008000a00 */
[----:B0-----:R-:W-:-:S04]  /*02e0*/  IADD3 R4, P0, PT, R4, UR6, RZ ;  /* 0x0000000604047c10 */ /* 0x001fc8000ff1e0ff */
[----:B------:R-:W-:-:S05]  /*02f0*/  IADD3.X R5, PT, PT, R2, UR7, RZ, P0, !PT ;  /* 0x0000000702057c10 */ /* 0x000fca00087fe4ff */
[----:B------:R-:W-:Y:S01]  /*0300*/  STG.E desc[UR4][R4.64], R11 ;  /* 0x0000000b04007986 */ /* 0x000fe2000c101904 */
[----:B------:R-:W-:Y:S05]  /*0310*/  EXIT ;  /* 0x000000000000794d */ /* 0x000fea0003800000 */
        .weak           $__internal_11_$__cuda_sm3x_div_rn_noftz_f32_slowpath
        .type           $__internal_11_$__cuda_sm3x_div_rn_noftz_f32_slowpath,@function
        .size           $__internal_11_$__cuda_sm3x_div_rn_noftz_f32_slowpath,(.L_x_222 - $__internal_11_$__cuda_sm3x_div_rn_noftz_f32_slowpath)
$__internal_11_$__cuda_sm3x_div_rn_noftz_f32_slowpath:
        /* <DEDUP_REMOVED lines=36> */
.L_x_171:
        /* <DEDUP_REMOVED lines=51> */
.L_x_178:
[----:B------:R-:W-:-:S04]  /*0890*/  LOP3.LUT R0, R0, 0x80000000, RZ, 0xc0, !PT ;  /* 0x8000000000007812 */ /* 0x000fc800078ec0ff */
[----:B------:R-:W-:Y:S01]  /*08a0*/  LOP3.LUT R0, R0, 0x7f800000, RZ, 0xfc, !PT ;  /* 0x7f80000000007812 */ /* 0x000fe200078efcff */
[----:B------:R-:W-:Y:S06]  /*08b0*/  BRA `(.L_x_179) ;  /* 0x0000000000047947 */ /* 0x000fec0003800000 */
.L_x_177:
[----:B------:R-:W-:-:S07]  /*08c0*/  IMAD R0, R5, 0x800000, R0 ;  /* 0x0080000005007824 */ /* 0x000fce00078e0200 */
.L_x_179:
[----:B------:R-:W-:Y:S05]  /*08d0*/  BSYNC.RECONVERGENT B2 ;  /* 0x0000000000027941 */ /* 0x000fea0003800200 */
.L_x_176:
[----:B------:R-:W-:Y:S05]  /*08e0*/  BRA `(.L_x_180) ;  /* 0x0000000000207947 */ /* 0x000fea0003800000 */
.L_x_175:
[----:B------:R-:W-:-:S04]  /*08f0*/  LOP3.LUT R0, R9, 0x80000000, R8, 0x48, !PT ;  /* 0x8000000009007812 */ /* 0x000fc800078e4808 */
[----:B------:R-:W-:Y:S01]  /*0900*/  LOP3.LUT R0, R0, 0x7f800000, RZ, 0xfc, !PT ;  /* 0x7f80000000007812 */ /* 0x000fe200078efcff */
[----:B------:R-:W-:Y:S06]  /*0910*/  BRA `(.L_x_180) ;  /* 0x0000000000147947 */ /* 0x000fec0003800000 */
.L_x_174:
[----:B------:R-:W-:Y:S01]  /*0920*/  LOP3.LUT R0, R9, 0x80000000, R8, 0x48, !PT ;  /* 0x8000000009007812 */ /* 0x000fe200078e4808 */
[----:B------:R-:W-:Y:S06]  /*0930*/  BRA `(.L_x_180) ;  /* 0x00000000000c7947 */ /* 0x000fec0003800000 */
.L_x_173:
[----:B------:R-:W0:Y:S01]  /*0940*/  MUFU.RSQ R0, -QNAN ;  /* 0xffc0000000007908 */ /* 0x000e220000001400 */
[----:B------:R-:W-:Y:S05]  /*0950*/  BRA `(.L_x_180) ;  /* 0x0000000000047947 */ /* 0x000fea0003800000 */
.L_x_172:
[----:B------:R-:W-:-:S07]  /*0960*/  FADD.FTZ R0, R0, R3 ;  /* 0x0000000300007221 */ /* 0x000fce0000010000 */
.L_x_180:
[----:B------:R-:W-:Y:S05]  /*0970*/  BSYNC.RECONVERGENT B1 ;  /* 0x0000000000017941 */ /* 0x000fea0003800200 */
.L_x_170:
[----:B------:R-:W-:-:S04]  /*0980*/  IMAD.MOV.U32 R7, RZ, RZ, 0x0 ;  /* 0x00000000ff077424 */ /* 0x000fc800078e00ff */
[----:B0-----:R-:W-:Y:S05]  /*0990*/  RET.REL.NODEC R6 `(div_a_b_for_elems) ;  /* 0xfffffff406987950 */ /* 0x001fea0003c3ffff */
.L_x_181:
        /* <DEDUP_REMOVED lines=14> */
.L_x_222:


//--------------------- .text.mul_at_bt_for_elems --------------------------
	.section	.text.mul_at_bt_for_elems,"ax",@progbits
	.align	128
        .global         mul_at_bt_for_elems
        .type           mul_at_bt_for_elems,@function
        .size           mul_at_bt_for_elems,(.L_x_247 - mul_at_bt_for_elems)
        .other          mul_at_bt_for_elems,@"STO_CUDA_ENTRY STV_DEFAULT"
mul_at_bt_for_elems:
.text.mul_at_bt_for_elems:
        /* <DEDUP_REMOVED lines=21> */
[C---:B------:R-:W-:Y:S01]  /*0150*/  IMAD.SHL.U32 R6, R4.reuse, 0x4, RZ ;  /* 0x0000000404067824 */ /* 0x040fe200078e00ff */
[----:B------:R-:W2:Y:S02]  /*0160*/  LDCU.64 UR10, c[0x0][0x390] ;  /* 0x00007200ff0a77ac */ /* 0x000ea40008000a00 */
[----:B------:R-:W-:-:S02]  /*0170*/  SHF.L.U64.HI R0, R4, 0x2, R5 ;  /* 0x0000000204007819 */ /* 0x000fc40000010205 */
[C---:B0-----:R-:W-:Y:S02]  /*0180*/  IADD3 R4, P0, PT, R6.reuse, UR12, RZ ;  /* 0x0000000c06047c10 */ /* 0x041fe4000ff1e0ff */
[----:B------:R-:W-:Y:S02]  /*0190*/  IADD3 R6, P1, PT, R6, UR14, RZ ;  /* 0x0000000e06067c10 */ /* 0x000fe4000ff3e0ff */
[C---:B------:R-:W-:Y:S02]  /*01a0*/  IADD3.X R5, PT, PT, R0.reuse, UR13, RZ, P0, !PT ;  /* 0x0000000d00057c10 */ /* 0x040fe400087fe4ff */
[----:B------:R-:W-:-:S03]  /*01b0*/  IADD3.X R7, PT, PT, R0, UR15, RZ, P1, !PT ;  /* 0x0000000f00077c10 */ /* 0x000fc60008ffe4ff */
[----:B-1----:R-:W3:Y:S04]  /*01c0*/  LDG.E R4, desc[UR4][R4.64] ;  /* 0x0000000404047981 */ /* 0x002ee8000c1e1900 */
[----:B------:R-:W3:Y:S01]  /*01d0*/  LDG.E R7, desc[UR4][R6.64] ;  /* 0x0000000406077981 */ /* 0x000ee2000c1e1900 */
[----:B------:R-:W-:Y:S02]  /*01e0*/  HFMA2 R9, -RZ, RZ, 0, 0 ;  /* 0x00000000ff097431 */ /* 0x000fe400000001ff */
[----:B------:R-:W-:-:S04]  /*01f0*/  IMAD R3, R3, UR6, RZ ;  /* 0x0000000603037c24 */ /* 0x000fc8000f8e02ff */
[C---:B------:R-:W-:Y:S02]  /*0200*/  IMAD R3, R2.reuse, UR7, R3 ;  /* 0x0000000702037c24 */ /* 0x040fe4000f8e0203 */
[----:B------:R-:W-:-:S04]  /*0210*/  IMAD.WIDE.U32 R8, R2, UR6, R8 ;  /* 0x0000000602087c25 */ /* 0x000fc8000f8e0008 */
[----:B------:R-:W-:Y:S01]  /*0220*/  IMAD.IADD R3, R9, 0x1, R3 ;  /* 0x0000000109037824 */ /* 0x000fe200078e0203 */
[----:B--2---:R-:W-:-:S04]  /*0230*/  LEA R2, P0, R8, UR10, 0x2 ;  /* 0x0000000a08027c11 */ /* 0x004fc8000f8010ff */
[----:B------:R-:W-:Y:S01]  /*0240*/  LEA.HI.X R3, R8, UR11, R3, 0x2, P0 ;  /* 0x0000000b08037c11 */ /* 0x000fe200080f1403 */
[----:B---3--:R-:W-:-:S05]  /*0250*/  FMUL R9, R4, R7 ;  /* 0x0000000704097220 */ /* 0x008fca0000400000 */
[----:B------:R-:W-:Y:S01]  /*0260*/  STG.E desc[UR4][R2.64], R9 ;  /* 0x0000000902007986 */ /* 0x000fe2000c101904 */
[----:B------:R-:W-:Y:S05]  /*0270*/  EXIT ;  /* 0x000000000000794d */ /* 0x000fea0003800000 */
.L_x_182:
        /* <DEDUP_REMOVED lines=16> */
.L_x_247:


//--------------------- .text.mul_a_bt_for_elems  --------------------------
	.section	.text.mul_a_bt_for_elems,"ax",@progbits
	.align	128
        .global         mul_a_bt_for_elems
        .type           mul_a_bt_for_elems,@function
        .size           mul_a_bt_for_elems,(.L_x_248 - mul_a_bt_for_elems)
        .other          mul_a_bt_for_elems,@"STO_CUDA_ENTRY STV_DEFAULT"
mul_a_bt_for_elems:
.text.mul_a_bt_for_elems:
        /* <DEDUP_REMOVED lines=18> */
[----:B------:R-:W-:Y:S02]  /*0120*/  IMAD.MOV.U32 R7, RZ, RZ, RZ ;  /* 0x000000ffff077224 */ /* 0x000fe400078e00ff */
[----:B------:R-:W-:Y:S01]  /*0130*/  IMAD R9, R3, UR6, RZ ;  /* 0x0000000603097c24 */ /* 0x000fe2000f8e02ff */
[----:B------:R-:W1:Y:S01]  /*0140*/  LDCU.64 UR4, c[0x0][0x358] ;  /* 0x00006b00ff0477ac */ /* 0x000e620008000a00 */
[C---:B------:R-:W-:Y:S01]  /*0150*/  IMAD.WIDE.U32 R4, R2.reuse, UR6, R6 ;  /* 0x0000000602047c25 */ /* 0x040fe2000f8e0006 */
[----:B------:R-:W2:Y:S03]  /*0160*/  LDCU.64 UR10, c[0x0][0x390] ;  /* 0x00007200ff0a77ac */ /* 0x000ea60008000a00 */
[----:B------:R-:W-:Y:S02]  /*0170*/  IMAD R7, R2, UR7, R9 ;  /* 0x0000000702077c24 */ /* 0x000fe4000f8e0209 */
[----:B------:R-:W-:-:S03]  /*0180*/  IMAD.WIDE.U32 R8, R6, UR8, R2 ;  /* 0x0000000806087c25 */ /* 0x000fc6000f8e0002 */
[----:B------:R-:W-:Y:S01]  /*0190*/  IADD3 R3, PT, PT, R5, R7, RZ ;  /* 0x0000000705037210 */ /* 0x000fe20007ffe0ff */
[----:B------:R-:W-:Y:S02]  /*01a0*/  IMAD.SHL.U32 R5, R4, 0x4, RZ ;  /* 0x0000000404057824 */ /* 0x000fe400078e00ff */
[----:B------:R-:W-:Y:S01]  /*01b0*/  IMAD R7, R6, UR9, R9 ;  /* 0x0000000906077c24 */ /* 0x000fe2000f8e0209 */
[----:B0-----:R-:W-:Y:S02]  /*01c0*/  LEA R6, P1, R8, UR14, 0x2 ;  /* 0x0000000e08067c11 */ /* 0x001fe4000f8210ff */
[----:B------:R-:W-:Y:S02]  /*01d0*/  SHF.L.U64.HI R0, R4, 0x2, R3 ;  /* 0x0000000204007819 */ /* 0x000fe40000010203 */
[----:B------:R-:W-:Y:S02]  /*01e0*/  IADD3 R2, P0, PT, R5, UR12, RZ ;  /* 0x0000000c05027c10 */ /* 0x000fe4000ff1e0ff */
[----:B------:R-:W-:-:S02]  /*01f0*/  LEA.HI.X R7, R8, UR15, R7, 0x2, P1 ;  /* 0x0000000f08077c11 */ /* 0x000fc400088f1407 */
[----:B------:R-:W-:-:S04]  /*0200*/  IADD3.X R3, PT, PT, R0, UR13, RZ, P0, !PT ;  /* 0x0000000d00037c10 */ /* 0x000fc800087fe4ff */
[----:B-1----:R-:W3:Y:S04]  /*0210*/  LDG.E R7, desc[UR4][R6.64] ;  /* 0x0000000406077981 */ /* 0x002ee8000c1e1900 */
[----:B------:R-:W3:Y:S01]  /*0220*/  LDG.E R2, desc[UR4][R2.64] ;  /* 0x0000000402027981 */ /* 0x000ee2000c1e1900 */
[----:B--2---:R-:W-:-:S04]  /*0230*/  IADD3 R4, P0, PT, R5, UR10, RZ ;  /* 0x0000000a05047c10 */ /* 0x004fc8000ff1e0ff */
[----:B------:R-:W-:Y:S01]  /*0240*/  IADD3.X R5, PT, PT, R0, UR11, RZ, P0, !PT ;  /* 0x0000000b00057c10 */ /* 0x000fe200087fe4ff */
[----:B---3--:R-:W-:-:S05]  /*0250*/  FMUL R9, R2, R7 ;  /* 0x0000000702097220 */ /* 0x008fca0000400000 */
[----:B------:R-:W-:Y:S01]  /*0260*/  STG.E desc[UR4][R4.64], R9 ;  /* 0x0000000904007986 */ /* 0x000fe2000c101904 */
[----:B------:R-:W-:Y:S05]  /*0270*/  EXIT ;  /* 0x000000000000794d */ /* 0x000fea0003800000 */
.L_x_183:
        /* <DEDUP_REMOVED lines=16> */
.L_x_248:


//--------------------- .text.mul_at_b_for_elems  --------------------------
	.section	.text.mul_at_b_for_elems,"ax",@progbits
	.align	128
        .global         mul_at_b_for_elems
        .type           mul_at_b_for_elems,@function
        .size           mul_at_b_for_elems,(.L_x_249 - mul_at_b_for_elems)
        .other          mul_at_b_for_elems,@"STO_CUDA_ENTRY STV_DEFAULT"
mul_at_b_for_elems:
.text.mul_at_b_for_elems:
        /* <DEDUP_REMOVED lines=32> */
[----:B------:R-:W-:-:S03]  /*0200*/  IADD3.X R7, PT, PT, R3, UR15, RZ, P1, !PT ;  /* 0x0000000f03077c10 */ /* 0x000fc60008ffe4ff */
[----:B-1----:R-:W3:Y:S04]  /*0210*/  LDG.E R4, desc[UR4][R4.64] ;  /* 0x0000000404047981 */ /* 0x002ee8000c1e1900 */
[----:B------:R-:W3:Y:S01]  /*0220*/  LDG.E R7, desc[UR4][R6.64] ;  /* 0x0000000406077981 */ /* 0x000ee2000c1e1900 */
[----:B--2---:R-:W-:-:S04]  /*0230*/  IADD3 R2, P0, PT, R0, UR10, RZ ;  /* 0x0000000a00027c10 */ /* 0x004fc8000ff1e0ff */
[----:B------:R-:W-:Y:S01]  /*0240*/  IADD3.X R3, PT, PT, R3, UR11, RZ, P0, !PT ;  /* 0x0000000b03037c10 */ /* 0x000fe200087fe4ff */
[----:B---3--:R-:W-:-:S05]  /*0250*/  FMUL R9, R4, R7 ;  /* 0x0000000704097220 */ /* 0x008fca0000400000 */
[----:B------:R-:W-:Y:S01]  /*0260*/  STG.E desc[UR4][R2.64], R9 ;  /* 0x0000000902007986 */ /* 0x000fe2000c101904 */
[----:B------:R-:W-:Y:S05]  /*0270*/  EXIT ;  /* 0x000000000000794d */ /* 0x000fea0003800000 */
.L_x_184:
        /* <DEDUP_REMOVED lines=16> */
.L_x_249:


//--------------------- .text.mul_a_b_for_elems   --------------------------
	.section	.text.mul_a_b_for_elems,"ax",@progbits
	.align	128
        .global         mul_a_b_for_elems
        .type           mul_a_b_for_elems,@function
        .size           mul_a_b_for_elems,(.L_x_250 - mul_a_b_for_elems)
        .other          mul_a_b_for_elems,@"STO_CUDA_ENTRY STV_DEFAULT"
mul_a_b_for_elems:
.text.mul_a_b_for_elems:
        /* <DEDUP_REMOVED lines=26> */
[C---:B0-----:R-:W-:Y:S02]  /*01a0*/  IADD3 R4, P1, PT, R6.reuse, UR10, RZ ;  /* 0x0000000a06047c10 */ /* 0x041fe4000ff3e0ff */
[----:B------:R-:W-:Y:S02]  /*01b0*/  IADD3 R2, P0, PT, R6, UR8, RZ ;  /* 0x0000000806027c10 */ /* 0x000fe4000ff1e0ff */
[C---:B------:R-:W-:Y:S02]  /*01c0*/  IADD3.X R5, PT, PT, R0.reuse, UR11, RZ, P1, !PT ;  /* 0x0000000b00057c10 */ /* 0x040fe40008ffe4ff */
[----:B------:R-:W-:Y:S01]  /*01d0*/  IADD3.X R3, PT, PT, R0, UR9, RZ, P0, !PT ;  /* 0x0000000900037c10 */ /* 0x000fe200087fe4ff */
[----:B------:R-:W0:Y:S03]  /*01e0*/  LDCU.64 UR8, c[0x0][0x390] ;  /* 0x00007200ff0877ac */ /* 0x000e260008000a00 */
[----:B-1----:R-:W2:Y:S04]  /*01f0*/  LDG.E R5, desc[UR4][R4.64] ;  /* 0x0000000404057981 */ /* 0x002ea8000c1e1900 */
[----:B------:R-:W2:Y:S01]  /*0200*/  LDG.E R2, desc[UR4][R2.64] ;  /* 0x0000000402027981 */ /* 0x000ea2000c1e1900 */
[----:B0-----:R-:W-:-:S04]  /*0210*/  IADD3 R6, P0, PT, R6, UR8, RZ ;  /* 0x0000000806067c10 */ /* 0x001fc8000ff1e0ff */
[----:B------:R-:W-:Y:S01]  /*0220*/  IADD3.X R7, PT, PT, R0, UR9, RZ, P0, !PT ;  /* 0x0000000900077c10 */ /* 0x000fe200087fe4ff */
[----:B--2---:R-:W-:-:S05]  /*0230*/  FMUL R9, R2, R5 ;  /* 0x0000000502097220 */ /* 0x004fca0000400000 */
[----:B------:R-:W-:Y:S01]  /*0240*/  STG.E desc[UR4][R6.64], R9 ;  /* 0x0000000906007986 */ /* 0x000fe2000c101904 */
[----:B------:R-:W-:Y:S05]  /*0250*/  EXIT ;  /* 0x000000000000794d */ /* 0x000fea0003800000 */
.L_x_185:
        /* <DEDUP_REMOVED lines=10> */
.L_x_250:


//--------------------- .text.mul_at_bt           --------------------------
	.section	.text.mul_at_bt,"ax",@progbits
	.align	128
        .global         mul_at_bt
        .type           mul_at_bt,@function
        .size           mul_at_bt,(.L_x_251 - mul_at_bt)
        .other          mul_at_bt,@"STO_CUDA_ENTRY STV_DEFAULT"
mul_at_bt:
.text.mul_at_bt:
[----:B------:R-:W-:Y:S01]  /*0000*/  LDC R1, c[0x0][0x37c] ;  /* 0x0000df00ff017b82 */ /* 0x000fe20000000800 */
[----:B------:R-:W0:Y:S01]  /*0010*/  S2R R3, SR_CTAID.X ;  /* 0x0000000000037919 */ /* 0x000e220000002500 */
[----:B------:R-:W0:Y:S01]  /*0020*/  LDCU UR4, c[0x0][0x360] ;  /* 0x00006c00ff0477ac */ /* 0x000e220008000800 */
[----:B------:R-:W-:Y:S01]  /*0030*/  HFMA2 R61, -RZ, RZ, 0, 0 ;  /* 0x00000000ff3d7431 */ /* 0x000fe200000001ff */
[----:B------:R-:W-:Y:S01]  /*0040*/  CS2R R24, SRZ ;  /* 0x0000000000187805 */ /* 0x000fe2000001ff00 */
[----:B------:R-:W0:Y:S01]  /*0050*/  S2R R60, SR_TID.X ;  /* 0x00000000003c7919 */ /* 0x000e220000002100 */
[----:B------:R-:W1:Y:S01]  /*0060*/  LDCU.64 UR10, c[0x0][0x3a8] ;  /* 0x00007500ff0a77ac */ /* 0x000e620008000a00 */
[----:B------:R-:W-:Y:S01]  /*0070*/  HFMA2 R52, -RZ, RZ, 0, 0 ;  /* 0x00000000ff347431 */ /* 0x000fe200000001ff */
[----:B------:R-:W-:Y:S01]  /*0080*/  CS2R R26, SRZ ;  /* 0x00000000001a7805 */ /* 0x000fe2000001ff00 */
[----:B------:R-:W2:Y:S01]  /*0090*/  S2R R5, SR_CTAID.Y ;  /* 0x0000000000057919 */ /* 0x000ea20000002600 */
[----:B------:R-:W-:-:S02]  /*00a0*/  CS2R R36, SRZ ;  /* 0x0000000000247805 */ /* 0x000fc4000001ff00 */
[----:B------:R-:W-:Y:S02]  /*00b0*/  CS2R R38, SRZ ;  /* 0x0000000000267805 */ /* 0x000fe4000001ff00 */
[----:B------:R-:W-:Y:S01]  /*00c0*/  CS2R R46, SRZ ;  /* 0x00000000002e7805 */ /* 0x000fe2000001ff00 */
[----:B------:R-:W2:Y:S01]  /*00d0*/  S2R R0, SR_TID.Y ;  /* 0x0000000000007919 */ /* 0x000ea20000002200 */
[----:B------:R-:W-:Y:S02]  /*00e0*/  MOV R45, RZ ;  /* 0x000000ff002d7202 */ /* 0x000fe40000000f00 */
[----:B------:R-:W-:Y:S02]  /*00f0*/  CS2R R48, SRZ ;  /* 0x0000000000307805 */ /* 0x000fe4000001ff00 */
[----:B------:R-:W-:Y:S01]  /*0100*/  CS2R R50, SRZ ;  /* 0x0000000000327805 */ /* 0x000fe2000001ff00 */
[----:B------:R-:W3:Y:S01]  /*0110*/  LDCU.64 UR8, c[0x0][0x358] ;  /* 0x00006b00ff0877ac */ /* 0x000ee20008000a00 */
[----:B-1----:R-:W-:-:S04]  /*0120*/  UISETP.NE.U32.AND UP0, UPT, UR10, URZ, UPT ;  /* 0x000000ff0a00728c */ /* 0x002fc8000bf05070 */
[----:B------:R-:W-:Y:S01]  /*0130*/  UISETP.NE.AND.EX UP0, UPT, UR11, URZ, UPT, UP0 ;  /* 0x000000ff0b00728c */ /* 0x000fe2000bf05300 */
[----:B0-----:R-:W-:Y:S01]  /*0140*/  IMAD.WIDE.U32 R2, R3, UR4, R60 ;  /* 0x0000000403027c25 */ /* 0x001fe2000f8e003c */
[----:B------:R-:W2:Y:S04]  /*0150*/  LDCU UR4, c[0x0][0x364] ;  /* 0x00006c80ff0477ac */ /* 0x000ea80008000800 */
[C---:B------:R-:W-:Y:S02]  /*0160*/  SHF.L.U64.HI R57, R2.reuse, 0x2, R3 ;  /* 0x0000000202397819 */ /* 0x040fe40000010203 */
[----:B------:R-:W-:Y:S01]  /*0170*/  SHF.L.U32 R56, R2, 0x2, RZ ;  /* 0x0000000202387819 */ /* 0x000fe200000006ff */
[----:B--2---:R-:W-:-:S05]  /*0180*/  IMAD R54, R5, UR4, R0 ;  /* 0x0000000405367c24 */ /* 0x004fca000f8e0200 */
[----:B------:R-:W-:Y:S01]  /*0190*/  SHF.L.U32 R54, R54, 0x2, RZ ;  /* 0x0000000236367819 */ /* 0x000fe200000006ff */
[----:B---3--:R-:W-:Y:S06]  /*01a0*/  BRA.U !UP0, `(.L_x_186) ;  /* 0x0000001108647547 */ /* 0x008fec000b800000 */
[----:B------:R-:W0:Y:S01]  /*01b0*/  LDC.64 R58, c[0x0][0x3a8] ;  /* 0x0000ea00ff3a7b82 */ /* 0x000e220000000a00 */
[----:B------:R-:W-:Y:S01]  /*01c0*/  UMOV UR4, 0x400 ;  /* 0x0000040000047882 */ /* 0x000fe20000000000 */
[----:B------:R-:W-:Y:S01]  /*01d0*/  MOV R52, RZ ;  /* 0x000000ff00347202 */ /* 0x000fe20000000f00 */
[----:B------:R-:W-:Y:S01]  /*01e0*/  UIADD3 UR5, UPT, UPT, UR4, 0x1000, URZ ;  /* 0x0000100004057890 */ /* 0x000fe2000fffe0ff */
[----:B------:R-:W-:Y:S02]  /*01f0*/  CS2R R48, SRZ ;  /* 0x0000000000307805 */ /* 0x000fe4000001ff00 */
[----:B------:R-:W-:Y:S02]  /*0200*/  CS2R R38, SRZ ;  /* 0x0000000000267805 */ /* 0x000fe4000001ff00 */
[----:B------:R-:W-:Y:S02]  /*0210*/  CS2R R50, SRZ ;  /* 0x0000000000327805 */ /* 0x000fe4000001ff00 */
[----:B------:R-:W-:Y:S01]  /*0220*/  CS2R R46, SRZ ;  /* 0x00000000002e7805 */ /* 0x000fe2000001ff00 */
[----:B------:R-:W1:Y:S01]  /*0230*/  S2UR UR6, SR_CgaCtaId ;  /* 0x00000000000679c3 */ /* 0x000e620000008800 */
[----:B------:R-:W-:-:S02]  /*0240*/  MOV R45, RZ ;  /* 0x000000ff002d7202 */ /* 0x000fc40000000f00 */
[----:B------:R-:W-:Y:S02]  /*0250*/  CS2R R36, SRZ ;  /* 0x0000000000247805 */ /* 0x000fe4000001ff00 */
[----:B------:R-:W-:Y:S02]  /*0260*/  CS2R R26, SRZ ;  /* 0x00000000001a7805 */ /* 0x000fe4000001ff00 */
[----:B------:R-:W-:Y:S01]  /*0270*/  CS2R R24, SRZ ;  /* 0x0000000000187805 */ /* 0x000fe2000001ff00 */
[----:B0-----:R-:W-:-:S04]  /*0280*/  IMAD.WIDE.U32 R58, R54, UR10, R58 ;  /* 0x0000000a363a7c25 */ /* 0x001fc8000f8e003a */
[----:B------:R-:W-:Y:S01]  /*0290*/  IMAD R3, R54, UR11, R59 ;  /* 0x0000000b36037c24 */ /* 0x000fe2000f8e023b */
[----:B------:R-:W-:Y:S01]  /*02a0*/  IADD3 R4, P0, PT, R58, UR10, RZ ;  /* 0x0000000a3a047c10 */ /* 0x000fe2000ff1e0ff */
[----:B-1----:R-:W-:-:S03]  /*02b0*/  ULEA UR4, UR6, UR4, 0x18 ;  /* 0x0000000406047291 */ /* 0x002fc6000f8ec0ff */
[----:B------:R-:W-:Y:S01]  /*02c0*/  IADD3.X R5, PT, PT, R3, UR11, RZ, P0, !PT ;  /* 0x0000000b03057c10 */ /* 0x000fe200087fe4ff */
[----:B------:R-:W-:Y:S01]  /*02d0*/  ULEA UR5, UR6, UR5, 0x18 ;  /* 0x0000000506057291 */ /* 0x000fe2000f8ec0ff */
[----:B------:R-:W-:Y:S02]  /*02e0*/  IADD3 R6, P0, PT, R4, UR10, RZ ;  /* 0x0000000a04067c10 */ /* 0x000fe4000ff1e0ff */
[----:B------:R-:W-:Y:S01]  /*02f0*/  UMOV UR6, URZ ;  /* 0x000000ff00067c82 */ /* 0x000fe20008000000 */
[C---:B------:R-:W-:Y:S02]  /*0300*/  LEA R9, R60.reuse, UR4, 0x8 ;  /* 0x000000043c097c11 */ /* 0x040fe4000f8e40ff */
[----:B------:R-:W-:Y:S02]  /*0310*/  LEA R43, R60, UR5, 0x8 ;  /* 0x000000053c2b7c11 */ /* 0x000fe4000f8e40ff */
[----:B------:R-:W-:Y:S01]  /*0320*/  LEA R41, R0, UR5, 0x4 ;  /* 0x0000000500297c11 */ /* 0x000fe2000f8e20ff */
[----:B------:R-:W-:Y:S01]  /*0330*/  UMOV UR5, URZ ;  /* 0x000000ff00057c82 */ /* 0x000fe20008000000 */
[----:B------:R-:W-:-:S02]  /*0340*/  IADD3.X R7, PT, PT, R5, UR11, RZ, P0, !PT ;  /* 0x0000000b05077c10 */ /* 0x000fc400087fe4ff */
[C---:B------:R-:W-:Y:S02]  /*0350*/  LEA R44, R0.reuse, R9, 0x2 ;  /* 0x00000009002c7211 */ /* 0x040fe400078e10ff */
[----:B------:R-:W-:Y:S02]  /*0360*/  IADD3 R42, PT, PT, R9, 0x80, RZ ;  /* 0x00000080092a7810 */ /* 0x000fe40007ffe0ff */
[----:B------:R-:W-:Y:S02]  /*0370*/  LEA R43, R0, R43, 0x4 ;  /* 0x0000002b002b7211 */ /* 0x000fe400078e20ff */
[----:B------:R-:W-:-:S07]  /*0380*/  IADD3 R41, PT, PT, R41, 0x100, RZ ;  /* 0x0000010029297810 */ /* 0x000fce0007ffe0ff */
.L_x_188:
[----:B------:R-:W0:Y:S01]  /*0390*/  LDCU.64 UR16, c[0x0][0x3a8] ;  /* 0x00007500ff1077ac */ /* 0x000e220008000a00 */
[----:B------:R-:W-:Y:S01]  /*03a0*/  IADD3 R11, P0, PT, R0, UR5, RZ ;  /* 0x00000005000b7c10 */ /* 0x000fe2000ff1e0ff */
[----:B------:R-:W-:Y:S01]  /*03b0*/  HFMA2 R23, -RZ, RZ, 0, 0 ;  /* 0x00000000ff177431 */ /* 0x000fe200000001ff */
[----:B------:R-:W-:Y:S01]  /*03c0*/  IADD3 R2, P2, PT, R56, 0x1, RZ ;  /* 0x0000000138027810 */ /* 0x000fe20007f5e0ff */
[----:B------:R-:W1:Y:S01]  /*03d0*/  LDCU.64 UR10, c[0x0][0x398] ;  /* 0x00007300ff0a77ac */ /* 0x000e620008000a00 */
[----:B------:R-:W-:Y:S02]  /*03e0*/  IADD3.X R8, PT, PT, RZ, UR6, RZ, P0, !PT ;  /* 0x00000006ff087c10 */ /* 0x000fe400087fe4ff */
[----:B------:R-:W-:Y:S01]  /*03f0*/  IADD3.X R10, PT, PT, RZ, R57, RZ, P2, !PT ;  /* 0x00000039ff0a7210 */ /* 0x000fe200017fe4ff */
[----:B------:R-:W2:Y:S01]  /*0400*/  LDCU.64 UR12, c[0x0][0x380] ;  /* 0x00007000ff0c77ac */ /* 0x000ea20008000a00 */
[----:B------:R-:W-:Y:S01]  /*0410*/  MOV R29, RZ ;  /* 0x000000ff001d7202 */ /* 0x000fe20000000f00 */
[----:B------:R-:W3:Y:S01]  /*0420*/  LDCU.64 UR14, c[0x0][0x3a0] ;  /* 0x00007400ff0e77ac */ /* 0x000ee20008000a00 */
[----:B0-----:R-:W-:-:S02]  /*0430*/  ISETP.GE.U32.AND P6, PT, R11, UR16, PT ;  /* 0x000000100b007c0c */ /* 0x001fc4000bfc6070 */
[----:B-1----:R-:W-:Y:S01]  /*0440*/  ISETP.GE.U32.AND P5, PT, R2, UR10, PT ;  /* 0x0000000a02007c0c */ /* 0x002fe2000bfa6070 */
[C---:B------:R-:W-:Y:S01]  /*0450*/  IMAD R2, R8.reuse, UR10, RZ ;  /* 0x0000000a08027c24 */ /* 0x040fe2000f8e02ff */
[----:B------:R-:W-:Y:S01]  /*0460*/  ISETP.GE.U32.AND.EX P6, PT, R8, UR17, PT, P6 ;  /* 0x0000001108007c0c */ /* 0x000fe2000bfc6160 */
[C---:B------:R-:W-:Y:S01]  /*0470*/  IMAD.WIDE.U32 R8, R11.reuse, UR10, R56 ;  /* 0x0000000a0b087c25 */ /* 0x040fe2000f8e0038 */
[----:B------:R-:W-:Y:S02]  /*0480*/  ISETP.GE.U32.AND P4, PT, R56, UR10, PT ;  /* 0x0000000a38007c0c */ /* 0x000fe4000bf86070 */
[----:B------:R-:W-:Y:S01]  /*0490*/  ISETP.GE.U32.OR.EX P5, PT, R10, UR11, P6, P5 ;  /* 0x0000000b0a007c0c */ /* 0x000fe2000b7a6550 */
[----:B------:R-:W-:Y:S01]  /*04a0*/  IMAD R11, R11, UR11, R2 ;  /* 0x0000000b0b0b7c24 */ /* 0x000fe2000f8e0202 */
[----:B--2---:R-:W-:Y:S02]  /*04b0*/  LEA R16, P2, R8, UR12, 0x2 ;  /* 0x0000000c08107c11 */ /* 0x004fe4000f8410ff */
[----:B------:R-:W-:-:S02]  /*04c0*/  IADD3 R2, P1, PT, R56, 0x2, RZ ;  /* 0x0000000238027810 */ /* 0x000fc40007f3e0ff */
[----:B------:R-:W-:Y:S02]  /*04d0*/  IADD3 R9, PT, PT, R9, R11, RZ ;  /* 0x0000000b09097210 */ /* 0x000fe40007ffe0ff */
[----:B------:R-:W-:Y:S02]  /*04e0*/  ISETP.GE.U32.AND P0, PT, R2, UR10, PT ;  /* 0x0000000a02007c0c */ /* 0x000fe4000bf06070 */
[----:B------:R-:W-:Y:S02]  /*04f0*/  LEA.HI.X R17, R8, UR13, R9, 0x2, P2 ;  /* 0x0000000d08117c11 */ /* 0x000fe400090f1409 */
[----:B------:R-:W-:Y:S02]  /*0500*/  IADD3 R18, P2, PT, R60, UR5, RZ ;  /* 0x000000053c127c10 */ /* 0x000fe4000ff5e0ff */
[----:B------:R-:W-:Y:S01]  /*0510*/  IADD3.X R9, PT, PT, RZ, R57, RZ, P1, !PT ;  /* 0x00000039ff097210 */ /* 0x000fe20000ffe4ff */
[----:B------:R-:W2:Y:S01]  /*0520*/  @!P5 LDG.E R23, desc[UR8][R16.64+0x4] ;  /* 0x000004081017d981 */ /* 0x000ea2000c1e1900 */
[----:B------:R-:W-:-:S02]  /*0530*/  ISETP.GE.U32.AND P1, PT, R18, UR16, PT ;  /* 0x0000001012007c0c */ /* 0x000fc4000bf26070 */
[----:B------:R-:W-:Y:S02]  /*0540*/  IADD3.X R19, PT, PT, RZ, UR6, RZ, P2, !PT ;  /* 0x00000006ff137c10 */ /* 0x000fe400097fe4ff */
[----:B------:R-:W-:Y:S02]  /*0550*/  ISETP.GE.U32.OR.EX P4, PT, R57, UR11, P6, P4 ;  /* 0x0000000b39007c0c */ /* 0x000fe4000b786540 */
[----:B------:R-:W-:Y:S02]  /*0560*/  IADD3 R2, P3, PT, R56, 0x3, RZ ;  /* 0x0000000338027810 */ /* 0x000fe40007f7e0ff */
[----:B---3--:R-:W-:Y:S02]  /*0570*/  ISETP.GE.U32.AND P2, PT, R54, UR14, PT ;  /* 0x0000000e36007c0c */ /* 0x008fe4000bf46070 */
[----:B------:R-:W-:Y:S02]  /*0580*/  ISETP.GE.U32.AND.EX P1, PT, R19, UR17, PT, P1 ;  /* 0x0000001113007c0c */ /* 0x000fe4000bf26110 */
[----:B------:R-:W-:-:S02]  /*0590*/  IADD3.X R8, PT, PT, RZ, R57, RZ, P3, !PT ;  /* 0x00000039ff087210 */ /* 0x000fc40001ffe4ff */
[----:B------:R-:W-:Y:S02]  /*05a0*/  ISETP.GE.U32.AND P3, PT, R2, UR10, PT ;  /* 0x0000000a02007c0c */ /* 0x000fe4000bf66070 */
[----:B------:R-:W-:Y:S01]  /*05b0*/  ISETP.GE.U32.OR.EX P2, PT, RZ, UR15, P1, P2 ;  /* 0x0000000fff007c0c */ /* 0x000fe20008f46520 */
[----:B------:R-:W3:Y:S01]  /*05c0*/  @!P4 LDG.E R29, desc[UR8][R16.64] ;  /* 0x00000008101dc981 */ /* 0x000ee2000c1e1900 */
[----:B------:R-:W-:Y:S02]  /*05d0*/  ISETP.GE.U32.OR.EX P0, PT, R9, UR11, P6, P0 ;  /* 0x0000000b09007c0c */ /* 0x000fe4000b706500 */
[----:B------:R-:W-:Y:S02]  /*05e0*/  ISETP.GE.U32.OR.EX P3, PT, R8, UR11, P6, P3 ;  /* 0x0000000b08007c0c */ /* 0x000fe4000b766530 */
[C---:B------:R-:W-:Y:S02]  /*05f0*/  IADD3 R2, P6, PT, R54.reuse, 0x3, RZ ;  /* 0x0000000336027810 */ /* 0x040fe40007fde0ff */
[----:B------:R-:W-:-:S02]  /*0600*/  IADD3 R9, P4, PT, R54, 0x1, RZ ;  /* 0x0000000136097810 */ /* 0x000fc40007f9e0ff */
[----:B------:R-:W-:Y:S01]  /*0610*/  IADD3 R8, P5, PT, R54, 0x2, RZ ;  /* 0x0000000236087810 */ /* 0x000fe20007fbe0ff */
[----:B------:R-:W-:Y:S01]  /*0620*/  IMAD.X R10, RZ, RZ, RZ, P6 ;  /* 0x000000ffff0a7224 */ /* 0x000fe200030e06ff */
[----:B------:R-:W-:Y:S02]  /*0630*/  ISETP.GE.U32.AND P6, PT, R2, UR14, PT ;  /* 0x0000000e02007c0c */ /* 0x000fe4000bfc6070 */
[----:B------:R-:W-:Y:S02]  /*0640*/  IADD3.X R12, PT, PT, RZ, RZ, RZ, P4, !PT ;  /* 0x000000ffff0c7210 */ /* 0x000fe400027fe4ff */
[----:B------:R-:W-:Y:S02]  /*0650*/  IADD3.X R11, PT, PT, RZ, RZ, RZ, P5, !PT ;  /* 0x000000ffff0b7210 */ /* 0x000fe40002ffe4ff */
[----:B------:R-:W-:Y:S02]  /*0660*/  ISETP.GE.U32.AND P4, PT, R9, UR14, PT ;  /* 0x0000000e09007c0c */ /* 0x000fe4000bf86070 */
[----:B------:R-:W-:-:S02]  /*0670*/  ISETP.GE.U32.AND P5, PT, R8, UR14, PT ;  /* 0x0000000e08007c0c */ /* 0x000fc4000bfa6070 */
[----:B------:R-:W0:Y:S01]  /*0680*/  @!P2 LDC.64 R8, c[0x0][0x388] ;  /* 0x0000e200ff08ab82 */ /* 0x000e220000000a00 */
[----:B------:R-:W-:Y:S02]  /*0690*/  ISETP.GE.U32.OR.EX P6, PT, R10, UR15, P1, P6 ;  /* 0x0000000f0a007c0c */ /* 0x000fe40008fc6560 */
[----:B------:R-:W-:Y:S02]  /*06a0*/  ISETP.GE.U32.OR.EX P4, PT, R12, UR15, P1, P4 ;  /* 0x0000000f0c007c0c */ /* 0x000fe40008f86540 */
[----:B------:R-:W-:Y:S01]  /*06b0*/  ISETP.GE.U32.OR.EX P5, PT, R11, UR15, P1, P5 ;  /* 0x0000000f0b007c0c */ /* 0x000fe20008fa6550 */
[----:B------:R-:W-:-:S08]  /*06c0*/  @!P2 IMAD.WIDE.U32 R20, R54, UR16, R18 ;  /* 0x000000103614ac25 */ /* 0x000fd0000f8e0012 */
[----:B------:R-:W1:Y:S01]  /*06d0*/  @!P6 LDC.64 R14, c[0x0][0x388] ;  /* 0x0000e200ff0eeb82 */ /* 0x000e620000000a00 */
[----:B------:R-:W-:Y:S01]  /*06e0*/  @!P2 IMAD R2, R54, UR17, R21 ;  /* 0x000000113602ac24 */ /* 0x000fe2000f8e0215 */
[----:B------:R-:W-:-:S06]  /*06f0*/  MOV R31, RZ ;  /* 0x000000ff001f7202 */ /* 0x000fcc0000000f00 */
[----:B------:R-:W4:Y:S01]  /*0700*/  @!P4 LDC.64 R10, c[0x0][0x388] ;  /* 0x0000e200ff0acb82 */ /* 0x000f220000000a00 */
[----:B------:R-:W5:Y:S01]  /*0710*/  @!P0 LDG.E R31, desc[UR8][R16.64+0x8] ;  /* 0x00000808101f8981 */ /* 0x000f62000c1e1900 */
[----:B0-----:R-:W-:-:S06]  /*0720*/  @!P2 LEA R8, P1, R20, R8, 0x2 ;  /* 0x000000081408a211 */ /* 0x001fcc00078210ff */
[----:B------:R-:W0:Y:S01]  /*0730*/  @!P5 LDC.64 R12, c[0x0][0x388] ;  /* 0x0000e200ff0cdb82 */ /* 0x000e220000000a00 */
[----:B------:R-:W-:Y:S02]  /*0740*/  @!P2 LEA.HI.X R9, R20, R9, R2, 0x2, P1 ;  /* 0x000000091409a211 */ /* 0x000fe400008f1402 */
[----:B------:R-:W-:Y:S02]  /*0750*/  CS2R R20, SRZ ;  /* 0x0000000000147805 */ /* 0x000fe4000001ff00 */
[C---:B------:R-:W-:Y:S02]  /*0760*/  @!P6 IADD3 R2, P0, PT, R18.reuse, R6, RZ ;  /* 0x000000061202e210 */ /* 0x040fe40007f1e0ff */
[C---:B------:R-:W-:Y:S02]  /*0770*/  @!P4 IADD3 R30, P1, PT, R18.reuse, R58, RZ ;  /* 0x0000003a121ec210 */ /* 0x040fe40007f3e0ff */
[----:B------:R4:W5:Y:S01]  /*0780*/  @!P3 LDG.E R21, desc[UR8][R16.64+0xc] ;  /* 0x00000c081015b981 */ /* 0x000962000c1e1900 */
[----:B------:R-:W-:-:S02]  /*0790*/  @!P5 IADD3 R22, P3, PT, R18, R4, RZ ;  /* 0x000000041216d210 */ /* 0x000fc40007f7e0ff */
[C---:B------:R-:W-:Y:S01]  /*07a0*/  @!P6 IADD3.X R18, PT, PT, R19.reuse, R7, RZ, P0, !PT ;  /* 0x000000071312e210 */ /* 0x040fe200007fe4ff */
[----:B------:R0:W5:Y:S01]  /*07b0*/  @!P2 LDG.E R20, desc[UR8][R8.64] ;  /* 0x000000080814a981 */ /* 0x000162000c1e1900 */
[C---:B-1----:R-:W-:Y:S02]  /*07c0*/  @!P6 LEA R14, P0, R2.reuse, R14, 0x2 ;  /* 0x0000000e020ee211 */ /* 0x042fe400078010ff */
[C---:B------:R-:W-:Y:S02]  /*07d0*/  @!P4 IADD3.X R32, PT, PT, R19.reuse, R3, RZ, P1, !PT ;  /* 0x000000031320c210 */ /* 0x040fe40000ffe4ff */
[----:B------:R-:W-:Y:S01]  /*07e0*/  @!P6 LEA.HI.X R15, R2, R15, R18, 0x2, P0 ;  /* 0x0000000f020fe211 */ /* 0x000fe200000f1412 */
[----:B----4-:R-:W-:Y:S01]  /*07f0*/  HFMA2 R16, -RZ, RZ, 0, 0 ;  /* 0x00000000ff107431 */ /* 0x010fe200000001ff */
[----:B------:R-:W-:Y:S01]  /*0800*/  @!P5 IADD3.X R28, PT, PT, R19, R5, RZ, P3, !PT ;  /* 0x00000005131cd210 */ /* 0x000fe20001ffe4ff */
[----:B------:R-:W-:Y:S01]  /*0810*/  HFMA2 R18, -RZ, RZ, 0, 0 ;  /* 0x00000000ff127431 */ /* 0x000fe200000001ff */
[----:B------:R-:W-:-:S02]  /*0820*/  @!P4 LEA R10, P1, R30, R10, 0x2 ;  /* 0x0000000a1e0ac211 */ /* 0x000fc400078210ff */
[----:B0-----:R-:W-:Y:S02]  /*0830*/  @!P5 LEA R12, P2, R22, R12, 0x2 ;  /* 0x0000000c160cd211 */ /* 0x001fe400078410ff */
[----:B------:R-:W-:Y:S02]  /*0840*/  MOV R8, RZ ;  /* 0x000000ff00087202 */ /* 0x000fe40000000f00 */
[----:B------:R-:W-:Y:S02]  /*0850*/  @!P4 LEA.HI.X R11, R30, R11, R32, 0x2, P1 ;  /* 0x0000000b1e0bc211 */ /* 0x000fe400008f1420 */
[----:B------:R-:W-:Y:S01]  /*0860*/  @!P5 LEA.HI.X R13, R22, R13, R28, 0x2, P2 ;  /* 0x0000000d160dd211 */ /* 0x000fe200010f141c */
[----:B------:R-:W4:Y:S04]  /*0870*/  @!P6 LDG.E R18, desc[UR8][R14.64] ;  /* 0x000000080e12e981 */ /* 0x000f28000c1e1900 */
[----:B------:R-:W4:Y:S04]  /*0880*/  @!P4 LDG.E R16, desc[UR8][R10.64] ;  /* 0x000000080a10c981 */ /* 0x000f28000c1e1900 */
[----:B------:R-:W4:Y:S01]  /*0890*/  @!P5 LDG.E R8, desc[UR8][R12.64] ;  /* 0x000000080c08d981 */ /* 0x000f22000c1e1900 */
[----:B------:R-:W-:-:S02]  /*08a0*/  MOV R40, R41 ;  /* 0x0000002900287202 */ /* 0x000fc40000000f00 */
[----:B------:R-:W-:Y:S01]  /*08b0*/  MOV R2, R42 ;  /* 0x0000002a00027202 */ /* 0x000fe20000000f00 */
[----:B------:R-:W-:Y:S01]  /*08c0*/  UMOV UR7, 0x10 ;  /* 0x0000001000077882 */ /* 0x000fe20000000000 */
[----:B------:R-:W-:Y:S01]  /*08d0*/  UMOV UR4, URZ ;  /* 0x000000ff00047c82 */ /* 0x000fe20008000000 */
[----:B--2---:R0:W-:Y:S04]  /*08e0*/  STS [R44+0x40], R23 ;  /* 0x000040172c007388 */ /* 0x0041e80000000800 */
[----:B---3--:R0:W-:Y:S04]  /*08f0*/  STS [R44], R29 ;  /* 0x0000001d2c007388 */ /* 0x0081e80000000800 */
[----:B-----5:R0:W-:Y:S04]  /*0900*/  STS [R44+0x80], R31 ;  /* 0x0000801f2c007388 */ /* 0x0201e80000000800 */
[----:B------:R0:W-:Y:S04]  /*0910*/  STS [R44+0xc0], R21 ;  /* 0x0000c0152c007388 */ /* 0x0001e80000000800 */
[----:B------:R0:W-:Y:S04]  /*0920*/  STS [R43], R20 ;  /* 0x000000142b007388 */ /* 0x0001e80000000800 */
[----:B----4-:R0:W-:Y:S04]  /*0930*/  STS [R43+0xc], R18 ;  /* 0x00000c122b007388 */ /* 0x0101e80000000800 */
[----:B------:R0:W-:Y:S04]  /*0940*/  STS [R43+0x4], R16 ;  /* 0x000004102b007388 */ /* 0x0001e80000000800 */
[----:B------:R0:W-:Y:S01]  /*0950*/  STS [R43+0x8], R8 ;  /* 0x000008082b007388 */ /* 0x0001e20000000800 */
[----:B------:R-:W-:Y:S06]  /*0960*/  BAR.SYNC.DEFER_BLOCKING 0x0 ;  /* 0x0000000000007b1d */ /* 0x000fec0000010000 */
.L_x_187:
[----:B0-----:R-:W-:Y:S01]  /*0970*/  LDS.128 R8, [R2+-0x80] ;  /* 0xffff800002087984 */ /* 0x001fe20000000c00 */
[----:B------:R-:W-:-:S03]  /*0980*/  UIADD3 UR7, UP0, UPT, UR7, -0x8, URZ ;  /* 0xfffffff807077890 */ /* 0x000fc6000ff1e0ff */
[----:B------:R-:W0:Y:S01]  /*0990*/  LDS.128 R28, [R40+-0x100] ;  /* 0xffff0000281c7984 */ /* 0x000e220000000c00 */
[----:B------:R-:W-:Y:S02]  /*09a0*/  UIADD3.X UR4, UPT, UPT, UR4, -0x1, URZ, UP0, !UPT ;  /* 0xffffffff04047890 */ /* 0x000fe400087fe4ff */
[----:B------:R-:W-:Y:S01]  /*09b0*/  UISETP.NE.U32.AND UP0, UPT, UR7, URZ, UPT ;  /* 0x000000ff0700728c */ /* 0x000fe2000bf05070 */
[----:B------:R-:W1:Y:S03]  /*09c0*/  LDS.128 R12, [R2+-0x40] ;  /* 0xffffc000020c7984 */ /* 0x000e660000000c00 */
[----:B------:R-:W-:Y:S01]  /*09d0*/  UISETP.NE.AND.EX UP0, UPT, UR4, URZ, UPT, UP0 ;  /* 0x000000ff0400728c */ /* 0x000fe2000bf05300 */
[----:B------:R-:W2:Y:S04]  /*09e0*/  LDS.128 R16, [R2] ;  /* 0x0000000002107984 */ /* 0x000ea80000000c00 */
[----:B------:R-:W3:Y:S04]  /*09f0*/  LDS.128 R20, [R2+0x40] ;  /* 0x0000400002147984 */ /* 0x000ee80000000c00 */
[----:B------:R-:W4:Y:S01]  /*0a00*/  LDS.128 R32, [R40] ;  /* 0x0000000028207984 */ /* 0x000f220000000c00 */
[C---:B0-----:R-:W-:Y:S01]  /*0a10*/  FFMA R63, R8.reuse, R28, R25 ;  /* 0x0000001c083f7223 */ /* 0x041fe20000000019 */
[C---:B------:R-:W-:Y:S01]  /*0a20*/  FFMA R53, R8.reuse, R29, R24 ;  /* 0x0000001d08357223 */ /* 0x040fe20000000018 */
[C---:B------:R-:W-:Y:S01]  /*0a30*/  FFMA R62, R8.reuse, R30, R27 ;  /* 0x0000001e083e7223 */ /* 0x040fe2000000001b */
[----:B------:R-:W-:Y:S01]  /*0a40*/  FFMA R8, R8, R31, R26 ;  /* 0x0000001f08087223 */ /* 0x000fe2000000001a */
[C---:B-1----:R-:W-:Y:S01]  /*0a50*/  FFMA R37, R12.reuse, R28, R37 ;  /* 0x0000001c0c257223 */ /* 0x042fe20000000025 */
[----:B------:R-:W0:Y:S01]  /*0a60*/  LDS.128 R24, [R40+0x100] ;  /* 0x0001000028187984 */ /* 0x000e220000000c00 */
[CC--:B------:R-:W-:Y:S01]  /*0a70*/  FFMA R36, R12.reuse, R29.reuse, R36 ;  /* 0x0000001d0c247223 */ /* 0x0c0fe20000000024 */
[----:B------:R-:W-:Y:S01]  /*0a80*/  FFMA R39, R12, R30, R39 ;  /* 0x0000001e0c277223 */ /* 0x000fe20000000027 */
[C---:B--2---:R-:W-:Y:S01]  /*0a90*/  FFMA R45, R16.reuse, R28, R45 ;  /* 0x0000001c102d7223 */ /* 0x044fe2000000002d */
[C---:B------:R-:W-:Y:S01]  /*0aa0*/  FFMA R48, R16.reuse, R29, R48 ;  /* 0x0000001d10307223 */ /* 0x040fe20000000030 */
[----:B------:R-:W-:Y:S01]  /*0ab0*/  FFMA R47, R16, R30, R47 ;  /* 0x0000001e102f7223 */ /* 0x000fe2000000002f */
[----:B------:R-:W-:Y:S01]  /*0ac0*/  FFMA R12, R12, R31, R46 ;  /* 0x0000001f0c0c7223 */ /* 0x000fe2000000002e */
[C---:B---3--:R-:W-:Y:S01]  /*0ad0*/  FFMA R51, R20.reuse, R28, R51 ;  /* 0x0000001c14337223 */ /* 0x048fe20000000033 */
[C---:B------:R-:W-:Y:S01]  /*0ae0*/  FFMA R38, R20.reuse, R29, R38 ;  /* 0x0000001d14267223 */ /* 0x040fe20000000026 */
[----:B------:R-:W-:Y:S01]  /*0af0*/  FFMA R49, R20, R30, R49 ;  /* 0x0000001e14317223 */ /* 0x000fe20000000031 */
[-C--:B------:R-:W-:Y:S01]  /*0b00*/  FFMA R16, R16, R31.reuse, R50 ;  /* 0x0000001f10107223 */ /* 0x080fe20000000032 */
[----:B------:R-:W-:Y:S01]  /*0b10*/  FFMA R20, R20, R31, R52 ;  /* 0x0000001f14147223 */ /* 0x000fe20000000034 */
[C---:B----4-:R-:W-:Y:S01]  /*0b20*/  FFMA R63, R32.reuse, R9, R63 ;  /* 0x00000009203f7223 */ /* 0x050fe2000000003f */
[----:B------:R-:W1:Y:S01]  /*0b30*/  LDS.128 R28, [R40+0x200] ;  /* 0x00020000281c7984 */ /* 0x000e620000000c00 */
[C---:B------:R-:W-:Y:S01]  /*0b40*/  FFMA R53, R9.reuse, R33, R53 ;  /* 0x0000002109357223 */ /* 0x040fe20000000035 */
[CC--:B------:R-:W-:Y:S01]  /*0b50*/  FFMA R65, R9.reuse, R34.reuse, R62 ;  /* 0x0000002209417223 */ /* 0x0c0fe2000000003e */
[----:B------:R-:W-:Y:S01]  /*0b60*/  FFMA R8, R9, R35, R8 ;  /* 0x0000002309087223 */ /* 0x000fe20000000008 */
[C---:B------:R-:W-:Y:S01]  /*0b70*/  FFMA R37, R32.reuse, R13, R37 ;  /* 0x0000000d20257223 */ /* 0x040fe20000000025 */
[C---:B------:R-:W-:Y:S01]  /*0b80*/  FFMA R9, R13.reuse, R33, R36 ;  /* 0x000000210d097223 */ /* 0x040fe20000000024 */
[CC--:B------:R-:W-:Y:S01]  /*0b90*/  FFMA R39, R13.reuse, R34.reuse, R39 ;  /* 0x000000220d277223 */ /* 0x0c0fe20000000027 */
[----:B------:R-:W-:Y:S01]  /*0ba0*/  FFMA R12, R13, R35, R12 ;  /* 0x000000230d0c7223 */ /* 0x000fe2000000000c */
[----:B------:R-:W-:Y:S01]  /*0bb0*/  FFMA R13, R17, R33, R48 ;  /* 0x00000021110d7223 */ /* 0x000fe20000000030 */
[C---:B------:R-:W-:Y:S01]  /*0bc0*/  FFMA R45, R32.reuse, R17, R45 ;  /* 0x00000011202d7223 */ /* 0x040fe2000000002d */
[----:B------:R-:W-:Y:S01]  /*0bd0*/  FFMA R51, R32, R21, R51 ;  /* 0x0000001520337223 */ /* 0x000fe20000000033 */
[----:B------:R-:W-:Y:S01]  /*0be0*/  FFMA R33, R21, R33, R38 ;  /* 0x0000002115217223 */ /* 0x000fe20000000026 */
[CC--:B------:R-:W-:Y:S01]  /*0bf0*/  FFMA R47, R17.reuse, R34.reuse, R47 ;  /* 0x00000022112f7223 */ /* 0x0c0fe2000000002f */
[-C--:B------:R-:W-:Y:S01]  /*0c00*/  FFMA R16, R17, R35.reuse, R16 ;  /* 0x0000002311107223 */ /* 0x080fe20000000010 */
[C---:B------:R-:W-:Y:S01]  /*0c10*/  FFMA R49, R21.reuse, R34, R49 ;  /* 0x0000002215317223 */ /* 0x040fe20000000031 */
[----:B------:R-:W-:Y:S01]  /*0c20*/  FFMA R20, R21, R35, R20 ;  /* 0x0000002315147223 */ /* 0x000fe20000000014 */
[----:B0-----:R-:W-:Y:S01]  /*0c30*/  FFMA R63, R24, R10, R63 ;  /* 0x0000000a183f7223 */ /* 0x001fe2000000003f */
[C---:B------:R-:W-:Y:S01]  /*0c40*/  FFMA R46, R10.reuse, R25, R53 ;  /* 0x000000190a2e7223 */ /* 0x040fe20000000035 */
[C---:B------:R-:W-:Y:S01]  /*0c50*/  FFMA R65, R10.reuse, R26, R65 ;  /* 0x0000001a0a417223 */ /* 0x040fe20000000041 */
[----:B------:R-:W-:Y:S01]  /*0c60*/  FFMA R8, R10, R27, R8 ;  /* 0x0000001b0a087223 */ /* 0x000fe20000000008 */
[----:B------:R-:W-:Y:S01]  /*0c70*/  FFMA R17, R24, R14, R37 ;  /* 0x0000000e18117223 */ /* 0x000fe20000000025 */
[-C--:B------:R-:W-:Y:S01]  /*0c80*/  FFMA R10, R14, R25.reuse, R9 ;  /* 0x000000190e0a7223 */ /* 0x080fe20000000009 */
[C---:B------:R-:W-:Y:S01]  /*0c90*/  FFMA R45, R24.reuse, R18, R45 ;  /* 0x00000012182d7223 */ /* 0x040fe2000000002d */
[----:B------:R-:W-:Y:S01]  /*0ca0*/  FFMA R51, R24, R22, R51 ;  /* 0x0000001618337223 */ /* 0x000fe20000000033 */
[-C--:B------:R-:W-:Y:S01]  /*0cb0*/  FFMA R9, R14, R26.reuse, R39 ;  /* 0x0000001a0e097223 */ /* 0x080fe20000000027 */
[----:B------:R-:W-:Y:S01]  /*0cc0*/  FFMA R24, R22, R25, R33 ;  /* 0x0000001916187223 */ /* 0x000fe20000000021 */
[----:B------:R-:W-:Y:S01]  /*0cd0*/  LDS.128 R36, [R40+0x300] ;  /* 0x0003000028247984 */ /* 0x000fe20000000c00 */
[-C--:B------:R-:W-:Y:S01]  /*0ce0*/  FFMA R14, R14, R27.reuse, R12 ;  /* 0x0000001b0e0e7223 */ /* 0x080fe2000000000c */
[C---:B------:R-:W-:Y:S01]  /*0cf0*/  FFMA R16, R18.reuse, R27, R16 ;  /* 0x0000001b12107223 */ /* 0x040fe20000000010 */
[C---:B------:R-:W-:Y:S01]  /*0d00*/  FFMA R12, R18.reuse, R25, R13 ;  /* 0x00000019120c7223 */ /* 0x040fe2000000000d */
[----:B------:R-:W0:Y:S01]  /*0d10*/  LDS.128 R32, [R2+-0x70] ;  /* 0xffff900002207984 */ /* 0x000e220000000c00 */
[-C--:B------:R-:W-:Y:S01]  /*0d20*/  FFMA R47, R18, R26.reuse, R47 ;  /* 0x0000001a122f7223 */ /* 0x080fe2000000002f */
[C---:B------:R-:W-:Y:S01]  /*0d30*/  FFMA R49, R22.reuse, R26, R49 ;  /* 0x0000001a16317223 */ /* 0x040fe20000000031 */
[----:B------:R-:W-:Y:S01]  /*0d40*/  FFMA R20, R22, R27, R20 ;  /* 0x0000001b16147223 */ /* 0x000fe20000000014 */
[C---:B-1----:R-:W-:Y:S01]  /*0d50*/  FFMA R63, R28.reuse, R11, R63 ;  /* 0x0000000b1c3f7223 */ /* 0x042fe2000000003f */
[C---:B------:R-:W-:Y:S01]  /*0d60*/  FFMA R46, R11.reuse, R29, R46 ;  /* 0x0000001d0b2e7223 */ /* 0x040fe2000000002e */
[CC--:B------:R-:W-:Y:S01]  /*0d70*/  FFMA R65, R11.reuse, R30.reuse, R65 ;  /* 0x0000001e0b417223 */ /* 0x0c0fe20000000041 */
[----:B------:R-:W-:Y:S01]  /*0d80*/  FFMA R26, R11, R31, R8 ;  /* 0x0000001f0b1a7223 */ /* 0x000fe20000000008 */
[C---:B------:R-:W-:Y:S01]  /*0d90*/  FFMA R22, R15.reuse, R29, R10 ;  /* 0x0000001d0f167223 */ /* 0x040fe2000000000a */
[-C--:B------:R-:W-:Y:S01]  /*0da0*/  FFMA R53, R15, R30.reuse, R9 ;  /* 0x0000001e0f357223 */ /* 0x080fe20000000009 */
[C---:B------:R-:W-:Y:S01]  /*0db0*/  FFMA R21, R28.reuse, R15, R17 ;  /* 0x0000000f1c157223 */ /* 0x040fe20000000011 */
[----:B------:R-:W1:Y:S01]  /*0dc0*/  LDS.128 R8, [R2+-0x30] ;  /* 0xffffd00002087984 */ /* 0x000e620000000c00 */
[C---:B------:R-:W-:Y:S01]  /*0dd0*/  FFMA R45, R28.reuse, R19, R45 ;  /* 0x000000131c2d7223 */ /* 0x040fe2000000002d */
[C---:B------:R-:W-:Y:S01]  /*0de0*/  FFMA R50, R19.reuse, R29, R12 ;  /* 0x0000001d13327223 */ /* 0x040fe2000000000c */
[CC--:B------:R-:W-:Y:S01]  /*0df0*/  FFMA R47, R19.reuse, R30.reuse, R47 ;  /* 0x0000001e132f7223 */ /* 0x0c0fe2000000002f */
[-C--:B------:R-:W-:Y:S01]  /*0e00*/  FFMA R52, R19, R31.reuse, R16 ;  /* 0x0000001f13347223 */ /* 0x080fe20000000010 */
[----:B------:R-:W-:Y:S01]  /*0e10*/  FFMA R48, R15, R31, R14 ;  /* 0x0000001f0f307223 */ /* 0x000fe2000000000e */
[----:B------:R-:W2:Y:S01]  /*0e20*/  LDS.128 R16, [R2+0x50] ;  /* 0x0000500002107984 */ /* 0x000ea20000000c00 */
[----:B------:R-:W-:Y:S01]  /*0e30*/  FFMA R51, R28, R23, R51 ;  /* 0x000000171c337223 */ /* 0x000fe20000000033 */
[C---:B------:R-:W-:Y:S01]  /*0e40*/  FFMA R28, R23.reuse, R29, R24 ;  /* 0x0000001d171c7223 */ /* 0x040fe20000000018 */
[C---:B------:R-:W-:Y:S01]  /*0e50*/  FFMA R49, R23.reuse, R30, R49 ;  /* 0x0000001e17317223 */ /* 0x040fe20000000031 */
[----:B------:R3:W4:Y:S01]  /*0e60*/  LDS.128 R12, [R2+0x10] ;  /* 0x00001000020c7984 */ /* 0x0007220000000c00 */
[----:B------:R-:W-:Y:S01]  /*0e70*/  FFMA R30, R23, R31, R20 ;  /* 0x0000001f171e7223 */ /* 0x000fe20000000014 */
[----:B---3--:R-:W-:Y:S01]  /*0e80*/  IADD3 R2, PT, PT, R2, 0x20, RZ ;  /* 0x0000002002027810 */ /* 0x008fe20007ffe0ff */
[C---:B0-----:R-:W-:Y:S01]  /*0e90*/  FFMA R63, R32.reuse, R36, R63 ;  /* 0x00000024203f7223 */ /* 0x041fe2000000003f */
[C---:B------:R-:W-:Y:S01]  /*0ea0*/  FFMA R46, R32.reuse, R37, R46 ;  /* 0x00000025202e7223 */ /* 0x040fe2000000002e */
[C---:B------:R-:W-:Y:S01]  /*0eb0*/  FFMA R65, R32.reuse, R38, R65 ;  /* 0x0000002620417223 */ /* 0x040fe20000000041 */
[----:B------:R-:W-:-:S02]  /*0ec0*/  FFMA R32, R32, R39, R26 ;  /* 0x0000002720207223 */ /* 0x000fc4000000001a */
[----:B------:R-:W0:Y:S01]  /*0ed0*/  LDS.128 R24, [R40+0x400] ;  /* 0x0004000028187984 */ /* 0x000e220000000c00 */
[C---:B-1----:R-:W-:Y:S01]  /*0ee0*/  FFMA R67, R8.reuse, R36, R21 ;  /* 0x0000002408437223 */ /* 0x042fe20000000015 */
[C---:B------:R-:W-:Y:S01]  /*0ef0*/  FFMA R62, R8.reuse, R37, R22 ;  /* 0x00000025083e7223 */ /* 0x040fe20000000016 */
[C---:B------:R-:W-:Y:S01]  /*0f00*/  FFMA R53, R8.reuse, R38, R53 ;  /* 0x0000002608357223 */ /* 0x040fe20000000035 */
[----:B------:R-:W1:Y:S01]  /*0f10*/  LDS.128 R20, [R40+0x500] ;  /* 0x0005000028147984 */ /* 0x000e620000000c00 */
[----:B------:R-:W-:Y:S01]  /*0f20*/  FFMA R48, R8, R39, R48 ;  /* 0x0000002708307223 */ /* 0x000fe20000000030 */
[C---:B--2---:R-:W-:Y:S01]  /*0f30*/  FFMA R51, R16.reuse, R36, R51 ;  /* 0x0000002410337223 */ /* 0x044fe20000000033 */
[C---:B------:R-:W-:Y:S01]  /*0f40*/  FFMA R8, R16.reuse, R37, R28 ;  /* 0x0000002510087223 */ /* 0x040fe2000000001c */
[C---:B------:R-:W-:Y:S01]  /*0f50*/  FFMA R49, R16.reuse, R38, R49 ;  /* 0x0000002610317223 */ /* 0x040fe20000000031 */
[----:B------:R-:W-:Y:S01]  /*0f60*/  FFMA R16, R16, R39, R30 ;  /* 0x0000002710107223 */ /* 0x000fe2000000001e */
[C---:B----4-:R-:W-:Y:S01]  /*0f70*/  FFMA R50, R12.reuse, R37, R50 ;  /* 0x000000250c327223 */ /* 0x050fe20000000032 */
[----:B------:R2:W3:Y:S01]  /*0f80*/  LDS.128 R28, [R40+0x600] ;  /* 0x00060000281c7984 */ /* 0x0004e20000000c00 */
[C---:B------:R-:W-:Y:S01]  /*0f90*/  FFMA R52, R12.reuse, R39, R52 ;  /* 0x000000270c347223 */ /* 0x040fe20000000034 */
[C---:B------:R-:W-:Y:S01]  /*0fa0*/  FFMA R45, R12.reuse, R36, R45 ;  /* 0x000000240c2d7223 */ /* 0x040fe2000000002d */
[----:B------:R-:W-:Y:S01]  /*0fb0*/  FFMA R47, R12, R38, R47 ;  /* 0x000000260c2f7223 */ /* 0x000fe2000000002f */
[----:B--2---:R-:W-:-:S02]  /*0fc0*/  VIADD R40, R40, 0x800 ;  /* 0x0000080028287836 */ /* 0x004fc40000000000 */
[C---:B0-----:R-:W-:Y:S01]  /*0fd0*/  FFMA R63, R24.reuse, R33, R63 ;  /* 0x00000021183f7223 */ /* 0x041fe2000000003f */
[C---:B------:R-:W-:Y:S01]  /*0fe0*/  FFMA R37, R33.reuse, R25, R46 ;  /* 0x0000001921257223 */ /* 0x040fe2000000002e */
[CC--:B------:R-:W-:Y:S01]  /*0ff0*/  FFMA R65, R33.reuse, R26.reuse, R65 ;  /* 0x0000001a21417223 */ /* 0x0c0fe20000000041 */
[----:B------:R-:W-:Y:S01]  /*1000*/  FFMA R32, R33, R27, R32 ;  /* 0x0000001b21207223 */ /* 0x000fe20000000020 */
[C---:B------:R-:W-:Y:S01]  /*1010*/  FFMA R67, R24.reuse, R9, R67 ;  /* 0x0000000918437223 */ /* 0x040fe20000000043 */
[C---:B------:R-:W-:Y:S01]  /*1020*/  FFMA R33, R9.reuse, R25, R62 ;  /* 0x0000001909217223 */ /* 0x040fe2000000003e */
[CC--:B------:R-:W-:Y:S01]  /*1030*/  FFMA R53, R9.reuse, R26.reuse, R53 ;  /* 0x0000001a09357223 */ /* 0x0c0fe20000000035 */
[----:B------:R-:W-:Y:S01]  /*1040*/  FFMA R48, R9, R27, R48 ;  /* 0x0000001b09307223 */ /* 0x000fe20000000030 */
[C---:B------:R-:W-:Y:S01]  /*1050*/  FFMA R9, R13.reuse, R25, R50 ;  /* 0x000000190d097223 */ /* 0x040fe20000000032 */
[C---:B------:R-:W-:Y:S01]  /*1060*/  FFMA R52, R13.reuse, R27, R52 ;  /* 0x0000001b0d347223 */ /* 0x040fe20000000034 */
[C---:B------:R-:W-:Y:S01]  /*1070*/  FFMA R45, R24.reuse, R13, R45 ;  /* 0x0000000d182d7223 */ /* 0x040fe2000000002d */
[-C--:B------:R-:W-:Y:S01]  /*1080*/  FFMA R47, R13, R26.reuse, R47 ;  /* 0x0000001a0d2f7223 */ /* 0x080fe2000000002f */
[----:B------:R-:W-:Y:S01]  /*1090*/  FFMA R51, R24, R17, R51 ;  /* 0x0000001118337223 */ /* 0x000fe20000000033 */
[C---:B------:R-:W-:Y:S01]  /*10a0*/  FFMA R25, R17.reuse, R25, R8 ;  /* 0x0000001911197223 */ /* 0x040fe20000000008 */
[C---:B------:R-:W-:Y:S01]  /*10b0*/  FFMA R49, R17.reuse, R26, R49 ;  /* 0x0000001a11317223 */ /* 0x040fe20000000031 */
[----:B------:R-:W-:Y:S01]  /*10c0*/  FFMA R16, R17, R27, R16 ;  /* 0x0000001b11107223 */ /* 0x000fe20000000010 */
[-C--:B-1----:R-:W-:Y:S01]  /*10d0*/  FFMA R48, R10, R23.reuse, R48 ;  /* 0x000000170a307223 */ /* 0x082fe20000000030 */
[----:B------:R-:W-:Y:S01]  /*10e0*/  FFMA R52, R14, R23, R52 ;  /* 0x000000170e347223 */ /* 0x000fe20000000034 */
[----:B------:R-:W-:Y:S01]  /*10f0*/  FFMA R63, R20, R34, R63 ;  /* 0x00000022143f7223 */ /* 0x000fe2000000003f */
[C---:B------:R-:W-:Y:S01]  /*1100*/  FFMA R24, R34.reuse, R21, R37 ;  /* 0x0000001522187223 */ /* 0x040fe20000000025 */
[C---:B------:R-:W-:Y:S01]  /*1110*/  FFMA R65, R34.reuse, R22, R65 ;  /* 0x0000001622417223 */ /* 0x040fe20000000041 */
[----:B------:R-:W-:Y:S01]  /*1120*/  FFMA R32, R34, R23, R32 ;  /* 0x0000001722207223 */ /* 0x000fe20000000020 */
[----:B------:R-:W-:Y:S01]  /*1130*/  FFMA R67, R20, R10, R67 ;  /* 0x0000000a14437223 */ /* 0x000fe20000000043 */
[CC--:B------:R-:W-:Y:S01]  /*1140*/  FFMA R36, R10.reuse, R21.reuse, R33 ;  /* 0x000000150a247223 */ /* 0x0c0fe20000000021 */
[----:B------:R-:W-:Y:S01]  /*1150*/  FFMA R53, R10, R22, R53 ;  /* 0x000000160a357223 */ /* 0x000fe20000000035 */
[----:B------:R-:W-:Y:S01]  /*1160*/  FFMA R45, R20, R14, R45 ;  /* 0x0000000e142d7223 */ /* 0x000fe2000000002d */
[CC--:B------:R-:W-:Y:S01]  /*1170*/  FFMA R8, R14.reuse, R21.reuse, R9 ;  /* 0x000000150e087223 */ /* 0x0c0fe20000000009 */
[----:B------:R-:W-:Y:S01]  /*1180*/  FFMA R47, R14, R22, R47 ;  /* 0x000000160e2f7223 */ /* 0x000fe2000000002f */
[----:B------:R-:W-:Y:S01]  /*1190*/  FFMA R51, R20, R18, R51 ;  /* 0x0000001214337223 */ /* 0x000fe20000000033 */
[C---:B------:R-:W-:Y:S01]  /*11a0*/  FFMA R38, R18.reuse, R21, R25 ;  /* 0x0000001512267223 */ /* 0x040fe20000000019 */
[C---:B------:R-:W-:Y:S01]  /*11b0*/  FFMA R49, R18.reuse, R22, R49 ;  /* 0x0000001612317223 */ /* 0x040fe20000000031 */
[----:B------:R-:W-:Y:S01]  /*11c0*/  FFMA R16, R18, R23, R16 ;  /* 0x0000001712107223 */ /* 0x000fe20000000010 */
[-C--:B---3--:R-:W-:Y:S01]  /*11d0*/  FFMA R46, R11, R31.reuse, R48 ;  /* 0x0000001f0b2e7223 */ /* 0x088fe20000000030 */
[----:B------:R-:W-:Y:S01]  /*11e0*/  FFMA R50, R15, R31, R52 ;  /* 0x0000001f0f327223 */ /* 0x000fe20000000034 */
[C---:B------:R-:W-:Y:S01]  /*11f0*/  FFMA R25, R28.reuse, R35, R63 ;  /* 0x000000231c197223 */ /* 0x040fe2000000003f */
[C---:B------:R-:W-:Y:S01]  /*1200*/  FFMA R24, R35.reuse, R29, R24 ;  /* 0x0000001d23187223 */ /* 0x040fe20000000018 */
[CC--:B------:R-:W-:Y:S01]  /*1210*/  FFMA R27, R35.reuse, R30.reuse, R65 ;  /* 0x0000001e231b7223 */ /* 0x0c0fe20000000041 */
[----:B------:R-:W-:Y:S01]  /*1220*/  FFMA R26, R35, R31, R32 ;  /* 0x0000001f231a7223 */ /* 0x000fe20000000020 */
[C---:B------:R-:W-:Y:S01]  /*1230*/  FFMA R37, R28.reuse, R11, R67 ;  /* 0x0000000b1c257223 */ /* 0x040fe20000000043 */
[C---:B------:R-:W-:Y:S01]  /*1240*/  FFMA R36, R11.reuse, R29, R36 ;  /* 0x0000001d0b247223 */ /* 0x040fe20000000024 */
[-C--:B------:R-:W-:Y:S01]  /*1250*/  FFMA R39, R11, R30.reuse, R53 ;  /* 0x0000001e0b277223 */ /* 0x080fe20000000035 */
[C---:B------:R-:W-:Y:S01]  /*1260*/  FFMA R45, R28.reuse, R15, R45 ;  /* 0x0000000f1c2d7223 */ /* 0x040fe2000000002d */
[C---:B------:R-:W-:Y:S01]  /*1270*/  FFMA R48, R15.reuse, R29, R8 ;  /* 0x0000001d0f307223 */ /* 0x040fe20000000008 */
[-C--:B------:R-:W-:Y:S01]  /*1280*/  FFMA R47, R15, R30.reuse, R47 ;  /* 0x0000001e0f2f7223 */ /* 0x080fe2000000002f */
[----:B------:R-:W-:Y:S01]  /*1290*/  FFMA R51, R28, R19, R51 ;  /* 0x000000131c337223 */ /* 0x000fe20000000033 */
[C---:B------:R-:W-:Y:S01]  /*12a0*/  FFMA R38, R19.reuse, R29, R38 ;  /* 0x0000001d13267223 */ /* 0x040fe20000000026 */
[C---:B------:R-:W-:Y:S01]  /*12b0*/  FFMA R49, R19.reuse, R30, R49 ;  /* 0x0000001e13317223 */ /* 0x040fe20000000031 */
[----:B------:R-:W-:Y:S01]  /*12c0*/  FFMA R52, R19, R31, R16 ;  /* 0x0000001f13347223 */ /* 0x000fe20000000010 */
[----:B------:R-:W-:Y:S06]  /*12d0*/  BRA.U UP0, `(.L_x_187) ;  /* 0xfffffff500a47547 */ /* 0x000fec000b83ffff */
[----:B------:R-:W-:Y:S01]  /*12e0*/  BAR.SYNC.DEFER_BLOCKING 0x0 ;  /* 0x0000000000007b1d */ /* 0x000fe20000010000 */
[----:B------:R-:W-:-:S04]  /*12f0*/  UIADD3 UR5, UP0, UPT, UR5, 0x10, URZ ;  /* 0x0000001005057890 */ /* 0x000fc8000ff1e0ff */
[----:B------:R-:W-:Y:S02]  /*1300*/  UIADD3.X UR6, UPT, UPT, URZ, UR6, URZ, UP0, !UPT ;  /* 0x00000006ff067290 */ /* 0x000fe400087fe4ff */
[----:B------:R-:W-:-:S04]  /*1310*/  UISETP.GE.U32.AND UP0, UPT, UR5, UR16, UPT ;  /* 0x000000100500728c */ /* 0x000fc8000bf06070 */
[----:B------:R-:W-:-:S09]  /*1320*/  UISETP.GE.U32.AND.EX UP0, UPT, UR6, UR17, UPT, UP0 ;  /* 0x000000110600728c */ /* 0x000fd2000bf06100 */
[----:B------:R-:W-:Y:S05]  /*1330*/  BRA.U !UP0, `(.L_x_188) ;  /* 0xfffffff108147547 */ /* 0x000fea000b83ffff */
.L_x_186:
[----:B------:R-:W0:Y:S01]  /*1340*/  LDCU.64 UR10, c[0x0][0x3a0] ;  /* 0x00007400ff0a77ac */ /* 0x000e220008000a00 */
[C---:B------:R-:W-:Y:S01]  /*1350*/  IADD3 R0, P3, PT, R54.reuse, 0x1, RZ ;  /* 0x0000000136007810 */ /* 0x040fe20007f7e0ff */
[----:B------:R-:W1:Y:S01]  /*1360*/  LDC.64 R6, c[0x0][0x3a0] ;  /* 0x0000e800ff067b82 */ /* 0x000e620000000a00 */
[----:B------:R-:W-:Y:S01]  /*1370*/  MOV R55, RZ ;  /* 0x000000ff00377202 */ /* 0x000fe20000000f00 */
[----:B------:R-:W2:Y:S01]  /*1380*/  LDCU.128 UR4, c[0x0][0x390] ;  /* 0x00007200ff0477ac */ /* 0x000ea20008000c00 */
[C---:B------:R-:W-:Y:S02]  /*1390*/  IADD3 R2, P0, PT, R54.reuse, 0x2, RZ ;  /* 0x0000000236027810 */ /* 0x040fe40007f1e0ff */
[----:B------:R-:W-:Y:S02]  /*13a0*/  IADD3 R8, P6, PT, R54, 0x3, RZ ;  /* 0x0000000336087810 */ /* 0x000fe40007fde0ff */
[----:B0-----:R-:W-:Y:S01]  /*13b0*/  ISETP.GE.U32.AND P2, PT, R0, UR10, PT ;  /* 0x0000000a00007c0c */ /* 0x001fe2000bf46070 */
[----:B------:R-:W-:Y:S01]  /*13c0*/  IMAD R3, R57, UR10, RZ ;  /* 0x0000000a39037c24 */ /* 0x000fe2000f8e02ff */
[----:B------:R-:W-:Y:S01]  /*13d0*/  IADD3.X R0, PT, PT, RZ, RZ, RZ, P3, !PT ;  /* 0x000000ffff007210 */ /* 0x000fe20001ffe4ff */
[C---:B------:R-:W-:Y:S01]  /*13e0*/  IMAD.WIDE.U32 R4, R56.reuse, UR10, R54 ;  /* 0x0000000a38047c25 */ /* 0x040fe2000f8e0036 */
[----:B--2---:R-:W-:-:S02]  /*13f0*/  ISETP.GE.U32.AND P5, PT, R56, UR6, PT ;  /* 0x0000000638007c0c */ /* 0x004fc4000bfa6070 */
[----:B------:R-:W-:Y:S01]  /*1400*/  ISETP.GE.U32.AND.EX P2, PT, R0, UR11, PT, P2 ;  /* 0x0000000b00007c0c */ /* 0x000fe2000bf46120 */
[----:B------:R-:W-:Y:S01]  /*1410*/  IMAD R9, R56, UR11, R3 ;  /* 0x0000000b38097c24 */ /* 0x000fe2000f8e0203 */
[----:B------:R-:W-:Y:S02]  /*1420*/  ISETP.GE.U32.AND P1, PT, R2, UR10, PT ;  /* 0x0000000a02007c0c */ /* 0x000fe4000bf26070 */
[----:B------:R-:W-:Y:S02]  /*1430*/  ISETP.GE.U32.OR.EX P4, PT, R57, UR7, P2, P5 ;  /* 0x0000000739007c0c */ /* 0x000fe40009786550 */
[----:B------:R-:W-:Y:S02]  /*1440*/  LEA R2, P3, R4, UR4, 0x2 ;  /* 0x0000000404027c11 */ /* 0x000fe4000f8610ff */
[----:B------:R-:W-:Y:S02]  /*1450*/  IADD3 R3, PT, PT, R5, R9, RZ ;  /* 0x0000000905037210 */ /* 0x000fe40007ffe0ff */
[----:B------:R-:W-:-:S02]  /*1460*/  IADD3.X R0, PT, PT, RZ, RZ, RZ, P0, !PT ;  /* 0x000000ffff007210 */ /* 0x000fc400007fe4ff */
[----:B------:R-:W-:Y:S01]  /*1470*/  LEA.HI.X R3, R4, UR5, R3, 0x2, P3 ;  /* 0x0000000504037c11 */ /* 0x000fe200098f1403 */
[----:B-1----:R-:W-:Y:S01]  /*1480*/  IMAD.WIDE.U32 R4, R56, UR10, R6 ;  /* 0x0000000a38047c25 */ /* 0x002fe2000f8e0006 */
[----:B------:R-:W-:Y:S02]  /*1490*/  ISETP.GE.U32.AND P3, PT, R54, UR10, PT ;  /* 0x0000000a36007c0c */ /* 0x000fe4000bf66070 */
[----:B------:R-:W-:Y:S01]  /*14a0*/  ISETP.GE.U32.AND.EX P1, PT, R0, UR11, PT, P1 ;  /* 0x0000000b00007c0c */ /* 0x000fe2000bf26110 */
[----:B------:R-:W-:Y:S01]  /*14b0*/  @!P4 STG.E desc[UR8][R2.64+0x4], R24 ;  /* 0x000004180200c986 */ /* 0x000fe2000c101908 */
[----:B------:R-:W-:Y:S02]  /*14c0*/  IADD3.X R0, PT, PT, RZ, RZ, RZ, P6, !PT ;  /* 0x000000ffff007210 */ /* 0x000fe400037fe4ff */
[----:B------:R-:W-:Y:S02]  /*14d0*/  ISETP.GE.U32.AND P0, PT, R8, UR10, PT ;  /* 0x0000000a08007c0c */ /* 0x000fe4000bf06070 */
[----:B------:R-:W-:-:S02]  /*14e0*/  ISETP.GE.U32.AND.EX P3, PT, RZ, UR11, PT, P3 ;  /* 0x0000000bff007c0c */ /* 0x000fc4000bf66130 */
[C---:B------:R-:W-:Y:S02]  /*14f0*/  ISETP.GE.U32.OR.EX P6, PT, R57.reuse, UR7, P1, P5 ;  /* 0x0000000739007c0c */ /* 0x040fe40008fc6550 */
[----:B------:R-:W-:Y:S02]  /*1500*/  ISETP.GE.U32.AND.EX P0, PT, R0, UR11, PT, P0 ;  /* 0x0000000b00007c0c */ /* 0x000fe4000bf06100 */
[C---:B------:R-:W-:Y:S02]  /*1510*/  ISETP.GE.U32.OR.EX P4, PT, R57.reuse, UR7, P3, P5 ;  /* 0x0000000739007c0c */ /* 0x040fe40009f86550 */
[----:B------:R-:W-:-:S07]  /*1520*/  ISETP.GE.U32.OR.EX P5, PT, R57, UR7, P0, P5 ;  /* 0x0000000739007c0c */ /* 0x000fce00087a6550 */
[----:B------:R-:W-:Y:S01]  /*1530*/  @!P6 STG.E desc[UR8][R2.64+0x8], R27 ;  /* 0x0000081b0200e986 */ /* 0x000fe2000c101908 */
[----:B------:R-:W-:-:S03]  /*1540*/  IADD3 R0, P6, PT, R56, 0x1, RZ ;  /* 0x0000000138007810 */ /* 0x000fc60007fde0ff */
[----:B------:R-:W-:Y:S01]  /*1550*/  @!P4 STG.E desc[UR8][R2.64], R25 ;  /* 0x000000190200c986 */ /* 0x000fe2000c101908 */
[----:B------:R-:W-:Y:S02]  /*1560*/  ISETP.GE.U32.AND P4, PT, R0, UR6, PT ;  /* 0x0000000600007c0c */ /* 0x000fe4000bf86070 */
[----:B------:R-:W-:Y:S01]  /*1570*/  IADD3.X R6, PT, PT, RZ, R57, RZ, P6, !PT ;  /* 0x00000039ff067210 */ /* 0x000fe200037fe4ff */
[----:B------:R0:W-:Y:S01]  /*1580*/  @!P5 STG.E desc[UR8][R2.64+0xc], R26 ;  /* 0x00000c1a0200d986 */ /* 0x0001e2000c101908 */
[----:B------:R-:W-:Y:S02]  /*1590*/  IADD3 R0, P6, PT, R54, R4, RZ ;  /* 0x0000000436007210 */ /* 0x000fe40007fde0ff */
[----:B------:R-:W-:Y:S02]  /*15a0*/  ISETP.GE.U32.OR.EX P5, PT, R6, UR7, P3, P4 ;  /* 0x0000000706007c0c */ /* 0x000fe40009fa6540 */
[----:B------:R-:W-:Y:S02]  /*15b0*/  IADD3.X R5, PT, PT, R9, R5, RZ, P6, !PT ;  /* 0x0000000509057210 */ /* 0x000fe400037fe4ff */
[----:B------:R-:W-:-:S04]  /*15c0*/  LEA R4, P6, R0, UR4, 0x2 ;  /* 0x0000000400047c11 */ /* 0x000fc8000f8c10ff */
[----:B------:R-:W-:Y:S02]  /*15d0*/  LEA.HI.X R5, R0, UR5, R5, 0x2, P6 ;  /* 0x0000000500057c11 */ /* 0x000fe4000b0f1405 */
[----:B------:R-:W-:-:S03]  /*15e0*/  IADD3 R9, P6, PT, R56, 0x2, RZ ;  /* 0x0000000238097810 */ /* 0x000fc60007fde0ff */
[----:B------:R-:W-:Y:S01]  /*15f0*/  @!P5 STG.E desc[UR8][R4.64], R37 ;  /* 0x000000250400d986 */ /* 0x000fe2000c101908 */
[C---:B------:R-:W-:Y:S02]  /*1600*/  ISETP.GE.U32.OR.EX P5, PT, R6.reuse, UR7, P2, P4 ;  /* 0x0000000706007c0c */ /* 0x040fe400097a6540 */
[----:B------:R-:W-:Y:S02]  /*1610*/  IADD3.X R8, PT, PT, RZ, R57, RZ, P6, !PT ;  /* 0x00000039ff087210 */ /* 0x000fe400037fe4ff */
[C---:B------:R-:W-:Y:S02]  /*1620*/  ISETP.GE.U32.OR.EX P6, PT, R6.reuse, UR7, P1, P4 ;  /* 0x0000000706007c0c */ /* 0x040fe40008fc6540 */
[----:B------:R-:W-:Y:S01]  /*1630*/  ISETP.GE.U32.OR.EX P4, PT, R6, UR7, P0, P4 ;  /* 0x0000000706007c0c */ /* 0x000fe20008786540 */
[----:B------:R-:W-:Y:S02]  /*1640*/  IMAD R0, R8, UR10, RZ ;  /* 0x0000000a08007c24 */ /* 0x000fe4000f8e02ff */
[----:B------:R-:W-:-:S04]  /*1650*/  IMAD.WIDE.U32 R6, R9, UR10, R54 ;  /* 0x0000000a09067c25 */ /* 0x000fc8000f8e0036 */
[----:B------:R-:W-:Y:S01]  /*1660*/  @!P5 STG.E desc[UR8][R4.64+0x4], R36 ;  /* 0x000004240400d986 */ /* 0x000fe2000c101908 */
[C---:B------:R-:W-:Y:S01]  /*1670*/  ISETP.GE.U32.AND P5, PT, R9.reuse, UR6, PT ;  /* 0x0000000609007c0c */ /* 0x040fe2000bfa6070 */
[----:B0-----:R-:W-:Y:S02]  /*1680*/  IMAD R3, R9, UR11, R0 ;  /* 0x0000000b09037c24 */ /* 0x001fe4000f8e0200 */
[----:B------:R-:W-:Y:S01]  /*1690*/  @!P6 STG.E desc[UR8][R4.64+0x8], R39 ;  /* 0x000008270400e986 */ /* 0x000fe2000c101908 */
[----:B------:R-:W-:Y:S02]  /*16a0*/  ISETP.GE.U32.OR.EX P6, PT, R8, UR7, P3, P5 ;  /* 0x0000000708007c0c */ /* 0x000fe40009fc6550 */
[----:B------:R-:W-:Y:S01]  /*16b0*/  IADD3 R3, PT, PT, R7, R3, RZ ;  /* 0x0000000307037210 */ /* 0x000fe20007ffe0ff */
[----:B------:R0:W-:Y:S01]  /*16c0*/  @!P4 STG.E desc[UR8][R4.64+0xc], R46 ;  /* 0x00000c2e0400c986 */ /* 0x0001e2000c101908 */
[----:B------:R-:W-:-:S04]  /*16d0*/  LEA R2, P4, R6, UR4, 0x2 ;  /* 0x0000000406027c11 */ /* 0x000fc8000f8810ff */
[----:B------:R-:W-:Y:S02]  /*16e0*/  LEA.HI.X R3, R6, UR5, R3, 0x2, P4 ;  /* 0x0000000506037c11 */ /* 0x000fe4000a0f1403 */
[----:B------:R-:W-:-:S03]  /*16f0*/  ISETP.GE.U32.OR.EX P4, PT, R8, UR7, P2, P5 ;  /* 0x0000000708007c0c */ /* 0x000fc60009786550 */
[----:B------:R1:W-:Y:S01]  /*1700*/  @!P6 STG.E desc[UR8][R2.64], R45 ;  /* 0x0000002d0200e986 */ /* 0x0003e2000c101908 */
[----:B------:R-:W-:-:S04]  /*1710*/  IADD3 R7, P6, PT, R56, 0x3, RZ ;  /* 0x0000000338077810 */ /* 0x000fc80007fde0ff */
[----:B------:R-:W-:Y:S01]  /*1720*/  IADD3.X R56, PT, PT, RZ, R57, RZ, P6, !PT ;  /* 0x00000039ff387210 */ /* 0x000fe200037fe4ff */
[C---:B------:R-:W-:Y:S01]  /*1730*/  IMAD.WIDE.U32 R54, R7.reuse, UR10, R54 ;  /* 0x0000000a07367c25 */ /* 0x040fe2000f8e0036 */
[C---:B------:R-:W-:Y:S02]  /*1740*/  ISETP.GE.U32.OR.EX P6, PT, R8.reuse, UR7, P1, P5 ;  /* 0x0000000708007c0c */ /* 0x040fe40008fc6550 */
[----:B------:R-:W-:Y:S01]  /*1750*/  ISETP.GE.U32.OR.EX P5, PT, R8, UR7, P0, P5 ;  /* 0x0000000708007c0c */ /* 0x000fe200087a6550 */
[----:B------:R1:W-:Y:S01]  /*1760*/  @!P4 STG.E desc[UR8][R2.64+0x4], R48 ;  /* 0x000004300200c986 */ /* 0x0003e2000c101908 */
[----:B------:R-:W-:Y:S01]  /*1770*/  IMAD R0, R56, UR10, RZ ;  /* 0x0000000a38007c24 */ /* 0x000fe2000f8e02ff */
[----:B------:R-:W-:-:S03]  /*1780*/  ISETP.GE.U32.AND P4, PT, R7, UR6, PT ;  /* 0x0000000607007c0c */ /* 0x000fc6000bf86070 */
[----:B0-----:R-:W-:Y:S01]  /*1790*/  IMAD R5, R7, UR11, R0 ;  /* 0x0000000b07057c24 */ /* 0x001fe2000f8e0200 */
[C---:B------:R-:W-:Y:S02]  /*17a0*/  ISETP.GE.U32.OR.EX P3, PT, R56.reuse, UR7, P3, P4 ;  /* 0x0000000738007c0c */ /* 0x040fe40009f66540 */
[C---:B------:R-:W-:Y:S02]  /*17b0*/  ISETP.GE.U32.OR.EX P2, PT, R56.reuse, UR7, P2, P4 ;  /* 0x0000000738007c0c */ /* 0x040fe40009746540 */
[C---:B------:R-:W-:Y:S01]  /*17c0*/  ISETP.GE.U32.OR.EX P1, PT, R56.reuse, UR7, P1, P4 ;  /* 0x0000000738007c0c */ /* 0x040fe20008f26540 */
[----:B------:R1:W-:Y:S01]  /*17d0*/  @!P6 STG.E desc[UR8][R2.64+0x8], R47 ;  /* 0x0000082f0200e986 */ /* 0x0003e2000c101908 */
[----:B------:R-:W-:Y:S02]  /*17e0*/  ISETP.GE.U32.OR.EX P0, PT, R56, UR7, P0, P4 ;  /* 0x0000000738007c0c */ /* 0x000fe40008706540 */
[----:B------:R-:W-:Y:S01]  /*17f0*/  LEA R4, P4, R54, UR4, 0x2 ;  /* 0x0000000436047c11 */ /* 0x000fe2000f8810ff */
[----:B------:R1:W-:Y:S01]  /*1800*/  @!P5 STG.E desc[UR8][R2.64+0xc], R50 ;  /* 0x00000c320200d986 */ /* 0x0003e2000c101908 */
[----:B------:R-:W-:-:S04]  /*1810*/  IADD3 R5, PT, PT, R55, R5, RZ ;  /* 0x0000000537057210 */ /* 0x000fc80007ffe0ff */
[----:B------:R-:W-:-:S05]  /*1820*/  LEA.HI.X R5, R54, UR5, R5, 0x2, P4 ;  /* 0x0000000536057c11 */ /* 0x000fca000a0f1405 */
[----:B------:R1:W-:Y:S04]  /*1830*/  @!P3 STG.E desc[UR8][R4.64], R51 ;  /* 0x000000330400b986 */ /* 0x0003e8000c101908 */
[----:B------:R1:W-:Y:S04]  /*1840*/  @!P2 STG.E desc[UR8][R4.64+0x4], R38 ;  /* 0x000004260400a986 */ /* 0x0003e8000c101908 */
[----:B------:R1:W-:Y:S01]  /*1850*/  @!P1 STG.E desc[UR8][R4.64+0x8], R49 ;  /* 0x0000083104009986 */ /* 0x0003e2000c101908 */
[----:B------:R-:W-:Y:S05]  /*1860*/  @P0 EXIT ;  /* 0x000000000000094d */ /* 0x000fea0003800000 */
[----:B------:R-:W-:Y:S01]  /*1870*/  STG.E desc[UR8][R4.64+0xc], R52 ;  /* 0x00000c3404007986 */ /* 0x000fe2000c101908 */
[----:B------:R-:W-:Y:S05]  /*1880*/  EXIT ;  /* 0x000000000000794d */ /* 0x000fea0003800000 */
.L_x_189:
        /* <DEDUP_REMOVED lines=15> */
.L_x_251:


//--------------------- .text.mul_a_bt            --------------------------
	.section	.text.mul_a_bt,"ax",@progbits
	.align	128
        .global         mul_a_bt
        .type           mul_a_bt,@function
        .size           mul_a_bt,(.L_x_252 - mul_a_bt)
        .other          mul_a_bt,@"STO_CUDA_ENTRY STV_DEFAULT"
mul_a_bt:
.text.mul_a_bt:
[----:B------:R-:W-:Y:S01]  /*0000*/  LDC R1, c[0x0][0x37c] ;  /* 0x0000df00ff017b82 */ /* 0x000fe20000000800 */
[----:B------:R-:W0:Y:S01]  /*0010*/  S2R R3, SR_CTAID.X ;  /* 0x0000000000037919 */ /* 0x000e220000002500 */
[----:B------:R-:W0:Y:S01]  /*0020*/  LDCU UR4, c[0x0][0x360] ;  /* 0x00006c00ff0477ac */ /* 0x000e220008000800 */
[----:B------:R-:W-:Y:S01]  /*0030*/  HFMA2 R65, -RZ, RZ, 0, 0 ;  /* 0x00000000ff417431 */ /* 0x000fe200000001ff */
[----:B------:R-:W-:Y:S01]  /*0040*/  MOV R57, RZ ;  /* 0x000000ff00397202 */ /* 0x000fe20000000f00 */
        /* <DEDUP_REMOVED lines=9> */
[----:B------:R-:W-:Y:S02]  /*00e0*/  CS2R R50, SRZ ;  /* 0x0000000000327805 */ /* 0x000fe4000001ff00 */
        /* <DEDUP_REMOVED lines=9> */
[----:B--2---:R-:W-:-:S04]  /*0180*/  IMAD R58, R58, UR4, R41 ;  /* 0x000000043a3a7c24 */ /* 0x004fc8000f8e0229 */
[----:B------:R-:W-:Y:S01]  /*0190*/  IMAD.SHL.U32 R58, R58, 0x4, RZ ;  /* 0x000000043a3a7824 */ /* 0x000fe200078e00ff */
[----:B---3--:R-:W-:Y:S06]  /*01a0*/  BRA.U !UP0, `(.L_x_190) ;  /* 0x0000001108c07547 */ /* 0x008fec000b800000 */
[----:B------:R-:W0:Y:S01]  /*01b0*/  LDC.64 R60, c[0x0][0x3a8] ;  /* 0x0000ea00ff3c7b82 */ /* 0x000e220000000a00 */
[----:B------:R-:W-:Y:S01]  /*01c0*/  IMAD R3, R0, UR10, RZ ;  /* 0x0000000a00037c24 */ /* 0x000fe2000f8e02ff */
[----:B------:R-:W-:Y:S01]  /*01d0*/  UMOV UR4, 0x400 ;  /* 0x0000040000047882 */ /* 0x000fe20000000000 */
[----:B------:R-:W-:Y:S01]  /*01e0*/  CS2R R54, SRZ ;  /* 0x0000000000367805 */ /* 0x000fe2000001ff00 */
[----:B------:R-:W-:Y:S01]  /*01f0*/  UIADD3 UR5, UPT, UPT, UR4, 0x1000, URZ ;  /* 0x0000100004057890 */ /* 0x000fe2000fffe0ff */
[----:B------:R-:W-:Y:S01]  /*0200*/  IMAD R3, R2, UR11, R3 ;  /* 0x0000000b02037c24 */ /* 0x000fe2000f8e0203 */
[----:B------:R-:W-:Y:S02]  /*0210*/  CS2R R52, SRZ ;  /* 0x0000000000347805 */ /* 0x000fe4000001ff00 */
[----:B------:R-:W-:Y:S01]  /*0220*/  CS2R R48, SRZ ;  /* 0x0000000000307805 */ /* 0x000fe2000001ff00 */
[----:B------:R-:W1:Y:S01]  /*0230*/  S2UR UR6, SR_CgaCtaId ;  /* 0x00000000000679c3 */ /* 0x000e620000008800 */
[----:B------:R-:W-:-:S02]  /*0240*/  CS2R R50, SRZ ;  /* 0x0000000000327805 */ /* 0x000fc4000001ff00 */
[----:B------:R-:W-:Y:S02]  /*0250*/  CS2R R14, SRZ ;  /* 0x00000000000e7805 */ /* 0x000fe4000001ff00 */
[----:B------:R-:W-:Y:S02]  /*0260*/  CS2R R12, SRZ ;  /* 0x00000000000c7805 */ /* 0x000fe4000001ff00 */
[----:B------:R-:W-:Y:S02]  /*0270*/  MOV R38, RZ ;  /* 0x000000ff00267202 */ /* 0x000fe40000000f00 */
[----:B------:R-:W-:Y:S02]  /*0280*/  CS2R R36, SRZ ;  /* 0x0000000000247805 */ /* 0x000fe4000001ff00 */
[----:B------:R-:W-:Y:S01]  /*0290*/  MOV R57, RZ ;  /* 0x000000ff00397202 */ /* 0x000fe20000000f00 */
[----:B0-----:R-:W-:-:S04]  /*02a0*/  IMAD.WIDE.U32 R62, R2, UR10, R60 ;  /* 0x0000000a023e7c25 */ /* 0x001fc8000f8e003c */
[----:B------:R-:W-:Y:S01]  /*02b0*/  IMAD.WIDE.U32 R60, R58, UR10, R60 ;  /* 0x0000000a3a3c7c25 */ /* 0x000fe2000f8e003c */
[----:B------:R-:W-:Y:S02]  /*02c0*/  IADD3 R3, PT, PT, R63, R3, RZ ;  /* 0x000000033f037210 */ /* 0x000fe40007ffe0ff */
[----:B------:R-:W-:Y:S01]  /*02d0*/  IADD3 R4, P0, PT, R62, UR10, RZ ;  /* 0x0000000a3e047c10 */ /* 0x000fe2000ff1e0ff */
[----:B-1----:R-:W-:Y:S01]  /*02e0*/  ULEA UR4, UR6, UR4, 0x18 ;  /* 0x0000000406047291 */ /* 0x002fe2000f8ec0ff */
[----:B------:R-:W-:Y:S01]  /*02f0*/  IMAD R5, R58, UR11, R61 ;  /* 0x0000000b3a057c24 */ /* 0x000fe2000f8e023d */
[----:B------:R-:W-:Y:S01]  /*0300*/  ULEA UR5, UR6, UR5, 0x18 ;  /* 0x0000000506057291 */ /* 0x000fe2000f8ec0ff */
[----:B------:R-:W-:Y:S02]  /*0310*/  IADD3 R10, P1, PT, R60, UR10, RZ ;  /* 0x0000000a3c0a7c10 */ /* 0x000fe4000ff3e0ff */
[----:B------:R-:W-:Y:S01]  /*0320*/  IADD3.X R6, PT, PT, R3, UR11, RZ, P0, !PT ;  /* 0x0000000b03067c10 */ /* 0x000fe200087fe4ff */
[----:B------:R-:W-:Y:S01]  /*0330*/  UMOV UR6, URZ ;  /* 0x000000ff00067c82 */ /* 0x000fe20008000000 */
[----:B------:R-:W-:-:S02]  /*0340*/  IADD3.X R8, PT, PT, R5, UR11, RZ, P1, !PT ;  /* 0x0000000b05087c10 */ /* 0x000fc40008ffe4ff */
[----:B------:R-:W-:Y:S02]  /*0350*/  LEA R16, R64, UR4, 0x8 ;  /* 0x0000000440107c11 */ /* 0x000fe4000f8e40ff */
[----:B------:R-:W-:Y:S02]  /*0360*/  IADD3 R7, P0, PT, R4, UR10, RZ ;  /* 0x0000000a04077c10 */ /* 0x000fe4000ff1e0ff */
[----:B------:R-:W-:Y:S01]  /*0370*/  IADD3 R40, P1, PT, R10, UR10, RZ ;  /* 0x0000000a0a287c10 */ /* 0x000fe2000ff3e0ff */
[C---:B------:R-:W-:Y:S01]  /*0380*/  IMAD R47, R41.reuse, 0x4, R16 ;  /* 0x00000004292f7824 */ /* 0x040fe200078e0210 */
[----:B------:R-:W-:Y:S02]  /*0390*/  LEA R46, R64, UR5, 0x8 ;  /* 0x00000005402e7c11 */ /* 0x000fe4000f8e40ff */
[----:B------:R-:W-:Y:S01]  /*03a0*/  LEA R44, R41, UR5, 0x4 ;  /* 0x00000005292c7c11 */ /* 0x000fe2000f8e20ff */
[----:B------:R-:W-:Y:S01]  /*03b0*/  UMOV UR5, URZ ;  /* 0x000000ff00057c82 */ /* 0x000fe20008000000 */
[----:B------:R-:W-:-:S02]  /*03c0*/  IADD3.X R9, PT, PT, R6, UR11, RZ, P0, !PT ;  /* 0x0000000b06097c10 */ /* 0x000fc400087fe4ff */
[----:B------:R-:W-:Y:S02]  /*03d0*/  IADD3.X R11, PT, PT, R8, UR11, RZ, P1, !PT ;  /* 0x0000000b080b7c10 */ /* 0x000fe40008ffe4ff */
[----:B------:R-:W-:Y:S02]  /*03e0*/  IADD3 R45, PT, PT, R16, 0x80, RZ ;  /* 0x00000080102d7810 */ /* 0x000fe40007ffe0ff */
[----:B------:R-:W-:Y:S02]  /*03f0*/  LEA R46, R41, R46, 0x4 ;  /* 0x0000002e292e7211 */ /* 0x000fe400078e20ff */
[----:B------:R-:W-:-:S07]  /*0400*/  IADD3 R44, PT, PT, R44, 0x100, RZ ;  /* 0x000001002c2c7810 */ /* 0x000fce0007ffe0ff */
.L_x_192:
[----:B------:R-:W0:Y:S01]  /*0410*/  LDCU.64 UR14, c[0x0][0x3a8] ;  /* 0x00007500ff0e77ac */ /* 0x000e220008000a00 */
[----:B------:R-:W-:Y:S02]  /*0420*/  IADD3 R26, P0, PT, R41, UR5, RZ ;  /* 0x00000005291a7c10 */ /* 0x000fe4000ff1e0ff */
[C---:B------:R-:W-:Y:S01]  /*0430*/  IADD3 R18, P3, PT, R2.reuse, 0x2, RZ ;  /* 0x0000000202127810 */ /* 0x040fe20007f7e0ff */
[----:B------:R-:W1:Y:S01]  /*0440*/  LDCU.64 UR10, c[0x0][0x398] ;  /* 0x00007300ff0a77ac */ /* 0x000e620008000a00 */
[----:B------:R-:W-:Y:S02]  /*0450*/  IADD3.X R27, PT, PT, RZ, UR6, RZ, P0, !PT ;  /* 0x00000006ff1b7c10 */ /* 0x000fe400087fe4ff */
[----:B------:R-:W-:Y:S01]  /*0460*/  IADD3 R16, P0, PT, R2, 0x1, RZ ;  /* 0x0000000102107810 */ /* 0x000fe20007f1e0ff */
[----:B------:R-:W2:Y:S01]  /*0470*/  LDCU.64 UR12, c[0x0][0x3a0] ;  /* 0x00007400ff0c77ac */ /* 0x000ea20008000a00 */
[----:B------:R-:W-:Y:S02]  /*0480*/  IADD3.X R20, PT, PT, RZ, R0, RZ, P3, !PT ;  /* 0x00000000ff147210 */ /* 0x000fe40001ffe4ff */
[----:B------:R-:W-:-:S02]  /*0490*/  MOV R32, RZ ;  /* 0x000000ff00207202 */ /* 0x000fc40000000f00 */
[----:B0-----:R-:W-:Y:S02]  /*04a0*/  ISETP.GE.U32.AND P1, PT, R26, UR14, PT ;  /* 0x0000000e1a007c0c */ /* 0x001fe4000bf26070 */
[----:B-1----:R-:W-:Y:S02]  /*04b0*/  ISETP.GE.U32.AND P2, PT, R2, UR10, PT ;  /* 0x0000000a02007c0c */ /* 0x002fe4000bf46070 */
[----:B------:R-:W-:Y:S02]  /*04c0*/  ISETP.GE.U32.AND.EX P1, PT, R27, UR15, PT, P1 ;  /* 0x0000000f1b007c0c */ /* 0x000fe4000bf26110 */
[----:B------:R-:W-:Y:S01]  /*04d0*/  ISETP.GE.U32.AND P4, PT, R16, UR10, PT ;  /* 0x0000000a10007c0c */ /* 0x000fe2000bf86070 */
[----:B------:R-:W-:Y:S01]  /*04e0*/  IMAD.X R16, RZ, RZ, R0, P0 ;  /* 0x000000ffff107224 */ /* 0x000fe200000e0600 */
[----:B------:R-:W-:Y:S02]  /*04f0*/  ISETP.GE.U32.OR.EX P2, PT, R0, UR11, P1, P2 ;  /* 0x0000000b00007c0c */ /* 0x000fe40008f46520 */
[----:B------:R-:W-:-:S02]  /*0500*/  ISETP.GE.U32.AND P0, PT, R18, UR10, PT ;  /* 0x0000000a12007c0c */ /* 0x000fc4000bf06070 */
[----:B------:R-:W-:Y:S02]  /*0510*/  ISETP.GE.U32.OR.EX P4, PT, R16, UR11, P1, P4 ;  /* 0x0000000b10007c0c */ /* 0x000fe40008f86540 */
[----:B------:R-:W-:-:S07]  /*0520*/  ISETP.GE.U32.OR.EX P0, PT, R20, UR11, P1, P0 ;  /* 0x0000000b14007c0c */ /* 0x000fce0008f06500 */
[----:B------:R-:W0:Y:S01]  /*0530*/  @!P2 LDC.64 R16, c[0x0][0x380] ;  /* 0x0000e000ff10ab82 */ /* 0x000e220000000a00 */
[----:B------:R-:W-:Y:S02]  /*0540*/  @!P2 IMAD R21, R0, UR14, RZ ;  /* 0x0000000e0015ac24 */ /* 0x000fe4000f8e02ff */
[----:B------:R-:W-:-:S04]  /*0550*/  @!P2 IMAD.WIDE.U32 R22, R2, UR14, R26 ;  /* 0x0000000e0216ac25 */ /* 0x000fc8000f8e001a */
[----:B------:R-:W-:Y:S01]  /*0560*/  @!P2 IMAD R25, R2, UR15, R21 ;  /* 0x0000000f0219ac24 */ /* 0x000fe2000f8e0215 */
[----:B------:R-:W1:Y:S04]  /*0570*/  @!P4 LDC.64 R18, c[0x0][0x380] ;  /* 0x0000e000ff12cb82 */ /* 0x000e680000000a00 */
[----:B------:R-:W-:Y:S02]  /*0580*/  @!P2 IADD3 R24, PT, PT, R25, R23, RZ ;  /* 0x000000171918a210 */ /* 0x000fe40007ffe0ff */
[----:B------:R-:W-:Y:S02]  /*0590*/  @!P4 IADD3 R23, P5, PT, R26, R62, RZ ;  /* 0x0000003e1a17c210 */ /* 0x000fe40007fbe0ff */
[----:B------:R-:W3:Y:S01]  /*05a0*/  @!P0 LDC.64 R20, c[0x0][0x380] ;  /* 0x0000e000ff148b82 */ /* 0x000ee20000000a00 */
[----:B0-----:R-:W-:-:S04]  /*05b0*/  @!P2 LEA R16, P3, R22, R16, 0x2 ;  /* 0x000000101610a211 */ /* 0x001fc800078610ff */
[----:B------:R-:W-:Y:S02]  /*05c0*/  @!P2 LEA.HI.X R17, R22, R17, R24, 0x2, P3 ;  /* 0x000000111611a211 */ /* 0x000fe400018f1418 */
[----:B------:R-:W-:Y:S02]  /*05d0*/  IADD3 R28, P3, PT, R64, UR5, RZ ;  /* 0x00000005401c7c10 */ /* 0x000fe4000ff7e0ff */
[----:B------:R-:W-:Y:S01]  /*05e0*/  @!P4 IADD3.X R22, PT, PT, R27, R3, RZ, P5, !PT ;  /* 0x000000031b16c210 */ /* 0x000fe20002ffe4ff */
[----:B------:R0:W4:Y:S01]  /*05f0*/  @!P2 LDG.E R32, desc[UR8][R16.64] ;  /* 0x000000081020a981 */ /* 0x000122000c1e1900 */
[----:B-1----:R-:W-:Y:S01]  /*0600*/  @!P4 LEA R18, P6, R23, R18, 0x2 ;  /* 0x000000121712c211 */ /* 0x002fe200078c10ff */
[----:B------:R-:W-:Y:S01]  /*0610*/  IMAD.X R29, RZ, RZ, UR6, P3 ;  /* 0x00000006ff1d7e24 */ /* 0x000fe200098e06ff */
[----:B------:R-:W-:Y:S02]  /*0620*/  IADD3 R24, P5, PT, R2, 0x3, RZ ;  /* 0x0000000302187810 */ /* 0x000fe40007fbe0ff */
[----:B------:R-:W-:-:S02]  /*0630*/  ISETP.GE.U32.AND P2, PT, R28, UR14, PT ;  /* 0x0000000e1c007c0c */ /* 0x000fc4000bf46070 */
[----:B------:R-:W-:Y:S02]  /*0640*/  @!P4 LEA.HI.X R19, R23, R19, R22, 0x2, P6 ;  /* 0x000000131713c211 */ /* 0x000fe400030f1416 */
[----:B------:R-:W-:Y:S02]  /*0650*/  ISETP.GE.U32.AND P6, PT, R24, UR10, PT ;  /* 0x0000000a18007c0c */ /* 0x000fe4000bfc6070 */
[----:B------:R-:W-:Y:S02]  /*0660*/  IADD3.X R23, PT, PT, RZ, R0, RZ, P5, !PT ;  /* 0x00000000ff177210 */ /* 0x000fe40002ffe4ff */
[----:B--2---:R-:W-:Y:S02]  /*0670*/  ISETP.GE.U32.AND P3, PT, R58, UR12, PT ;  /* 0x0000000c3a007c0c */ /* 0x004fe4000bf66070 */
[----:B------:R-:W-:Y:S02]  /*0680*/  ISETP.GE.U32.AND.EX P2, PT, R29, UR15, PT, P2 ;  /* 0x0000000f1d007c0c */ /* 0x000fe4000bf46120 */
[----:B------:R-:W-:Y:S01]  /*0690*/  @!P0 IADD3 R22, P5, PT, R26, R4, RZ ;  /* 0x000000041a168210 */ /* 0x000fe20007fbe0ff */
[----:B------:R-:W-:Y:S01]  /*06a0*/  HFMA2 R34, -RZ, RZ, 0, 0 ;  /* 0x00000000ff227431 */ /* 0x000fe200000001ff */
[----:B------:R-:W-:-:S02]  /*06b0*/  ISETP.GE.U32.OR.EX P1, PT, R23, UR11, P1, P6 ;  /* 0x0000000b17007c0c */ /* 0x000fc40008f26560 */
[----:B------:R-:W-:Y:S02]  /*06c0*/  ISETP.GE.U32.OR.EX P3, PT, RZ, UR13, P2, P3 ;  /* 0x0000000dff007c0c */ /* 0x000fe40009766530 */
[----:B0-----:R-:W-:Y:S02]  /*06d0*/  @!P0 IADD3.X R16, PT, PT, R27, R6, RZ, P5, !PT ;  /* 0x000000061b108210 */ /* 0x001fe40002ffe4ff */
[----:B---3--:R-:W-:Y:S02]  /*06e0*/  @!P0 LEA R42, P6, R22, R20, 0x2 ;  /* 0x00000014162a8211 */ /* 0x008fe400078c10ff */
[----:B------:R-:W-:Y:S01]  /*06f0*/  IADD3 R17, P5, PT, R58, 0x1, RZ ;  /* 0x000000013a117810 */ /* 0x000fe20007fbe0ff */
[----:B------:R0:W2:Y:S01]  /*0700*/  @!P4 LDG.E R34, desc[UR8][R18.64] ;  /* 0x000000081222c981 */ /* 0x0000a2000c1e1900 */
[----:B------:R-:W-:Y:S02]  /*0710*/  @!P0 LEA.HI.X R43, R22, R21, R16, 0x2, P6 ;  /* 0x00000015162b8211 */ /* 0x000fe400030f1410 */
[----:B------:R-:W-:-:S02]  /*0720*/  IADD3 R21, P6, PT, R58, 0x2, RZ ;  /* 0x000000023a157810 */ /* 0x000fc40007fde0ff */
[----:B------:R-:W-:Y:S02]  /*0730*/  IADD3.X R20, PT, PT, RZ, RZ, RZ, P5, !PT ;  /* 0x000000ffff147210 */ /* 0x000fe40002ffe4ff */
[----:B------:R-:W-:Y:S01]  /*0740*/  IADD3 R23, P5, PT, R58, 0x3, RZ ;  /* 0x000000033a177810 */ /* 0x000fe20007fbe0ff */
[----:B------:R-:W-:Y:S01]  /*0750*/  IMAD.X R22, RZ, RZ, RZ, P6 ;  /* 0x000000ffff167224 */ /* 0x000fe200030e06ff */
[----:B------:R-:W-:Y:S01]  /*0760*/  ISETP.GE.U32.AND P4, PT, R17, UR12, PT ;  /* 0x0000000c11007c0c */ /* 0x000fe2000bf86070 */
[----:B0-----:R-:W0:Y:S01]  /*0770*/  @!P3 LDC.64 R18, c[0x0][0x388] ;  /* 0x0000e200ff12bb82 */ /* 0x001e220000000a00 */
[----:B------:R-:W-:Y:S02]  /*0780*/  ISETP.GE.U32.AND P6, PT, R21, UR12, PT ;  /* 0x0000000c15007c0c */ /* 0x000fe4000bfc6070 */
[----:B------:R-:W-:Y:S02]  /*0790*/  IADD3.X R21, PT, PT, RZ, RZ, RZ, P5, !PT ;  /* 0x000000ffff157210 */ /* 0x000fe40002ffe4ff */
[----:B------:R-:W-:-:S03]  /*07a0*/  ISETP.GE.U32.AND P5, PT, R23, UR12, PT ;  /* 0x0000000c17007c0c */ /* 0x000fc6000bfa6070 */
[----:B------:R-:W1:Y:S01]  /*07b0*/  @!P1 LDC.64 R16, c[0x0][0x380] ;  /* 0x0000e000ff109b82 */ /* 0x000e620000000a00 */
[----:B------:R-:W-:Y:S02]  /*07c0*/  ISETP.GE.U32.OR.EX P5, PT, R21, UR13, P2, P5 ;  /* 0x0000000d15007c0c */ /* 0x000fe400097a6550 */
[----:B------:R-:W-:Y:S02]  /*07d0*/  ISETP.GE.U32.OR.EX P4, PT, R20, UR13, P2, P4 ;  /* 0x0000000d14007c0c */ /* 0x000fe40009786540 */
[----:B------:R-:W-:Y:S02]  /*07e0*/  ISETP.GE.U32.OR.EX P6, PT, R22, UR13, P2, P6 ;  /* 0x0000000d16007c0c */ /* 0x000fe400097c6560 */
[----:B------:R-:W-:Y:S01]  /*07f0*/  MOV R56, RZ ;  /* 0x000000ff00387202 */ /* 0x000fe20000000f00 */
[----:B------:R-:W-:-:S05]  /*0800*/  @!P3 IMAD.WIDE.U32 R30, R58, UR14, R28 ;  /* 0x0000000e3a1ebc25 */ /* 0x000fca000f8e001c */
[----:B------:R3:W5:Y:S01]  /*0810*/  @!P0 LDG.E R56, desc[UR8][R42.64] ;  /* 0x000000082a388981 */ /* 0x000762000c1e1900 */
[----:B------:R-:W-:Y:S01]  /*0820*/  @!P1 IADD3 R26, P0, PT, R26, R7, RZ ;  /* 0x000000071a1a9210 */ /* 0x000fe20007f1e0ff */
[----:B------:R-:W3:Y:S01]  /*0830*/  @!P5 LDC.64 R24, c[0x0][0x388] ;  /* 0x0000e200ff18db82 */ /* 0x000ee20000000a00 */
[----:B0-----:R-:W-:Y:S02]  /*0840*/  @!P3 LEA R18, P2, R30, R18, 0x2 ;  /* 0x000000121e12b211 */ /* 0x001fe400078410ff */
[----:B------:R-:W-:Y:S01]  /*0850*/  @!P1 IADD3.X R33, PT, PT, R27, R9, RZ, P0, !PT ;  /* 0x000000091b219210 */ /* 0x000fe200007fe4ff */
[----:B------:R-:W-:-:S04]  /*0860*/  @!P3 IMAD R27, R58, UR15, R31 ;  /* 0x0000000f3a1bbc24 */ /* 0x000fc8000f8e021f */
[----:B------:R-:W0:Y:S01]  /*0870*/  @!P4 LDC.64 R20, c[0x0][0x388] ;  /* 0x0000e200ff14cb82 */ /* 0x000e220000000a00 */
[----:B-1----:R-:W-:Y:S02]  /*0880*/  @!P1 LEA R16, P0, R26, R16, 0x2 ;  /* 0x000000101a109211 */ /* 0x002fe400078010ff */
[----:B------:R-:W-:-:S05]  /*0890*/  @!P3 LEA.HI.X R19, R30, R19, R27, 0x2, P2 ;  /* 0x000000131e13b211 */ /* 0x000fca00010f141b */
[----:B------:R-:W1:Y:S01]  /*08a0*/  @!P6 LDC.64 R22, c[0x0][0x388] ;  /* 0x0000e200ff16eb82 */ /* 0x000e620000000a00 */
[----:B------:R-:W-:Y:S02]  /*08b0*/  @!P1 LEA.HI.X R17, R26, R17, R33, 0x2, P0 ;  /* 0x000000111a119211 */ /* 0x000fe400000f1421 */
[----:B------:R-:W-:Y:S02]  /*08c0*/  CS2R R26, SRZ ;  /* 0x00000000001a7805 */ /* 0x000fe4000001ff00 */
[----:B------:R-:W-:-:S04]  /*08d0*/  @!P6 IADD3 R30, P2, PT, R28, R10, RZ ;  /* 0x0000000a1c1ee210 */ /* 0x000fc80007f5e0ff */
[----:B------:R3:W5:Y:S01]  /*08e0*/  @!P1 LDG.E R26, desc[UR8][R16.64] ;  /* 0x00000008101a9981 */ /* 0x000762000c1e1900 */
[C---:B------:R-:W-:Y:S02]  /*08f0*/  @!P4 IADD3 R33, P1, PT, R28.reuse, R60, RZ ;  /* 0x0000003c1c21c210 */ /* 0x040fe40007f3e0ff */
[----:B------:R-:W-:Y:S01]  /*0900*/  @!P5 IADD3 R28, P0, PT, R28, R40, RZ ;  /* 0x000000281c1cd210 */ /* 0x000fe20007f1e0ff */
[C---:B------:R-:W-:Y:S01]  /*0910*/  @!P6 IMAD.X R31, R29.reuse, 0x1, R8, P2 ;  /* 0x000000011d1fe824 */ /* 0x040fe200010e0608 */
[C---:B---3--:R-:W-:Y:S01]  /*0920*/  @!P4 IADD3.X R42, PT, PT, R29.reuse, R5, RZ, P1, !PT ;  /* 0x000000051d2ac210 */ /* 0x048fe20000ffe4ff */
[----:B------:R3:W5:Y:S01]  /*0930*/  @!P3 LDG.E R27, desc[UR8][R18.64] ;  /* 0x00000008121bb981 */ /* 0x000762000c1e1900 */
[----:B------:R-:W-:Y:S02]  /*0940*/  @!P5 IADD3.X R29, PT, PT, R29, R11, RZ, P0, !PT ;  /* 0x0000000b1d1dd210 */ /* 0x000fe400007fe4ff */
[----:B------:R-:W-:Y:S01]  /*0950*/  @!P5 LEA R24, P0, R28, R24, 0x2 ;  /* 0x000000181c18d211 */ /* 0x000fe200078010ff */
[----:B------:R-:W-:Y:S01]  /*0960*/  HFMA2 R17, -RZ, RZ, 0, 0 ;  /* 0x00000000ff117431 */ /* 0x000fe200000001ff */
[----:B0-----:R-:W-:-:S02]  /*0970*/  @!P4 LEA R20, P1, R33, R20, 0x2 ;  /* 0x000000142114c211 */ /* 0x001fc400078210ff */
[----:B------:R-:W-:Y:S01]  /*0980*/  @!P5 LEA.HI.X R25, R28, R25, R29, 0x2, P0 ;  /* 0x000000191c19d211 */ /* 0x000fe200000f141d */
[----:B------:R-:W-:Y:S01]  /*0990*/  HFMA2 R29, -RZ, RZ, 0, 0 ;  /* 0x00000000ff1d7431 */ /* 0x000fe200000001ff */
[C---:B-1----:R-:W-:Y:S02]  /*09a0*/  @!P6 LEA R22, P2, R30.reuse, R22, 0x2 ;  /* 0x000000161e16e211 */ /* 0x042fe400078410ff */
[----:B---3--:R-:W-:Y:S02]  /*09b0*/  MOV R19, RZ ;  /* 0x000000ff00137202 */ /* 0x008fe40000000f00 */
[----:B------:R-:W-:Y:S02]  /*09c0*/  @!P4 LEA.HI.X R21, R33, R21, R42, 0x2, P1 ;  /* 0x000000152115c211 */ /* 0x000fe400008f142a */
[----:B------:R-:W-:Y:S01]  /*09d0*/  @!P6 LEA.HI.X R23, R30, R23, R31, 0x2, P2 ;  /* 0x000000171e17e211 */ /* 0x000fe200010f141f */
[----:B------:R-:W3:Y:S04]  /*09e0*/  @!P5 LDG.E R29, desc[UR8][R24.64] ;  /* 0x00000008181dd981 */ /* 0x000ee8000c1e1900 */
[----:B------:R-:W3:Y:S04]  /*09f0*/  @!P4 LDG.E R17, desc[UR8][R20.64] ;  /* 0x000000081411c981 */ /* 0x000ee8000c1e1900 */
[----:B------:R-:W3:Y:S01]  /*0a00*/  @!P6 LDG.E R19, desc[UR8][R22.64] ;  /* 0x000000081613e981 */ /* 0x000ee2000c1e1900 */
[----:B------:R-:W-:Y:S01]  /*0a10*/  IMAD.MOV.U32 R43, RZ, RZ, R44 ;  /* 0x000000ffff2b7224 */ /* 0x000fe200078e002c */
[----:B------:R-:W-:Y:S01]  /*0a20*/  MOV R42, R45 ;  /* 0x0000002d002a7202 */ /* 0x000fe20000000f00 */
[----:B------:R-:W-:Y:S01]  /*0a30*/  UMOV UR7, 0x10 ;  /* 0x0000001000077882 */ /* 0x000fe20000000000 */
[----:B------:R-:W-:Y:S01]  /*0a40*/  UMOV UR4, URZ ;  /* 0x000000ff00047c82 */ /* 0x000fe20008000000 */
[----:B----4-:R0:W-:Y:S04]  /*0a50*/  STS [R47], R32 ;  /* 0x000000202f007388 */ /* 0x0101e80000000800 */
[----:B--2---:R0:W-:Y:S04]  /*0a60*/  STS [R47+0x40], R34 ;  /* 0x000040222f007388 */ /* 0x0041e80000000800 */
[----:B-----5:R0:W-:Y:S04]  /*0a70*/  STS [R47+0x80], R56 ;  /* 0x000080382f007388 */ /* 0x0201e80000000800 */
[----:B------:R0:W-:Y:S04]  /*0a80*/  STS [R47+0xc0], R26 ;  /* 0x0000c01a2f007388 */ /* 0x0001e80000000800 */
[----:B------:R0:W-:Y:S04]  /*0a90*/  STS [R46], R27 ;  /* 0x0000001b2e007388 */ /* 0x0001e80000000800 */
[----:B---3--:R0:W-:Y:S04]  /*0aa0*/  STS [R46+0xc], R29 ;  /* 0x00000c1d2e007388 */ /* 0x0081e80000000800 */
[----:B------:R0:W-:Y:S04]  /*0ab0*/  STS [R46+0x4], R17 ;  /* 0x000004112e007388 */ /* 0x0001e80000000800 */
[----:B------:R0:W-:Y:S01]  /*0ac0*/  STS [R46+0x8], R19 ;  /* 0x000008132e007388 */ /* 0x0001e20000000800 */
[----:B------:R-:W-:Y:S06]  /*0ad0*/  BAR.SYNC.DEFER_BLOCKING 0x0 ;  /* 0x0000000000007b1d */ /* 0x000fec0000010000 */
.L_x_191:
        /* <DEDUP_REMOVED lines=8> */
[----:B------:R-:W3:Y:S01]  /*0b60*/  LDS.128 R28, [R42+0x40] ;  /* 0x000040002a1c7984 */ /* 0x000ee20000000c00 */
[C---:B0-----:R-:W-:Y:S01]  /*0b70*/  FFMA R57, R16.reuse, R24, R57 ;  /* 0x0000001810397223 */ /* 0x041fe20000000039 */
[C---:B------:R-:W-:Y:S01]  /*0b80*/  FFMA R56, R16.reuse, R25, R36 ;  /* 0x0000001910387223 */ /* 0x040fe20000000024 */
[C---:B------:R-:W-:Y:S01]  /*0b90*/  FFMA R67, R16.reuse, R26, R37 ;  /* 0x0000001a10437223 */ /* 0x040fe20000000025 */
[----:B------:R-:W-:Y:S01]  /*0ba0*/  FFMA R16, R16, R27, R38 ;  /* 0x0000001b10107223 */ /* 0x000fe20000000026 */
[C---:B-1----:R-:W-:Y:S01]  /*0bb0*/  FFMA R69, R20.reuse, R24, R13 ;  /* 0x0000001814457223 */ /* 0x042fe2000000000d */
[----:B------:R-:W0:Y:S01]  /*0bc0*/  LDS.128 R36, [R43] ;  /* 0x000000002b247984 */ /* 0x000e220000000c00 */
[C---:B------:R-:W-:Y:S01]  /*0bd0*/  FFMA R66, R20.reuse, R25, R12 ;  /* 0x0000001914427223 */ /* 0x040fe2000000000c */
[C---:B------:R-:W-:Y:S01]  /*0be0*/  FFMA R71, R20.reuse, R26, R15 ;  /* 0x0000001a14477223 */ /* 0x040fe2000000000f */
[----:B------:R-:W-:Y:S01]  /*0bf0*/  FFMA R20, R20, R27, R14 ;  /* 0x0000001b14147223 */ /* 0x000fe2000000000e */
[C---:B--2---:R-:W-:Y:S01]  /*0c00*/  FFMA R49, R32.reuse, R24, R49 ;  /* 0x0000001820317223 */ /* 0x044fe20000000031 */
[----:B------:R-:W1:Y:S01]  /*0c10*/  LDS.128 R12, [R43+0x100] ;  /* 0x000100002b0c7984 */ /* 0x000e620000000c00 */
[CC--:B------:R-:W-:Y:S01]  /*0c20*/  FFMA R50, R32.reuse, R25.reuse, R50 ;  /* 0x0000001920327223 */ /* 0x0c0fe20000000032 */
[----:B------:R-:W-:Y:S01]  /*0c30*/  FFMA R51, R32, R26, R51 ;  /* 0x0000001a20337223 */ /* 0x000fe20000000033 */
[C---:B---3--:R-:W-:Y:S01]  /*0c40*/  FFMA R55, R28.reuse, R24, R55 ;  /* 0x000000181c377223 */ /* 0x048fe20000000037 */
[C---:B------:R-:W-:Y:S01]  /*0c50*/  FFMA R48, R28.reuse, R25, R48 ;  /* 0x000000191c307223 */ /* 0x040fe20000000030 */
[----:B------:R-:W-:Y:S01]  /*0c60*/  FFMA R53, R28, R26, R53 ;  /* 0x0000001a1c357223 */ /* 0x000fe20000000035 */
[-C--:B------:R-:W-:Y:S01]  /*0c70*/  FFMA R32, R32, R27.reuse, R52 ;  /* 0x0000001b20207223 */ /* 0x080fe20000000034 */
[----:B------:R-:W-:-:S02]  /*0c80*/  FFMA R28, R28, R27, R54 ;  /* 0x0000001b1c1c7223 */ /* 0x000fc40000000036 */
[----:B------:R-:W2:Y:S01]  /*0c90*/  LDS.128 R24, [R43+0x200] ;  /* 0x000200002b187984 */ /* 0x000ea20000000c00 */
        /* <DEDUP_REMOVED lines=10> */
[CC--:B------:R-:W-:Y:S01]  /*0d40*/  FFMA R51, R33.reuse, R38.reuse, R51 ;  /* 0x0000002621337223 */ /* 0x0c0fe20000000033 */
[-C--:B------:R-:W-:Y:S01]  /*0d50*/  FFMA R32, R33, R39.reuse, R32 ;  /* 0x0000002721207223 */ /* 0x080fe20000000020 */
[C---:B------:R-:W-:Y:S01]  /*0d60*/  FFMA R75, R29.reuse, R38, R53 ;  /* 0x000000261d4b7223 */ /* 0x040fe20000000035 */
[C---:B------:R-:W-:Y:S01]  /*0d70*/  FFMA R28, R29.reuse, R39, R28 ;  /* 0x000000271d1c7223 */ /* 0x040fe2000000001c */
[----:B------:R-:W-:Y:S01]  /*0d80*/  FFMA R33, R36, R29, R55 ;  /* 0x0000001d24217223 */ /* 0x000fe20000000037 */
[----:B------:R-:W-:Y:S01]  /*0d90*/  FFMA R37, R29, R37, R48 ;  /* 0x000000251d257223 */ /* 0x000fe20000000030 */
[----:B-1----:R-:W-:Y:S01]  /*0da0*/  FFMA R39, R12, R18, R57 ;  /* 0x000000120c277223 */ /* 0x002fe20000000039 */
[----:B------:R-:W-:Y:S01]  /*0db0*/  FFMA R16, R18, R15, R16 ;  /* 0x0000000f12107223 */ /* 0x000fe20000000010 */
[----:B------:R-:W-:Y:S01]  /*0dc0*/  FFMA R53, R12, R22, R69 ;  /* 0x000000160c357223 */ /* 0x000fe20000000045 */
[CC--:B------:R-:W-:Y:S01]  /*0dd0*/  FFMA R48, R18.reuse, R13.reuse, R73 ;  /* 0x0000000d12307223 */ /* 0x0c0fe20000000049 */
[-C--:B------:R-:W-:Y:S01]  /*0de0*/  FFMA R29, R18, R14.reuse, R67 ;  /* 0x0000000e121d7223 */ /* 0x080fe20000000043 */
[C---:B------:R-:W-:Y:S01]  /*0df0*/  FFMA R50, R22.reuse, R13, R17 ;  /* 0x0000000d16327223 */ /* 0x040fe20000000011 */
[C---:B------:R-:W-:Y:S01]  /*0e00*/  FFMA R55, R22.reuse, R14, R71 ;  /* 0x0000000e16377223 */ /* 0x040fe20000000047 */
[----:B------:R-:W-:Y:S01]  /*0e10*/  FFMA R66, R22, R15, R20 ;  /* 0x0000000f16427223 */ /* 0x000fe20000000014 */
[----:B------:R-:W-:Y:S01]  /*0e20*/  FFMA R69, R12, R34, R49 ;  /* 0x000000220c457223 */ /* 0x000fe20000000031 */
[C---:B------:R-:W-:Y:S01]  /*0e30*/  FFMA R56, R34.reuse, R13, R21 ;  /* 0x0000000d22387223 */ /* 0x040fe20000000015 */
[C---:B------:R-:W-:Y:S01]  /*0e40*/  FFMA R57, R34.reuse, R14, R51 ;  /* 0x0000000e22397223 */ /* 0x040fe20000000033 */
[----:B------:R-:W-:Y:S01]  /*0e50*/  FFMA R68, R34, R15, R32 ;  /* 0x0000000f22447223 */ /* 0x000fe20000000020 */
[----:B------:R-:W-:Y:S01]  /*0e60*/  FFMA R71, R12, R30, R33 ;  /* 0x0000001e0c477223 */ /* 0x000fe20000000021 */
[C---:B------:R-:W-:Y:S01]  /*0e70*/  FFMA R54, R30.reuse, R13, R37 ;  /* 0x0000000d1e367223 */ /* 0x040fe20000000025 */
[C---:B------:R-:W-:Y:S01]  /*0e80*/  FFMA R67, R30.reuse, R14, R75 ;  /* 0x0000000e1e437223 */ /* 0x040fe2000000004b */
[----:B------:R-:W-:Y:S01]  /*0e90*/  FFMA R70, R30, R15, R28 ;  /* 0x0000000f1e467223 */ /* 0x000fe2000000001c */
[C---:B--2---:R-:W-:Y:S01]  /*0ea0*/  FFMA R49, R24.reuse, R19, R39 ;  /* 0x0000001318317223 */ /* 0x044fe20000000027 */
        /* <DEDUP_REMOVED lines=10> */
[----:B------:R-:W-:Y:S01]  /*0f50*/  FFMA R68, R35, R27, R68 ;  /* 0x0000001b23447223 */ /* 0x000fe20000000044 */
[----:B------:R-:W-:Y:S01]  /*0f60*/  LDS.128 R12, [R42+-0x70] ;  /* 0xffff90002a0c7984 */ /* 0x000fe20000000c00 */
[----:B------:R-:W-:Y:S01]  /*0f70*/  FFMA R71, R24, R31, R71 ;  /* 0x0000001f18477223 */ /* 0x000fe20000000047 */
[C---:B------:R-:W-:Y:S01]  /*0f80*/  FFMA R54, R31.reuse, R25, R54 ;  /* 0x000000191f367223 */ /* 0x040fe20000000036 */
[C---:B------:R-:W-:Y:S01]  /*0f90*/  FFMA R67, R31.reuse, R26, R67 ;  /* 0x0000001a1f437223 */ /* 0x040fe20000000043 */
[----:B------:R-:W0:Y:S01]  /*0fa0*/  LDS.128 R16, [R43+0x300] ;  /* 0x000300002b107984 */ /* 0x000e220000000c00 */
[----:B------:R-:W-:-:S03]  /*0fb0*/  FFMA R70, R31, R27, R70 ;  /* 0x0000001b1f467223 */ /* 0x000fc60000000046 */
[----:B------:R-:W1:Y:S04]  /*0fc0*/  LDS.128 R20, [R42+-0x30] ;  /* 0xffffd0002a147984 */ /* 0x000e680000000c00 */
[----:B------:R-:W2:Y:S04]  /*0fd0*/  LDS.128 R32, [R42+0x10] ;  /* 0x000010002a207984 */ /* 0x000ea80000000c00 */
[----:B------:R3:W4:Y:S04]  /*0fe0*/  LDS.128 R36, [R42+0x50] ;  /* 0x000050002a247984 */ /* 0x0007280000000c00 */
[----:B------:R-:W5:Y:S04]  /*0ff0*/  LDS.128 R28, [R43+0x400] ;  /* 0x000400002b1c7984 */ /* 0x000f680000000c00 */
[----:B------:R-:W5:Y:S01]  /*1000*/  LDS.128 R24, [R43+0x500] ;  /* 0x000500002b187984 */ /* 0x000f620000000c00 */
[----:B---3--:R-:W-:Y:S01]  /*1010*/  IADD3 R42, PT, PT, R42, 0x20, RZ ;  /* 0x000000202a2a7810 */ /* 0x008fe20007ffe0ff */
[C---:B0-----:R-:W-:Y:S01]  /*1020*/  FFMA R49, R12.reuse, R16, R49 ;  /* 0x000000100c317223 */ /* 0x041fe20000000031 */
[C---:B------:R-:W-:Y:S01]  /*1030*/  FFMA R48, R12.reuse, R17, R48 ;  /* 0x000000110c307223 */ /* 0x040fe20000000030 */
[C---:B------:R-:W-:Y:S01]  /*1040*/  FFMA R51, R12.reuse, R18, R51 ;  /* 0x000000120c337223 */ /* 0x040fe20000000033 */
[----:B------:R-:W-:Y:S01]  /*1050*/  FFMA R52, R12, R19, R52 ;  /* 0x000000130c347223 */ /* 0x000fe20000000034 */
[C---:B-1----:R-:W-:Y:S01]  /*1060*/  FFMA R53, R20.reuse, R16, R53 ;  /* 0x0000001014357223 */ /* 0x042fe20000000035 */
[C---:B------:R-:W-:Y:S01]  /*1070*/  FFMA R50, R20.reuse, R17, R50 ;  /* 0x0000001114327223 */ /* 0x040fe20000000032 */
[C---:B------:R-:W-:Y:S01]  /*1080*/  FFMA R55, R20.reuse, R18, R55 ;  /* 0x0000001214377223 */ /* 0x040fe20000000037 */
[----:B------:R-:W-:Y:S01]  /*1090*/  FFMA R66, R20, R19, R66 ;  /* 0x0000001314427223 */ /* 0x000fe20000000042 */
[C---:B--2---:R-:W-:Y:S01]  /*10a0*/  FFMA R69, R32.reuse, R16, R69 ;  /* 0x0000001020457223 */ /* 0x044fe20000000045 */
[C---:B------:R-:W-:Y:S01]  /*10b0*/  FFMA R56, R32.reuse, R17, R56 ;  /* 0x0000001120387223 */ /* 0x040fe20000000038 */
[C---:B------:R-:W-:Y:S01]  /*10c0*/  FFMA R57, R32.reuse, R18, R57 ;  /* 0x0000001220397223 */ /* 0x040fe20000000039 */
[----:B------:R-:W-:Y:S01]  /*10d0*/  FFMA R68, R32, R19, R68 ;  /* 0x0000001320447223 */ /* 0x000fe20000000044 */
[C---:B----4-:R-:W-:Y:S01]  /*10e0*/  FFMA R71, R36.reuse, R16, R71 ;  /* 0x0000001024477223 */ /* 0x050fe20000000047 */
[C---:B------:R-:W-:Y:S01]  /*10f0*/  FFMA R54, R36.reuse, R17, R54 ;  /* 0x0000001124367223 */ /* 0x040fe20000000036 */
[C---:B------:R-:W-:Y:S01]  /*1100*/  FFMA R67, R36.reuse, R18, R67 ;  /* 0x0000001224437223 */ /* 0x040fe20000000043 */
[----:B------:R-:W-:Y:S01]  /*1110*/  FFMA R70, R36, R19, R70 ;  /* 0x0000001324467223 */ /* 0x000fe20000000046 */
[C---:B-----5:R-:W-:Y:S01]  /*1120*/  FFMA R49, R28.reuse, R13, R49 ;  /* 0x0000000d1c317223 */ /* 0x060fe20000000031 */
[----:B------:R0:W1:Y:S01]  /*1130*/  LDS.128 R16, [R43+0x600] ;  /* 0x000600002b107984 */ /* 0x0000620000000c00 */
        /* <DEDUP_REMOVED lines=20> */
[----:B------:R-:W-:Y:S01]  /*1280*/  FFMA R55, R22, R26, R55 ;  /* 0x0000001a16377223 */ /* 0x000fe20000000037 */
[-C--:B------:R-:W-:Y:S01]  /*1290*/  FFMA R50, R34, R25.reuse, R21 ;  /* 0x0000001922327223 */ /* 0x080fe20000000015 */
[C---:B------:R-:W-:Y:S01]  /*12a0*/  FFMA R12, R22.reuse, R25, R13 ;  /* 0x00000019160c7223 */ /* 0x040fe2000000000d */
[-C--:B------:R-:W-:Y:S01]  /*12b0*/  FFMA R66, R22, R27.reuse, R66 ;  /* 0x0000001b16427223 */ /* 0x080fe20000000042 */
[----:B------:R-:W-:Y:S01]  /*12c0*/  FFMA R69, R24, R34, R69 ;  /* 0x0000002218457223 */ /* 0x000fe20000000045 */
[C---:B------:R-:W-:Y:S01]  /*12d0*/  FFMA R21, R34.reuse, R26, R57 ;  /* 0x0000001a22157223 */ /* 0x040fe20000000039 */
[----:B------:R-:W-:Y:S01]  /*12e0*/  FFMA R68, R34, R27, R68 ;  /* 0x0000001b22447223 */ /* 0x000fe20000000044 */
[----:B------:R-:W-:Y:S01]  /*12f0*/  FFMA R71, R24, R38, R71 ;  /* 0x0000002618477223 */ /* 0x000fe20000000047 */
[C---:B------:R-:W-:Y:S01]  /*1300*/  FFMA R48, R38.reuse, R25, R29 ;  /* 0x0000001926307223 */ /* 0x040fe2000000001d */
[C---:B------:R-:W-:Y:S01]  /*1310*/  FFMA R67, R38.reuse, R26, R67 ;  /* 0x0000001a26437223 */ /* 0x040fe20000000043 */
[----:B------:R-:W-:Y:S01]  /*1320*/  FFMA R70, R38, R27, R70 ;  /* 0x0000001b26467223 */ /* 0x000fe20000000046 */
[----:B0-----:R-:W-:Y:S01]  /*1330*/  IADD3 R43, PT, PT, R43, 0x800, RZ ;  /* 0x000008002b2b7810 */ /* 0x001fe20007ffe0ff */
[C---:B-1----:R-:W-:Y:S01]  /*1340*/  FFMA R57, R16.reuse, R15, R49 ;  /* 0x0000000f10397223 */ /* 0x042fe20000000031 */
[C---:B------:R-:W-:Y:S01]  /*1350*/  FFMA R36, R15.reuse, R17, R36 ;  /* 0x000000110f247223 */ /* 0x040fe20000000024 */
[CC--:B------:R-:W-:Y:S01]  /*1360*/  FFMA R37, R15.reuse, R18.reuse, R51 ;  /* 0x000000120f257223 */ /* 0x0c0fe20000000033 */
[----:B------:R-:W-:Y:S01]  /*1370*/  FFMA R38, R15, R19, R52 ;  /* 0x000000130f267223 */ /* 0x000fe20000000034 */
[C---:B------:R-:W-:Y:S01]  /*1380*/  FFMA R13, R16.reuse, R23, R53 ;  /* 0x00000017100d7223 */ /* 0x040fe20000000035 */
[CC--:B------:R-:W-:Y:S01]  /*1390*/  FFMA R15, R23.reuse, R18.reuse, R55 ;  /* 0x00000012170f7223 */ /* 0x0c0fe20000000037 */
[C---:B------:R-:W-:Y:S01]  /*13a0*/  FFMA R12, R23.reuse, R17, R12 ;  /* 0x00000011170c7223 */ /* 0x040fe2000000000c */
        /* <DEDUP_REMOVED lines=16> */
.L_x_190:
[----:B------:R-:W0:Y:S01]  /*14b0*/  LDCU.64 UR10, c[0x0][0x3a0] ;  /* 0x00007400ff0a77ac */ /* 0x000e220008000a00 */
[C---:B------:R-:W-:Y:S01]  /*14c0*/  IADD3 R3, P3, PT, R58.reuse, 0x1, RZ ;  /* 0x000000013a037810 */ /* 0x040fe20007f7e0ff */
[----:B------:R-:W-:Y:S01]  /*14d0*/  IMAD.MOV.U32 R59, RZ, RZ, RZ ;  /* 0x000000ffff3b7224 */ /* 0x000fe200078e00ff */
[C---:B------:R-:W-:Y:S01]  /*14e0*/  IADD3 R4, P0, PT, R58.reuse, 0x2, RZ ;  /* 0x000000023a047810 */ /* 0x040fe20007f1e0ff */
[----:B------:R-:W1:Y:S01]  /*14f0*/  LDCU.128 UR4, c[0x0][0x390] ;  /* 0x00007200ff0477ac */ /* 0x000e620008000c00 */
[----:B------:R-:W2:Y:S01]  /*1500*/  LDC.64 R8, c[0x0][0x3a0] ;  /* 0x0000e800ff087b82 */ /* 0x000ea20000000a00 */
[----:B------:R-:W-:Y:S02]  /*1510*/  IADD3 R10, P6, PT, R58, 0x3, RZ ;  /* 0x000000033a0a7810 */ /* 0x000fe40007fde0ff */
[----:B0-----:R-:W-:Y:S01]  /*1520*/  ISETP.GE.U32.AND P2, PT, R3, UR10, PT ;  /* 0x0000000a03007c0c */ /* 0x001fe2000bf46070 */
[----:B------:R-:W-:Y:S01]  /*1530*/  IMAD R3, R0, UR10, RZ ;  /* 0x0000000a00037c24 */ /* 0x000fe2000f8e02ff */
[----:B------:R-:W-:Y:S01]  /*1540*/  ISETP.GE.U32.AND P1, PT, R4, UR10, PT ;  /* 0x0000000a04007c0c */ /* 0x000fe2000bf26070 */
[----:B------:R-:W-:Y:S01]  /*1550*/  IMAD.WIDE.U32 R6, R2, UR10, R58 ;  /* 0x0000000a02067c25 */ /* 0x000fe2000f8e003a */
[----:B------:R-:W-:-:S02]  /*1560*/  IADD3.X R4, PT, PT, RZ, RZ, RZ, P3, !PT ;  /* 0x000000ffff047210 */ /* 0x000fc40001ffe4ff */
[C---:B-1----:R-:W-:Y:S01]  /*1570*/  ISETP.GE.U32.AND P5, PT, R2.reuse, UR6, PT ;  /* 0x0000000602007c0c */ /* 0x042fe2000bfa6070 */
[----:B------:R-:W-:Y:S01]  /*1580*/  IMAD R11, R2, UR11, R3 ;  /* 0x0000000b020b7c24 */ /* 0x000fe2000f8e0203 */
[----:B------:R-:W-:Y:S02]  /*1590*/  ISETP.GE.U32.AND.EX P2, PT, R4, UR11, PT, P2 ;  /* 0x0000000b04007c0c */ /* 0x000fe4000bf46120 */
[----:B------:R-:W-:Y:S02]  /*15a0*/  LEA R4, P3, R6, UR4, 0x2 ;  /* 0x0000000406047c11 */ /* 0x000fe4000f8610ff */
[----:B------:R-:W-:Y:S02]  /*15b0*/  ISETP.GE.U32.OR.EX P4, PT, R0, UR7, P2, P5 ;  /* 0x0000000700007c0c */ /* 0x000fe40009786550 */
[----:B------:R-:W-:Y:S02]  /*15c0*/  IADD3 R3, PT, PT, R7, R11, RZ ;  /* 0x0000000b07037210 */ /* 0x000fe40007ffe0ff */
[----:B------:R-:W-:-:S02]  /*15d0*/  IADD3.X R7, PT, PT, RZ, RZ, RZ, P0, !PT ;  /* 0x000000ffff077210 */ /* 0x000fc400007fe4ff */
[----:B------:R-:W-:Y:S02]  /*15e0*/  LEA.HI.X R5, R6, UR5, R3, 0x2, P3 ;  /* 0x0000000506057c11 */ /* 0x000fe400098f1403 */
[----:B------:R-:W-:Y:S02]  /*15f0*/  ISETP.GE.U32.AND P3, PT, R58, UR10, PT ;  /* 0x0000000a3a007c0c */ /* 0x000fe4000bf66070 */
[----:B------:R-:W-:Y:S01]  /*1600*/  ISETP.GE.U32.AND.EX P1, PT, R7, UR11, PT, P1 ;  /* 0x0000000b07007c0c */ /* 0x000fe2000bf26110 */
[----:B--2---:R-:W-:Y:S01]  /*1610*/  IMAD.WIDE.U32 R6, R2, UR10, R8 ;  /* 0x0000000a02067c25 */ /* 0x004fe2000f8e0008 */
[----:B------:R-:W-:Y:S01]  /*1620*/  IADD3.X R3, PT, PT, RZ, RZ, RZ, P6, !PT ;  /* 0x000000ffff037210 */ /* 0x000fe200037fe4ff */
[----:B------:R-:W-:Y:S01]  /*1630*/  @!P4 STG.E desc[UR8][R4.64+0x4], R36 ;  /* 0x000004240400c986 */ /* 0x000fe2000c101908 */
        /* <DEDUP_REMOVED lines=13> */
[----:B------:R-:W-:-:S03]  /*1710*/  ISETP.GE.U32.OR.EX P5, PT, R9, UR7, P3, P4 ;  /* 0x0000000709007c0c */ /* 0x000fc60009fa6540 */
[----:B------:R-:W-:Y:S01]  /*1720*/  IMAD.X R8, R11, 0x1, R7, P6 ;  /* 0x000000010b087824 */ /* 0x000fe200030e0607 */
[----:B------:R-:W-:-:S04]  /*1730*/  LEA R6, P6, R3, UR4, 0x2 ;  /* 0x0000000403067c11 */ /* 0x000fc8000f8c10ff */
[----:B------:R-:W-:Y:S02]  /*1740*/  LEA.HI.X R7, R3, UR5, R8, 0x2, P6 ;  /* 0x0000000503077c11 */ /* 0x000fe4000b0f1408 */
[----:B------:R-:W-:-:S03]  /*1750*/  IADD3 R10, P6, PT, R2, 0x2, RZ ;  /* 0x00000002020a7810 */ /* 0x000fc60007fde0ff */
[----:B------:R1:W-:Y:S01]  /*1760*/  @!P5 STG.E desc[UR8][R6.64], R13 ;  /* 0x0000000d0600d986 */ /* 0x0003e2000c101908 */
[C---:B------:R-:W-:Y:S02]  /*1770*/  ISETP.GE.U32.OR.EX P5, PT, R9.reuse, UR7, P2, P4 ;  /* 0x0000000709007c0c */ /* 0x040fe400097a6540 */
[----:B------:R-:W-:Y:S02]  /*1780*/  IADD3.X R11, PT, PT, RZ, R0, RZ, P6, !PT ;  /* 0x00000000ff0b7210 */ /* 0x000fe400037fe4ff */
[C---:B------:R-:W-:Y:S02]  /*1790*/  ISETP.GE.U32.OR.EX P6, PT, R9.reuse, UR7, P1, P4 ;  /* 0x0000000709007c0c */ /* 0x040fe40008fc6540 */
[----:B------:R-:W-:Y:S01]  /*17a0*/  ISETP.GE.U32.OR.EX P4, PT, R9, UR7, P0, P4 ;  /* 0x0000000709007c0c */ /* 0x000fe20008786540 */
[----:B------:R-:W-:Y:S02]  /*17b0*/  IMAD R3, R11, UR10, RZ ;  /* 0x0000000a0b037c24 */ /* 0x000fe4000f8e02ff */
[----:B------:R-:W-:-:S04]  /*17c0*/  IMAD.WIDE.U32 R8, R10, UR10, R58 ;  /* 0x0000000a0a087c25 */ /* 0x000fc8000f8e003a */
[----:B------:R1:W-:Y:S01]  /*17d0*/  @!P5 STG.E desc[UR8][R6.64+0x4], R12 ;  /* 0x0000040c0600d986 */ /* 0x0003e2000c101908 */
[C---:B------:R-:W-:Y:S01]  /*17e0*/  ISETP.GE.U32.AND P5, PT, R10.reuse, UR6, PT ;  /* 0x000000060a007c0c */ /* 0x040fe2000bfa6070 */
[----:B------:R-:W-:Y:S02]  /*17f0*/  IMAD R3, R10, UR11, R3 ;  /* 0x0000000b0a037c24 */ /* 0x000fe4000f8e0203 */
[----:B------:R1:W-:Y:S01]  /*1800*/  @!P6 STG.E desc[UR8][R6.64+0x8], R15 ;  /* 0x0000080f0600e986 */ /* 0x0003e2000c101908 */
[----:B------:R-:W-:Y:S02]  /*1810*/  ISETP.GE.U32.OR.EX P6, PT, R11, UR7, P3, P5 ;  /* 0x000000070b007c0c */ /* 0x000fe40009fc6550 */
[----:B------:R-:W-:Y:S01]  /*1820*/  IADD3 R3, PT, PT, R9, R3, RZ ;  /* 0x0000000309037210 */ /* 0x000fe20007ffe0ff */
[----:B------:R1:W-:Y:S01]  /*1830*/  @!P4 STG.E desc[UR8][R6.64+0xc], R14 ;  /* 0x00000c0e0600c986 */ /* 0x0003e2000c101908 */
[----:B0-----:R-:W-:-:S04]  /*1840*/  LEA R4, P4, R8, UR4, 0x2 ;  /* 0x0000000408047c11 */ /* 0x001fc8000f8810ff */
[----:B------:R-:W-:Y:S02]  /*1850*/  LEA.HI.X R5, R8, UR5, R3, 0x2, P4 ;  /* 0x0000000508057c11 */ /* 0x000fe4000a0f1403 */
[----:B------:R-:W-:-:S03]  /*1860*/  ISETP.GE.U32.OR.EX P4, PT, R11, UR7, P2, P5 ;  /* 0x000000070b007c0c */ /* 0x000fc60009786550 */
[----:B------:R1:W-:Y:S01]  /*1870*/  @!P6 STG.E desc[UR8][R4.64], R49 ;  /* 0x000000310400e986 */ /* 0x0003e2000c101908 */
[----:B------:R-:W-:-:S04]  /*1880*/  IADD3 R3, P6, PT, R2, 0x3, RZ ;  /* 0x0000000302037810 */ /* 0x000fc80007fde0ff */
[----:B------:R-:W-:Y:S01]  /*1890*/  IADD3.X R2, PT, PT, RZ, R0, RZ, P6, !PT ;  /* 0x00000000ff027210 */ /* 0x000fe200037fe4ff */
[----:B------:R-:W-:Y:S01]  /*18a0*/  IMAD.WIDE.U32 R58, R3, UR10, R58 ;  /* 0x0000000a033a7c25 */ /* 0x000fe2000f8e003a */
[C---:B------:R-:W-:Y:S02]  /*18b0*/  ISETP.GE.U32.OR.EX P6, PT, R11.reuse, UR7, P1, P5 ;  /* 0x000000070b007c0c */ /* 0x040fe40008fc6550 */
[----:B------:R-:W-:Y:S01]  /*18c0*/  ISETP.GE.U32.OR.EX P5, PT, R11, UR7, P0, P5 ;  /* 0x000000070b007c0c */ /* 0x000fe200087a6550 */
[----:B------:R1:W-:Y:S01]  /*18d0*/  @!P4 STG.E desc[UR8][R4.64+0x4], R50 ;  /* 0x000004320400c986 */ /* 0x0003e2000c101908 */
[----:B------:R-:W-:Y:S01]  /*18e0*/  IMAD R0, R2, UR10, RZ ;  /* 0x0000000a02007c24 */ /* 0x000fe2000f8e02ff */
[----:B------:R-:W-:-:S03]  /*18f0*/  ISETP.GE.U32.AND P4, PT, R3, UR6, PT ;  /* 0x0000000603007c0c */ /* 0x000fc6000bf86070 */
[----:B------:R-:W-:Y:S01]  /*1900*/  IMAD R3, R3, UR11, R0 ;  /* 0x0000000b03037c24 */ /* 0x000fe2000f8e0200 */
        /* <DEDUP_REMOVED lines=15> */
.L_x_193:
        /* <DEDUP_REMOVED lines=16> */
.L_x_252:


//--------------------- .text.mul_at_b            --------------------------
	.section	.text.mul_at_b,"ax",@progbits
	.align	128
        .global         mul_at_b
        .type           mul_at_b,@function
        .size           mul_at_b,(.L_x_253 - mul_at_b)
        .other          mul_at_b,@"STO_CUDA_ENTRY STV_DEFAULT"
mul_at_b:
.text.mul_at_b:
        /* <DEDUP_REMOVED lines=16> */
[----:B------:R-:W-:Y:S01]  /*0100*/  MOV R41, RZ ;  /* 0x000000ff00297202 */ /* 0x000fe20000000f00 */
        /* <DEDUP_REMOVED lines=10> */
[----:B------:R-:W0:Y:S01]  /*01b0*/  S2UR UR6, SR_CgaCtaId ;  /* 0x00000000000679c3 */ /* 0x000e220000008800 */
[----:B------:R-:W-:Y:S01]  /*01c0*/  UMOV UR4, 0x400 ;  /* 0x0000040000047882 */ /* 0x000fe20000000000 */
[----:B------:R-:W-:Y:S01]  /*01d0*/  MOV R48, RZ ;  /* 0x000000ff00307202 */ /* 0x000fe20000000f00 */
[----:B------:R-:W-:Y:S01]  /*01e0*/  UIADD3 UR5, UPT, UPT, UR4, 0x1000, URZ ;  /* 0x0000100004057890 */ /* 0x000fe2000fffe0ff */
[----:B------:R-:W-:Y:S02]  /*01f0*/  MOV R41, RZ ;  /* 0x000000ff00297202 */ /* 0x000fe40000000f00 */
[----:B------:R-:W-:Y:S02]  /*0200*/  CS2R R52, SRZ ;  /* 0x0000000000347805 */ /* 0x000fe4000001ff00 */
[----:B------:R-:W-:Y:S02]  /*0210*/  CS2R R38, SRZ ;  /* 0x0000000000267805 */ /* 0x000fe4000001ff00 */
[----:B------:R-:W-:-:S02]  /*0220*/  CS2R R36, SRZ ;  /* 0x0000000000247805 */ /* 0x000fc4000001ff00 */
[----:B------:R-:W-:Y:S02]  /*0230*/  CS2R R26, SRZ ;  /* 0x00000000001a7805 */ /* 0x000fe4000001ff00 */
[----:B------:R-:W-:Y:S02]  /*0240*/  CS2R R24, SRZ ;  /* 0x0000000000187805 */ /* 0x000fe4000001ff00 */
[----:B------:R-:W-:Y:S02]  /*0250*/  CS2R R50, SRZ ;  /* 0x0000000000327805 */ /* 0x000fe4000001ff00 */
[----:B------:R-:W-:Y:S01]  /*0260*/  CS2R R46, SRZ ;  /* 0x00000000002e7805 */ /* 0x000fe2000001ff00 */
[----:B0-----:R-:W-:Y:S02]  /*0270*/  ULEA UR4, UR6, UR4, 0x18 ;  /* 0x0000000406047291 */ /* 0x001fe4000f8ec0ff */
[----:B------:R-:W-:-:S03]  /*0280*/  ULEA UR5, UR6, UR5, 0x18 ;  /* 0x0000000506057291 */ /* 0x000fc6000f8ec0ff */
[----:B------:R-:W-:Y:S01]  /*0290*/  UMOV UR6, URZ ;  /* 0x000000ff00067c82 */ /* 0x000fe20008000000 */
[C---:B------:R-:W-:Y:S02]  /*02a0*/  LEA R3, R44.reuse, UR4, 0x8 ;  /* 0x000000042c037c11 */ /* 0x040fe4000f8e40ff */
[----:B------:R-:W-:Y:S02]  /*02b0*/  LEA R5, R44, UR5, 0x8 ;  /* 0x000000052c057c11 */ /* 0x000fe4000f8e40ff */
[C---:B------:R-:W-:Y:S01]  /*02c0*/  LEA R4, R0.reuse, UR5, 0x4 ;  /* 0x0000000500047c11 */ /* 0x040fe2000f8e20ff */
[----:B------:R-:W-:Y:S01]  /*02d0*/  UMOV UR5, URZ ;  /* 0x000000ff00057c82 */ /* 0x000fe20008000000 */
[C---:B------:R-:W-:Y:S02]  /*02e0*/  LEA R7, R0.reuse, R3, 0x2 ;  /* 0x0000000300077211 */ /* 0x040fe400078e10ff */
[----:B------:R-:W-:Y:S02]  /*02f0*/  IADD3 R3, PT, PT, R3, 0x80, RZ ;  /* 0x0000008003037810 */ /* 0x000fe40007ffe0ff */
[----:B------:R-:W-:-:S02]  /*0300*/  LEA R6, R0, R5, 0x4 ;  /* 0x0000000500067211 */ /* 0x000fc400078e20ff */
[----:B------:R-:W-:-:S07]  /*0310*/  IADD3 R4, PT, PT, R4, 0x100, RZ ;  /* 0x0000010004047810 */ /* 0x000fce0007ffe0ff */
.L_x_196:
[----:B------:R-:W0:Y:S01]  /*0320*/  LDCU.64 UR10, c[0x0][0x398] ;  /* 0x00007300ff0a77ac */ /* 0x000e220008000a00 */
[----:B------:R-:W-:Y:S02]  /*0330*/  IADD3 R5, P0, PT, R0, UR5, RZ ;  /* 0x0000000500057c10 */ /* 0x000fe4000ff1e0ff */
[----:B------:R-:W-:Y:S02]  /*0340*/  CS2R R16, SRZ ;  /* 0x0000000000107805 */ /* 0x000fe4000001ff00 */
[----:B------:R-:W-:Y:S01]  /*0350*/  IADD3 R12, P4, PT, R42, 0x2, RZ ;  /* 0x000000022a0c7810 */ /* 0x000fe20007f9e0ff */
[----:B------:R-:W1:Y:S01]  /*0360*/  LDCU.64 UR16, c[0x0][0x3a8] ;  /* 0x00007500ff1077ac */ /* 0x000e620008000a00 */
[----:B------:R-:W-:Y:S02]  /*0370*/  IADD3.X R9, PT, PT, RZ, UR6, RZ, P0, !PT ;  /* 0x00000006ff097c10 */ /* 0x000fe400087fe4ff */
[----:B------:R-:W-:Y:S01]  /*0380*/  MOV R14, RZ ;  /* 0x000000ff000e7202 */ /* 0x000fe20000000f00 */
[----:B------:R-:W2:Y:S01]  /*0390*/  LDCU.64 UR12, c[0x0][0x380] ;  /* 0x00007000ff0c77ac */ /* 0x000ea20008000a00 */
[----:B------:R-:W3:Y:S01]  /*03a0*/  LDCU.64 UR14, c[0x0][0x3a0] ;  /* 0x00007400ff0e77ac */ /* 0x000ee20008000a00 */
[----:B0-----:R-:W-:Y:S01]  /*03b0*/  IMAD R2, R9, UR10, RZ ;  /* 0x0000000a09027c24 */ /* 0x001fe2000f8e02ff */
[----:B------:R-:W-:Y:S01]  /*03c0*/  ISETP.GE.U32.AND P0, PT, R12, UR10, PT ;  /* 0x0000000a0c007c0c */ /* 0x000fe2000bf06070 */
[----:B------:R-:W-:Y:S01]  /*03d0*/  IMAD.WIDE.U32 R10, R5, UR10, R42 ;  /* 0x0000000a050a7c25 */ /* 0x000fe2000f8e002a */
[----:B------:R-:W-:-:S02]  /*03e0*/  ISETP.GE.U32.AND P6, PT, R42, UR10, PT ;  /* 0x0000000a2a007c0c */ /* 0x000fc4000bfc6070 */
[C---:B-1----:R-:W-:Y:S01]  /*03f0*/  ISETP.GE.U32.AND P1, PT, R5.reuse, UR16, PT ;  /* 0x0000001005007c0c */ /* 0x042fe2000bf26070 */
[----:B------:R-:W-:Y:S01]  /*0400*/  IMAD R5, R5, UR11, R2 ;  /* 0x0000000b05057c24 */ /* 0x000fe2000f8e0202 */
[----:B------:R-:W-:Y:S02]  /*0410*/  IADD3 R2, P2, PT, R42, 0x1, RZ ;  /* 0x000000012a027810 */ /* 0x000fe40007f5e0ff */
[----:B--2---:R-:W-:Y:S02]  /*0420*/  LEA R8, P5, R10, UR12, 0x2 ;  /* 0x0000000c0a087c11 */ /* 0x004fe4000f8a10ff */
[----:B------:R-:W-:Y:S02]  /*0430*/  IADD3 R5, PT, PT, R11, R5, RZ ;  /* 0x000000050b057210 */ /* 0x000fe40007ffe0ff */
[----:B------:R-:W-:Y:S02]  /*0440*/  ISETP.GE.U32.AND.EX P1, PT, R9, UR17, PT, P1 ;  /* 0x0000001109007c0c */ /* 0x000fe4000bf26110 */
[----:B------:R-:W-:-:S02]  /*0450*/  IADD3.X R11, PT, PT, RZ, R43, RZ, P4, !PT ;  /* 0x0000002bff0b7210 */ /* 0x000fc400027fe4ff */
[----:B------:R-:W-:Y:S01]  /*0460*/  LEA.HI.X R9, R10, UR13, R5, 0x2, P5 ;  /* 0x0000000d0a097c11 */ /* 0x000fe2000a8f1405 */
[----:B------:R-:W0:Y:S01]  /*0470*/  LDCU.64 UR12, c[0x0][0x388] ;  /* 0x00007100ff0c77ac */ /* 0x000e220008000a00 */
[----:B------:R-:W-:Y:S02]  /*0480*/  IADD3.X R10, PT, PT, RZ, R43, RZ, P2, !PT ;  /* 0x0000002bff0a7210 */ /* 0x000fe400017fe4ff */
[----:B------:R-:W-:Y:S02]  /*0490*/  ISETP.GE.U32.AND P3, PT, R2, UR10, PT ;  /* 0x0000000a02007c0c */ /* 0x000fe4000bf66070 */
[----:B------:R-:W-:Y:S02]  /*04a0*/  IADD3 R5, P2, PT, R44, UR5, RZ ;  /* 0x000000052c057c10 */ /* 0x000fe4000ff5e0ff */
[----:B------:R-:W-:Y:S01]  /*04b0*/  ISETP.GE.U32.OR.EX P0, PT, R11, UR11, P1, P0 ;  /* 0x0000000b0b007c0c */ /* 0x000fe20008f06500 */
[----:B------:R-:W-:Y:S01]  /*04c0*/  HFMA2 R11, -RZ, RZ, 0, 0 ;  /* 0x00000000ff0b7431 */ /* 0x000fe200000001ff */
[----:B------:R-:W-:-:S02]  /*04d0*/  ISETP.GE.U32.OR.EX P6, PT, R43, UR11, P1, P6 ;  /* 0x0000000b2b007c0c */ /* 0x000fc40008fc6560 */
[----:B------:R-:W-:Y:S02]  /*04e0*/  IADD3 R2, P5, PT, R42, 0x3, RZ ;  /* 0x000000032a027810 */ /* 0x000fe40007fbe0ff */
[----:B------:R-:W-:Y:S02]  /*04f0*/  IADD3.X R15, PT, PT, RZ, UR6, RZ, P2, !PT ;  /* 0x00000006ff0f7c10 */ /* 0x000fe400097fe4ff */
[----:B------:R-:W-:Y:S02]  /*0500*/  ISETP.GE.U32.OR.EX P3, PT, R10, UR11, P1, P3 ;  /* 0x0000000b0a007c0c */ /* 0x000fe40008f66530 */
[----:B------:R-:W-:Y:S02]  /*0510*/  MOV R10, R40 ;  /* 0x00000028000a7202 */ /* 0x000fe40000000f00 */
[----:B------:R-:W-:Y:S01]  /*0520*/  ISETP.GE.U32.AND P2, PT, R2, UR10, PT ;  /* 0x0000000a02007c0c */ /* 0x000fe2000bf46070 */
[----:B---3--:R-:W-:Y:S01]  /*0530*/  IMAD R2, R15, UR14, RZ ;  /* 0x0000000e0f027c24 */ /* 0x008fe2000f8e02ff */
[C---:B------:R-:W-:Y:S01]  /*0540*/  ISETP.GE.U32.AND P4, PT, R5.reuse, UR16, PT ;  /* 0x0000001005007c0c */ /* 0x040fe2000bf86070 */
[C---:B------:R-:W-:Y:S01]  /*0550*/  IMAD.WIDE.U32 R12, R5.reuse, UR14, R10 ;  /* 0x0000000e050c7c25 */ /* 0x040fe2000f8e000a */
[----:B------:R-:W2:Y:S03]  /*0560*/  @!P6 LDG.E R14, desc[UR8][R8.64] ;  /* 0x00000008080ee981 */ /* 0x000ea6000c1e1900 */
[----:B------:R-:W-:Y:S01]  /*0570*/  IMAD R5, R5, UR15, R2 ;  /* 0x0000000f05057c24 */ /* 0x000fe2000f8e0202 */
[----:B------:R-:W-:Y:S01]  /*0580*/  IADD3.X R2, PT, PT, RZ, R43, RZ, P5, !PT ;  /* 0x0000002bff027210 */ /* 0x000fe20002ffe4ff */
[----:B------:R-:W3:Y:S01]  /*0590*/  @!P3 LDG.E R16, desc[UR8][R8.64+0x4] ;  /* 0x000004080810b981 */ /* 0x000ee2000c1e1900 */
[----:B------:R-:W-:-:S02]  /*05a0*/  IADD3 R11, P6, PT, R40, 0x1, RZ ;  /* 0x00000001280b7810 */ /* 0x000fc40007fde0ff */
[----:B0-----:R-:W-:Y:S02]  /*05b0*/  LEA R10, P3, R12, UR12, 0x2 ;  /* 0x0000000c0c0a7c11 */ /* 0x001fe4000f8610ff */
[----:B------:R-:W-:Y:S02]  /*05c0*/  IADD3 R5, PT, PT, R13, R5, RZ ;  /* 0x000000050d057210 */ /* 0x000fe40007ffe0ff */
[----:B------:R-:W-:Y:S02]  /*05d0*/  ISETP.GE.U32.OR.EX P1, PT, R2, UR11, P1, P2 ;  /* 0x0000000b02007c0c */ /* 0x000fe40008f26520 */
[----:B------:R-:W-:Y:S02]  /*05e0*/  ISETP.GE.U32.AND P2, PT, R11, UR14, PT ;  /* 0x0000000e0b007c0c */ /* 0x000fe4000bf46070 */
[----:B------:R-:W-:Y:S02]  /*05f0*/  LEA.HI.X R11, R12, UR13, R5, 0x2, P3 ;  /* 0x0000000d0c0b7c11 */ /* 0x000fe400098f1405 */
[----:B------:R-:W-:-:S02]  /*0600*/  IADD3 R13, P5, PT, R40, 0x2, RZ ;  /* 0x00000002280d7810 */ /* 0x000fc40007fbe0ff */
[----:B------:R-:W-:Y:S02]  /*0610*/  IADD3.X R5, PT, PT, RZ, RZ, RZ, P6, !PT ;  /* 0x000000ffff057210 */ /* 0x000fe400037fe4ff */
[----:B------:R-:W-:Y:S02]  /*0620*/  IADD3 R2, P6, PT, R40, 0x3, RZ ;  /* 0x0000000328027810 */ /* 0x000fe40007fde0ff */
[----:B------:R-:W-:Y:S02]  /*0630*/  ISETP.GE.U32.AND P3, PT, R13, UR14, PT ;  /* 0x0000000e0d007c0c */ /* 0x000fe4000bf66070 */
[----:B------:R-:W-:Y:S02]  /*0640*/  IADD3.X R12, PT, PT, RZ, RZ, RZ, P5, !PT ;  /* 0x000000ffff0c7210 */ /* 0x000fe40002ffe4ff */
[----:B------:R-:W-:Y:S02]  /*0650*/  IADD3.X R13, PT, PT, RZ, RZ, RZ, P6, !PT ;  /* 0x000000ffff0d7210 */ /* 0x000fe400037fe4ff */
[----:B------:R-:W-:-:S02]  /*0660*/  ISETP.GE.U32.AND.EX P4, PT, R15, UR17, PT, P4 ;  /* 0x000000110f007c0c */ /* 0x000fc4000bf86140 */
[----:B------:R-:W-:Y:S02]  /*0670*/  ISETP.GE.U32.AND P5, PT, R40, UR14, PT ;  /* 0x0000000e28007c0c */ /* 0x000fe4000bfa6070 */
[----:B------:R-:W-:Y:S02]  /*0680*/  ISETP.GE.U32.AND P6, PT, R2, UR14, PT ;  /* 0x0000000e02007c0c */ /* 0x000fe4000bfc6070 */
[----:B------:R-:W-:Y:S02]  /*0690*/  ISETP.GE.U32.OR.EX P2, PT, R5, UR15, P4, P2 ;  /* 0x0000000f05007c0c */ /* 0x000fe4000a746520 */
[----:B------:R-:W-:Y:S02]  /*06a0*/  ISETP.GE.U32.OR.EX P3, PT, R12, UR15, P4, P3 ;  /* 0x0000000f0c007c0c */ /* 0x000fe4000a766530 */
[----:B------:R-:W-:Y:S02]  /*06b0*/  ISETP.GE.U32.OR.EX P5, PT, RZ, UR15, P4, P5 ;  /* 0x0000000fff007c0c */ /* 0x000fe4000a7a6550 */
[----:B------:R-:W-:Y:S01]  /*06c0*/  ISETP.GE.U32.OR.EX P6, PT, R13, UR15, P4, P6 ;  /* 0x0000000f0d007c0c */ /* 0x000fe2000a7c6560 */
[----:B------:R-:W-:Y:S01]  /*06d0*/  HFMA2 R13, -RZ, RZ, 0, 0 ;  /* 0x00000000ff0d7431 */ /* 0x000fe200000001ff */
[----:B------:R-:W-:-:S02]  /*06e0*/  MOV R12, RZ ;  /* 0x000000ff000c7202 */ /* 0x000fc40000000f00 */
[----:B------:R-:W-:Y:S02]  /*06f0*/  CS2R R18, SRZ ;  /* 0x0000000000127805 */ /* 0x000fe4000001ff00 */
[----:B------:R-:W-:Y:S02]  /*0700*/  MOV R15, RZ ;  /* 0x000000ff000f7202 */ /* 0x000fe40000000f00 */
[----:B------:R-:W4:Y:S04]  /*0710*/  @!P0 LDG.E R12, desc[UR8][R8.64+0x8] ;  /* 0x00000808080c8981 */ /* 0x000f28000c1e1900 */
[----:B------:R-:W5:Y:S04]  /*0720*/  @!P1 LDG.E R18, desc[UR8][R8.64+0xc] ;  /* 0x00000c0808129981 */ /* 0x000f68000c1e1900 */
[----:B------:R-:W5:Y:S04]  /*0730*/  @!P5 LDG.E R13, desc[UR8][R10.64] ;  /* 0x000000080a0dd981 */ /* 0x000f68000c1e1900 */
[----:B------:R-:W5:Y:S04]  /*0740*/  @!P2 LDG.E R15, desc[UR8][R10.64+0x4] ;  /* 0x000004080a0fa981 */ /* 0x000f68000c1e1900 */
[----:B------:R-:W5:Y:S04]  /*0750*/  @!P3 LDG.E R17, desc[UR8][R10.64+0x8] ;  /* 0x000008080a11b981 */ /* 0x000f68000c1e1900 */
[----:B------:R-:W5:Y:S01]  /*0760*/  @!P6 LDG.E R19, desc[UR8][R10.64+0xc] ;  /* 0x00000c080a13e981 */ /* 0x000f62000c1e1900 */
[----:B------:R-:W-:-:S02]  /*0770*/  MOV R5, R4 ;  /* 0x0000000400057202 */ /* 0x000fc40000000f00 */
[----:B------:R-:W-:Y:S01]  /*0780*/  MOV R2, R3 ;  /* 0x0000000300027202 */ /* 0x000fe20000000f00 */
[----:B------:R-:W-:Y:S01]  /*0790*/  UMOV UR7, 0x10 ;  /* 0x0000001000077882 */ /* 0x000fe20000000000 */
[----:B------:R-:W-:Y:S01]  /*07a0*/  UMOV UR4, URZ ;  /* 0x000000ff00047c82 */ /* 0x000fe20008000000 */
[----:B--2---:R0:W-:Y:S04]  /*07b0*/  STS [R7], R14 ;  /* 0x0000000e07007388 */ /* 0x0041e80000000800 */
[----:B---3--:R0:W-:Y:S04]  /*07c0*/  STS [R7+0x40], R16 ;  /* 0x0000401007007388 */ /* 0x0081e80000000800 */
[----:B----4-:R0:W-:Y:S04]  /*07d0*/  STS [R7+0x80], R12 ;  /* 0x0000800c07007388 */ /* 0x0101e80000000800 */
[----:B-----5:R0:W-:Y:S04]  /*07e0*/  STS [R7+0xc0], R18 ;  /* 0x0000c01207007388 */ /* 0x0201e80000000800 */
[----:B------:R0:W-:Y:S04]  /*07f0*/  STS [R6], R13 ;  /* 0x0000000d06007388 */ /* 0x0001e80000000800 */
[----:B------:R0:W-:Y:S04]  /*0800*/  STS [R6+0x4], R15 ;  /* 0x0000040f06007388 */ /* 0x0001e80000000800 */
[----:B------:R0:W-:Y:S04]  /*0810*/  STS [R6+0x8], R17 ;  /* 0x0000081106007388 */ /* 0x0001e80000000800 */
[----:B------:R0:W-:Y:S01]  /*0820*/  STS [R6+0xc], R19 ;  /* 0x00000c1306007388 */ /* 0x0001e20000000800 */
[----:B------:R-:W-:Y:S06]  /*0830*/  BAR.SYNC.DEFER_BLOCKING 0x0 ;  /* 0x0000000000007b1d */ /* 0x000fec0000010000 */
.L_x_195:
[----:B------:R-:W-:Y:S01]  /*0840*/  LDS.128 R8, [R2+-0x80] ;  /* 0xffff800002087984 */ /* 0x000fe20000000c00 */
[----:B------:R-:W-:-:S03]  /*0850*/  UIADD3 UR7, UP0, UPT, UR7, -0x8, URZ ;  /* 0xfffffff807077890 */ /* 0x000fc6000ff1e0ff */
[----:B------:R-:W1:Y:S01]  /*0860*/  LDS.128 R28, [R5+-0x100] ;  /* 0xffff0000051c7984 */ /* 0x000e620000000c00 */
[----:B------:R-:W-:Y:S02]  /*0870*/  UIADD3.X UR4, UPT, UPT, UR4, -0x1, URZ, UP0, !UPT ;  /* 0xffffffff04047890 */ /* 0x000fe400087fe4ff */
[----:B------:R-:W-:Y:S01]  /*0880*/  UISETP.NE.U32.AND UP0, UPT, UR7, URZ, UPT ;  /* 0x000000ff0700728c */ /* 0x000fe2000bf05070 */
[----:B0-----:R-:W0:Y:S03]  /*0890*/  LDS.128 R12, [R2+-0x40] ;  /* 0xffffc000020c7984 */ /* 0x001e260000000c00 */
[----:B------:R-:W-:Y:S01]  /*08a0*/  UISETP.NE.AND.EX UP0, UPT, UR4, URZ, UPT, UP0 ;  /* 0x000000ff0400728c */ /* 0x000fe2000bf05300 */
[----:B------:R-:W2:Y:S04]  /*08b0*/  LDS.128 R16, [R2] ;  /* 0x0000000002107984 */ /* 0x000ea80000000c00 */
[----:B------:R-:W3:Y:S04]  /*08c0*/  LDS.128 R20, [R2+0x40] ;  /* 0x0000400002147984 */ /* 0x000ee80000000c00 */
[----:B------:R-:W4:Y:S01]  /*08d0*/  LDS.128 R32, [R5] ;  /* 0x0000000005207984 */ /* 0x000f220000000c00 */
[C---:B-1----:R-:W-:Y:S01]  /*08e0*/  FFMA R51, R8.reuse, R28, R51 ;  /* 0x0000001c08337223 */ /* 0x042fe20000000033 */
[C---:B------:R-:W-:Y:S01]  /*08f0*/  FFMA R46, R8.reuse, R29, R46 ;  /* 0x0000001d082e7223 */ /* 0x040fe2000000002e */
[C---:B------:R-:W-:Y:S01]  /*0900*/  FFMA R47, R8.reuse, R30, R47 ;  /* 0x0000001e082f7223 */ /* 0x040fe2000000002f */
[----:B------:R-:W-:Y:S01]  /*0910*/  FFMA R50, R8, R31, R50 ;  /* 0x0000001f08327223 */ /* 0x000fe20000000032 */
[C---:B0-----:R-:W-:Y:S01]  /*0920*/  FFMA R54, R12.reuse, R28, R27 ;  /* 0x0000001c0c367223 */ /* 0x041fe2000000001b */
[C---:B------:R-:W-:Y:S01]  /*0930*/  FFMA R8, R12.reuse, R29, R24 ;  /* 0x0000001d0c087223 */ /* 0x040fe20000000018 */
[C---:B------:R-:W-:Y:S01]  /*0940*/  FFMA R49, R12.reuse, R30, R25 ;  /* 0x0000001e0c317223 */ /* 0x040fe20000000019 */
[----:B------:R-:W-:Y:S01]  /*0950*/  FFMA R12, R12, R31, R26 ;  /* 0x0000001f0c0c7223 */ /* 0x000fe2000000001a */
[C---:B--2---:R-:W-:Y:S01]  /*0960*/  FFMA R39, R16.reuse, R28, R39 ;  /* 0x0000001c10277223 */ /* 0x044fe20000000027 */
[----:B------:R-:W0:Y:S01]  /*0970*/  LDS.128 R24, [R5+0x100] ;  /* 0x0001000005187984 */ /* 0x000e220000000c00 */
[CC--:B------:R-:W-:Y:S01]  /*0980*/  FFMA R36, R16.reuse, R29.reuse, R36 ;  /* 0x0000001d10247223 */ /* 0x0c0fe20000000024 */
        /* <DEDUP_REMOVED lines=16> */
[CC--:B------:R-:W-:Y:S01]  /*0a90*/  FFMA R9, R17.reuse, R34.reuse, R37 ;  /* 0x0000002211097223 */ /* 0x0c0fe20000000025 */
[C---:B------:R-:W-:Y:S01]  /*0aa0*/  FFMA R39, R32.reuse, R17, R39 ;  /* 0x0000001120277223 */ /* 0x040fe20000000027 */
[----:B------:R-:W-:Y:S01]  /*0ab0*/  FFMA R16, R17, R35, R16 ;  /* 0x0000002311107223 */ /* 0x000fe20000000010 */
[----:B------:R-:W-:Y:S01]  /*0ac0*/  FFMA R53, R32, R21, R53 ;  /* 0x0000001520357223 */ /* 0x000fe20000000035 */
[C---:B------:R-:W-:Y:S01]  /*0ad0*/  FFMA R17, R21.reuse, R33, R52 ;  /* 0x0000002115117223 */ /* 0x040fe20000000034 */
[C---:B------:R-:W-:Y:S01]  /*0ae0*/  FFMA R41, R21.reuse, R34, R41 ;  /* 0x0000002215297223 */ /* 0x040fe20000000029 */
[----:B------:R-:W-:-:S02]  /*0af0*/  FFMA R20, R21, R35, R20 ;  /* 0x0000002315147223 */ /* 0x000fc40000000014 */
[----:B------:R-:W-:Y:S01]  /*0b00*/  LDS.128 R32, [R2+-0x70] ;  /* 0xffff900002207984 */ /* 0x000fe20000000c00 */
[----:B0-----:R-:W-:Y:S01]  /*0b10*/  FFMA R51, R24, R10, R51 ;  /* 0x0000000a18337223 */ /* 0x001fe20000000033 */
[C---:B------:R-:W-:Y:S01]  /*0b20*/  FFMA R8, R10.reuse, R25, R55 ;  /* 0x000000190a087223 */ /* 0x040fe20000000037 */
[C---:B------:R-:W-:Y:S01]  /*0b30*/  FFMA R47, R10.reuse, R26, R47 ;  /* 0x0000001a0a2f7223 */ /* 0x040fe2000000002f */
[----:B------:R-:W-:Y:S01]  /*0b40*/  FFMA R50, R10, R27, R50 ;  /* 0x0000001b0a327223 */ /* 0x000fe20000000032 */
[----:B------:R-:W-:Y:S01]  /*0b50*/  FFMA R57, R24, R14, R57 ;  /* 0x0000000e18397223 */ /* 0x000fe20000000039 */
[C---:B------:R-:W-:Y:S01]  /*0b60*/  FFMA R10, R14.reuse, R25, R59 ;  /* 0x000000190e0a7223 */ /* 0x040fe2000000003b */
[CC--:B------:R-:W-:Y:S01]  /*0b70*/  FFMA R49, R14.reuse, R26.reuse, R49 ;  /* 0x0000001a0e317223 */ /* 0x0c0fe20000000031 */
[----:B------:R-:W-:Y:S01]  /*0b80*/  FFMA R14, R14, R27, R12 ;  /* 0x0000001b0e0e7223 */ /* 0x000fe2000000000c */
[C---:B------:R-:W-:Y:S01]  /*0b90*/  FFMA R12, R18.reuse, R25, R13 ;  /* 0x00000019120c7223 */ /* 0x040fe2000000000d */
[----:B------:R-:W-:Y:S01]  /*0ba0*/  FFMA R13, R18, R26, R9 ;  /* 0x0000001a120d7223 */ /* 0x000fe20000000009 */
[----:B------:R-:W-:Y:S01]  /*0bb0*/  FFMA R21, R24, R18, R39 ;  /* 0x0000001218157223 */ /* 0x000fe20000000027 */
[----:B------:R-:W-:Y:S01]  /*0bc0*/  FFMA R18, R18, R27, R16 ;  /* 0x0000001b12127223 */ /* 0x000fe20000000010 */
[----:B------:R-:W-:Y:S01]  /*0bd0*/  FFMA R53, R24, R22, R53 ;  /* 0x0000001618357223 */ /* 0x000fe20000000035 */
[----:B------:R-:W-:Y:S01]  /*0be0*/  FFMA R16, R22, R25, R17 ;  /* 0x0000001916107223 */ /* 0x000fe20000000011 */
[----:B-1----:R-:W-:Y:S01]  /*0bf0*/  FFMA R57, R28, R15, R57 ;  /* 0x0000000f1c397223 */ /* 0x002fe20000000039 */
[C---:B------:R-:W-:Y:S01]  /*0c00*/  FFMA R46, R15.reuse, R29, R10 ;  /* 0x0000001d0f2e7223 */ /* 0x040fe2000000000a */
[CC--:B------:R-:W-:Y:S01]  /*0c10*/  FFMA R49, R15.reuse, R30.reuse, R49 ;  /* 0x0000001e0f317223 */ /* 0x0c0fe20000000031 */
[----:B------:R-:W-:Y:S01]  /*0c20*/  FFMA R48, R15, R31, R14 ;  /* 0x0000001f0f307223 */ /* 0x000fe2000000000e */
[C---:B------:R-:W-:Y:S01]  /*0c30*/  FFMA R52, R19.reuse, R29, R12 ;  /* 0x0000001d13347223 */ /* 0x040fe2000000000c */
[----:B------:R-:W-:Y:S01]  /*0c40*/  FFMA R55, R19, R30, R13 ;  /* 0x0000001e13377223 */ /* 0x000fe2000000000d */
[----:B------:R-:W0:Y:S01]  /*0c50*/  LDS.128 R36, [R5+0x300] ;  /* 0x0003000005247984 */ /* 0x000e220000000c00 */
[C---:B------:R-:W-:Y:S01]  /*0c60*/  FFMA R41, R22.reuse, R26, R41 ;  /* 0x0000001a16297223 */ /* 0x040fe20000000029 */
[----:B------:R-:W-:Y:S01]  /*0c70*/  FFMA R20, R22, R27, R20 ;  /* 0x0000001b16147223 */ /* 0x000fe20000000014 */
[C---:B------:R-:W-:Y:S01]  /*0c80*/  FFMA R51, R28.reuse, R11, R51 ;  /* 0x0000000b1c337223 */ /* 0x040fe20000000033 */
[----:B------:R-:W1:Y:S01]  /*0c90*/  LDS.128 R12, [R2+0x10] ;  /* 0x00001000020c7984 */ /* 0x000e620000000c00 */
[C---:B------:R-:W-:Y:S01]  /*0ca0*/  FFMA R22, R11.reuse, R29, R8 ;  /* 0x0000001d0b167223 */ /* 0x040fe20000000008 */
[CC--:B------:R-:W-:Y:S01]  /*0cb0*/  FFMA R47, R11.reuse, R30.reuse, R47 ;  /* 0x0000001e0b2f7223 */ /* 0x0c0fe2000000002f */
[----:B------:R-:W-:Y:S01]  /*0cc0*/  FFMA R50, R11, R31, R50 ;  /* 0x0000001f0b327223 */ /* 0x000fe20000000032 */
[C---:B------:R-:W-:Y:S01]  /*0cd0*/  FFMA R21, R28.reuse, R19, R21 ;  /* 0x000000131c157223 */ /* 0x040fe20000000015 */
[----:B------:R-:W-:Y:S01]  /*0ce0*/  FFMA R53, R28, R23, R53 ;  /* 0x000000171c357223 */ /* 0x000fe20000000035 */
[----:B------:R-:W2:Y:S01]  /*0cf0*/  LDS.128 R8, [R2+-0x30] ;  /* 0xffffd00002087984 */ /* 0x000ea20000000c00 */
[----:B------:R-:W-:Y:S01]  /*0d00*/  FFMA R54, R19, R31, R18 ;  /* 0x0000001f13367223 */ /* 0x000fe20000000012 */
[C---:B------:R-:W-:Y:S01]  /*0d10*/  FFMA R28, R23.reuse, R29, R16 ;  /* 0x0000001d171c7223 */ /* 0x040fe20000000010 */
[C---:B------:R-:W-:Y:S01]  /*0d20*/  FFMA R41, R23.reuse, R30, R41 ;  /* 0x0000001e17297223 */ /* 0x040fe20000000029 */
[----:B------:R3:W4:Y:S01]  /*0d30*/  LDS.128 R16, [R2+0x50] ;  /* 0x0000500002107984 */ /* 0x0007220000000c00 */
[----:B------:R-:W-:-:S03]  /*0d40*/  FFMA R30, R23, R31, R20 ;  /* 0x0000001f171e7223 */ /* 0x000fc60000000014 */
        /* <DEDUP_REMOVED lines=8> */
[----:B------:R-:W0:Y:S01]  /*0dd0*/  LDS.128 R20, [R5+0x500] ;  /* 0x0005000005147984 */ /* 0x000e220000000c00 */
        /* <DEDUP_REMOVED lines=11> */
[----:B------:R1:W2:Y:S01]  /*0e90*/  LDS.128 R28, [R5+0x600] ;  /* 0x00060000051c7984 */ /* 0x0002a20000000c00 */
        /* <DEDUP_REMOVED lines=15> */
[----:B-1----:R-:W-:Y:S01]  /*0f90*/  IADD3 R5, PT, PT, R5, 0x800, RZ ;  /* 0x0000080005057810 */ /* 0x002fe20007ffe0ff */
[----:B0-----:R-:W-:Y:S01]  /*0fa0*/  FFMA R48, R10, R23, R48 ;  /* 0x000000170a307223 */ /* 0x001fe20000000030 */
        /* <DEDUP_REMOVED lines=15> */
[----:B--2---:R-:W-:Y:S01]  /*10a0*/  FFMA R26, R11, R31, R48 ;  /* 0x0000001f0b1a7223 */ /* 0x004fe20000000030 */
        /* <DEDUP_REMOVED lines=22> */
.L_x_194:
[----:B------:R-:W0:Y:S01]  /*1210*/  LDCU.64 UR10, c[0x0][0x3a0] ;  /* 0x00007400ff0a77ac */ /* 0x000e220008000a00 */
[C---:B------:R-:W-:Y:S01]  /*1220*/  IADD3 R2, P0, PT, R40.reuse, 0x2, RZ ;  /* 0x0000000228027810 */ /* 0x040fe20007f1e0ff */
[----:B------:R-:W1:Y:S01]  /*1230*/  LDC.64 R8, c[0x0][0x3a0] ;  /* 0x0000e800ff087b82 */ /* 0x000e620000000a00 */
[C---:B------:R-:W-:Y:S01]  /*1240*/  IADD3 R0, P3, PT, R40.reuse, 0x1, RZ ;  /* 0x0000000128007810 */ /* 0x040fe20007f7e0ff */
[----:B------:R-:W2:Y:S01]  /*1250*/  LDCU.128 UR4, c[0x0][0x390] ;  /* 0x00007200ff0477ac */ /* 0x000ea20008000c00 */
[----:B------:R-:W-:Y:S02]  /*1260*/  MOV R3, RZ ;  /* 0x000000ff00037202 */ /* 0x000fe40000000f00 */
[----:B------:R-:W-:Y:S02]  /*1270*/  IADD3 R10, P6, PT, R40, 0x3, RZ ;  /* 0x00000003280a7810 */ /* 0x000fe40007fde0ff */
[----:B0-----:R-:W-:Y:S01]  /*1280*/  ISETP.GE.U32.AND P1, PT, R2, UR10, PT ;  /* 0x0000000a02007c0c */ /* 0x001fe2000bf26070 */
[----:B------:R-:W-:Y:S01]  /*1290*/  IMAD R5, R43, UR10, RZ ;  /* 0x0000000a2b057c24 */ /* 0x000fe2000f8e02ff */
[----:B------:R-:W-:-:S02]  /*12a0*/  ISETP.GE.U32.AND P2, PT, R0, UR10, PT ;  /* 0x0000000a00007c0c */ /* 0x000fc4000bf46070 */
[----:B------:R-:W-:Y:S01]  /*12b0*/  MOV R2, R40 ;  /* 0x0000002800027202 */ /* 0x000fe20000000f00 */
[C---:B------:R-:W-:Y:S01]  /*12c0*/  IMAD R11, R42.reuse, UR11, R5 ;  /* 0x0000000b2a0b7c24 */ /* 0x040fe2000f8e0205 */
[----:B------:R-:W-:Y:S02]  /*12d0*/  IADD3.X R0, PT, PT, RZ, RZ, RZ, P3, !PT ;  /* 0x000000ffff007210 */ /* 0x000fe40001ffe4ff */
[C---:B--2---:R-:W-:Y:S01]  /*12e0*/  ISETP.GE.U32.AND P5, PT, R42.reuse, UR6, PT ;  /* 0x000000062a007c0c */ /* 0x044fe2000bfa6070 */
[----:B------:R-:W-:Y:S01]  /*12f0*/  IMAD.WIDE.U32 R6, R42, UR10, R2 ;  /* 0x0000000a2a067c25 */ /* 0x000fe2000f8e0002 */
[----:B------:R-:W-:Y:S02]  /*1300*/  ISETP.GE.U32.AND.EX P2, PT, R0, UR11, PT, P2 ;  /* 0x0000000b00007c0c */ /* 0x000fe4000bf46120 */
[----:B------:R-:W-:Y:S01]  /*1310*/  IADD3.X R0, PT, PT, RZ, RZ, RZ, P0, !PT ;  /* 0x000000ffff007210 */ /* 0x000fe200007fe4ff */
[----:B-1----:R-:W-:Y:S01]  /*1320*/  IMAD.WIDE.U32 R8, R42, UR10, R8 ;  /* 0x0000000a2a087c25 */ /* 0x002fe2000f8e0008 */
[----:B------:R-:W-:-:S02]  /*1330*/  ISETP.GE.U32.OR.EX P4, PT, R43, UR7, P2, P5 ;  /* 0x000000072b007c0c */ /* 0x000fc40009786550 */
[----:B------:R-:W-:Y:S02]  /*1340*/  LEA R4, P3, R6, UR4, 0x2 ;  /* 0x0000000406047c11 */ /* 0x000fe4000f8610ff */
[----:B------:R-:W-:Y:S02]  /*1350*/  IADD3 R5, PT, PT, R7, R11, RZ ;  /* 0x0000000b07057210 */ /* 0x000fe40007ffe0ff */
[----:B------:R-:W-:Y:S02]  /*1360*/  ISETP.GE.U32.AND.EX P1, PT, R0, UR11, PT, P1 ;  /* 0x0000000b00007c0c */ /* 0x000fe4000bf26110 */
[----:B------:R-:W-:Y:S02]  /*1370*/  LEA.HI.X R5, R6, UR5, R5, 0x2, P3 ;  /* 0x0000000506057c11 */ /* 0x000fe400098f1405 */
[----:B------:R-:W-:Y:S02]  /*1380*/  ISETP.GE.U32.AND P3, PT, R40, UR10, PT ;  /* 0x0000000a28007c0c */ /* 0x000fe4000bf66070 */
[----:B------:R-:W-:Y:S01]  /*1390*/  IADD3.X R0, PT, PT, RZ, RZ, RZ, P6, !PT ;  /* 0x000000ffff007210 */ /* 0x000fe200037fe4ff */
[----:B------:R-:W-:Y:S01]  /*13a0*/  @!P4 STG.E desc[UR8][R4.64+0x4], R46 ;  /* 0x0000042e0400c986 */ /* 0x000fe2000c101908 */
[----:B------:R-:W-:-:S02]  /*13b0*/  ISETP.GE.U32.AND P0, PT, R10, UR10, PT ;  /* 0x0000000a0a007c0c */ /* 0x000fc4000bf06070 */
[----:B------:R-:W-:Y:S02]  /*13c0*/  ISETP.GE.U32.AND.EX P3, PT, RZ, UR11, PT, P3 ;  /* 0x0000000bff007c0c */ /* 0x000fe4000bf66130 */
        /* <DEDUP_REMOVED lines=17> */
[C---:B------:R-:W-:Y:S01]  /*14e0*/  ISETP.GE.U32.OR.EX P5, PT, R10.reuse, UR7, P2, P4 ;  /* 0x000000070a007c0c */ /* 0x040fe200097a6540 */
[----:B------:R-:W-:Y:S01]  /*14f0*/  IMAD.WIDE.U32 R8, R11, UR10, R2 ;  /* 0x0000000a0b087c25 */ /* 0x000fe2000f8e0002 */
[----:B------:R-:W-:Y:S02]  /*1500*/  IADD3.X R12, PT, PT, RZ, R43, RZ, P6, !PT ;  /* 0x0000002bff0c7210 */ /* 0x000fe400037fe4ff */
[C---:B------:R-:W-:Y:S02]  /*1510*/  ISETP.GE.U32.OR.EX P6, PT, R10.reuse, UR7, P1, P4 ;  /* 0x000000070a007c0c */ /* 0x040fe40008fc6540 */
[----:B------:R-:W-:Y:S01]  /*1520*/  ISETP.GE.U32.OR.EX P4, PT, R10, UR7, P0, P4 ;  /* 0x000000070a007c0c */ /* 0x000fe20008786540 */
[----:B------:R-:W-:-:S04]  /*1530*/  IMAD R0, R12, UR10, RZ ;  /* 0x0000000a0c007c24 */ /* 0x000fc8000f8e02ff */
[C---:B0-----:R-:W-:Y:S02]  /*1540*/  IMAD R5, R11.reuse, UR11, R0 ;  /* 0x0000000b0b057c24 */ /* 0x041fe4000f8e0200 */
[----:B------:R-:W-:Y:S01]  /*1550*/  @!P5 STG.E desc[UR8][R6.64+0x4], R24 ;  /* 0x000004180600d986 */ /* 0x000fe2000c101908 */
[----:B------:R-:W-:Y:S02]  /*1560*/  ISETP.GE.U32.AND P5, PT, R11, UR6, PT ;  /* 0x000000060b007c0c */ /* 0x000fe4000bfa6070 */
[----:B------:R-:W-:Y:S01]  /*1570*/  IADD3 R5, PT, PT, R9, R5, RZ ;  /* 0x0000000509057210 */ /* 0x000fe20007ffe0ff */
[----:B------:R-:W-:Y:S01]  /*1580*/  @!P6 STG.E desc[UR8][R6.64+0x8], R25 ;  /* 0x000008190600e986 */ /* 0x000fe2000c101908 */
[----:B------:R-:W-:-:S03]  /*1590*/  ISETP.GE.U32.OR.EX P6, PT, R12, UR7, P3, P5 ;  /* 0x000000070c007c0c */ /* 0x000fc60009fc6550 */
[----:B------:R0:W-:Y:S01]  /*15a0*/  @!P4 STG.E desc[UR8][R6.64+0xc], R26 ;  /* 0x00000c1a0600c986 */ /* 0x0001e2000c101908 */
[----:B------:R-:W-:-:S04]  /*15b0*/  LEA R4, P4, R8, UR4, 0x2 ;  /* 0x0000000408047c11 */ /* 0x000fc8000f8810ff */
[----:B------:R-:W-:Y:S02]  /*15c0*/  LEA.HI.X R5, R8, UR5, R5, 0x2, P4 ;  /* 0x0000000508057c11 */ /* 0x000fe4000a0f1405 */
[----:B------:R-:W-:-:S03]  /*15d0*/  ISETP.GE.U32.OR.EX P4, PT, R12, UR7, P2, P5 ;  /* 0x000000070c007c0c */ /* 0x000fc60009786550 */
[----:B------:R1:W-:Y:S01]  /*15e0*/  @!P6 STG.E desc[UR8][R4.64], R39 ;  /* 0x000000270400e986 */ /* 0x0003e2000c101908 */
[----:B------:R-:W-:-:S04]  /*15f0*/  IADD3 R9, P6, PT, R42, 0x3, RZ ;  /* 0x000000032a097810 */ /* 0x000fc80007fde0ff */
[----:B------:R-:W-:Y:S01]  /*1600*/  IADD3.X R42, PT, PT, RZ, R43, RZ, P6, !PT ;  /* 0x0000002bff2a7210 */ /* 0x000fe200037fe4ff */
[C---:B0-----:R-:W-:Y:S01]  /*1610*/  IMAD.WIDE.U32 R6, R9.reuse, UR10, R2 ;  /* 0x0000000a09067c25 */ /* 0x041fe2000f8e0002 */
        /* <DEDUP_REMOVED lines=21> */
.L_x_197:
        /* <DEDUP_REMOVED lines=9> */
.L_x_253:


//--------------------- .text.mul_a_b             --------------------------
	.section	.text.mul_a_b,"ax",@progbits
	.align	128
        .global         mul_a_b
        .type           mul_a_b,@function
        .size           mul_a_b,(.L_x_254 - mul_a_b)
        .other          mul_a_b,@"STO_CUDA_ENTRY STV_DEFAULT"
mul_a_b:
.text.mul_a_b:
        /* <DEDUP_REMOVED lines=10> */
[----:B------:R-:W-:Y:S01]  /*00a0*/  HFMA2 R56, -RZ, RZ, 0, 0 ;  /* 0x00000000ff387431 */ /* 0x000fe200000001ff */
[----:B------:R-:W-:-:S02]  /*00b0*/  CS2R R36, SRZ ;  /* 0x0000000000247805 */ /* 0x000fc4000001ff00 */
[----:B------:R-:W-:Y:S01]  /*00c0*/  CS2R R38, SRZ ;  /* 0x0000000000267805 */ /* 0x000fe2000001ff00 */
[----:B------:R-:W2:Y:S01]  /*00d0*/  S2R R40, SR_TID.Y ;  /* 0x0000000000287919 */ /* 0x000ea20000002200 */
[----:B------:R-:W-:Y:S02]  /*00e0*/  CS2R R50, SRZ ;  /* 0x0000000000327805 */ /* 0x000fe4000001ff00 */
[----:B------:R-:W-:Y:S02]  /*00f0*/  MOV R47, RZ ;  /* 0x000000ff002f7202 */ /* 0x000fe40000000f00 */
        /* <DEDUP_REMOVED lines=13> */
[----:B------:R-:W-:Y:S01]  /*01d0*/  IMAD R3, R0, UR10, RZ ;  /* 0x0000000a00037c24 */ /* 0x000fe2000f8e02ff */
[----:B------:R-:W-:Y:S01]  /*01e0*/  UMOV UR4, 0x400 ;  /* 0x0000040000047882 */ /* 0x000fe20000000000 */
[----:B------:R-:W-:Y:S01]  /*01f0*/  MOV R56, RZ ;  /* 0x000000ff00387202 */ /* 0x000fe20000000f00 */
[----:B------:R-:W-:Y:S01]  /*0200*/  UIADD3 UR5, UPT, UPT, UR4, 0x1000, URZ ;  /* 0x0000100004057890 */ /* 0x000fe2000fffe0ff */
[----:B------:R-:W-:Y:S01]  /*0210*/  IMAD R3, R2, UR11, R3 ;  /* 0x0000000b02037c24 */ /* 0x000fe2000f8e0203 */
[----:B------:R-:W-:Y:S02]  /*0220*/  CS2R R50, SRZ ;  /* 0x0000000000327805 */ /* 0x000fe4000001ff00 */
[----:B------:R-:W-:Y:S01]  /*0230*/  CS2R R38, SRZ ;  /* 0x0000000000267805 */ /* 0x000fe2000001ff00 */
[----:B------:R-:W1:Y:S01]  /*0240*/  S2UR UR6, SR_CgaCtaId ;  /* 0x00000000000679c3 */ /* 0x000e620000008800 */
[----:B------:R-:W-:-:S02]  /*0250*/  CS2R R52, SRZ ;  /* 0x0000000000347805 */ /* 0x000fc4000001ff00 */
[----:B------:R-:W-:Y:S02]  /*0260*/  MOV R54, RZ ;  /* 0x000000ff00367202 */ /* 0x000fe40000000f00 */
[----:B------:R-:W-:Y:S02]  /*0270*/  CS2R R36, SRZ ;  /* 0x0000000000247805 */ /* 0x000fe4000001ff00 */
[----:B------:R-:W-:Y:S02]  /*0280*/  MOV R49, RZ ;  /* 0x000000ff00317202 */ /* 0x000fe40000000f00 */
[----:B------:R-:W-:Y:S02]  /*0290*/  CS2R R26, SRZ ;  /* 0x00000000001a7805 */ /* 0x000fe4000001ff00 */
[----:B------:R-:W-:Y:S02]  /*02a0*/  MOV R47, RZ ;  /* 0x000000ff002f7202 */ /* 0x000fe40000000f00 */
[----:B------:R-:W-:Y:S01]  /*02b0*/  CS2R R24, SRZ ;  /* 0x0000000000187805 */ /* 0x000fe2000001ff00 */
[----:B0-----:R-:W-:-:S05]  /*02c0*/  IMAD.WIDE.U32 R58, R2, UR10, R58 ;  /* 0x0000000a023a7c25 */ /* 0x001fca000f8e003a */
[----:B------:R-:W-:Y:S02]  /*02d0*/  IADD3 R3, PT, PT, R59, R3, RZ ;  /* 0x000000033b037210 */ /* 0x000fe40007ffe0ff */
[----:B------:R-:W-:Y:S01]  /*02e0*/  IADD3 R4, P0, PT, R58, UR10, RZ ;  /* 0x0000000a3a047c10 */ /* 0x000fe2000ff1e0ff */
[----:B-1----:R-:W-:Y:S02]  /*02f0*/  ULEA UR4, UR6, UR4, 0x18 ;  /* 0x0000000406047291 */ /* 0x002fe4000f8ec0ff */
[----:B------:R-:W-:Y:S01]  /*0300*/  ULEA UR5, UR6, UR5, 0x18 ;  /* 0x0000000506057291 */ /* 0x000fe2000f8ec0ff */
[----:B------:R-:W-:Y:S02]  /*0310*/  IADD3.X R5, PT, PT, R3, UR11, RZ, P0, !PT ;  /* 0x0000000b03057c10 */ /* 0x000fe400087fe4ff */
[----:B------:R-:W-:Y:S01]  /*0320*/  IADD3 R6, P0, PT, R4, UR10, RZ ;  /* 0x0000000a04067c10 */ /* 0x000fe2000ff1e0ff */
[----:B------:R-:W-:Y:S01]  /*0330*/  UMOV UR6, URZ ;  /* 0x000000ff00067c82 */ /* 0x000fe20008000000 */
[----:B------:R-:W-:-:S02]  /*0340*/  LEA R9, R60, UR4, 0x8 ;  /* 0x000000043c097c11 */ /* 0x000fc4000f8e40ff */
[----:B------:R-:W-:Y:S02]  /*0350*/  LEA R45, R60, UR5, 0x8 ;  /* 0x000000053c2d7c11 */ /* 0x000fe4000f8e40ff */
[C---:B------:R-:W-:Y:S01]  /*0360*/  LEA R43, R40.reuse, UR5, 0x4 ;  /* 0x00000005282b7c11 */ /* 0x040fe2000f8e20ff */
[C---:B------:R-:W-:Y:S01]  /*0370*/  IMAD R46, R40.reuse, 0x4, R9 ;  /* 0x00000004282e7824 */ /* 0x040fe200078e0209 */
[----:B------:R-:W-:Y:S01]  /*0380*/  IADD3.X R7, PT, PT, R5, UR11, RZ, P0, !PT ;  /* 0x0000000b05077c10 */ /* 0x000fe200087fe4ff */
[----:B------:R-:W-:Y:S01]  /*0390*/  UMOV UR5, URZ ;  /* 0x000000ff00057c82 */ /* 0x000fe20008000000 */
[----:B------:R-:W-:Y:S02]  /*03a0*/  IADD3 R44, PT, PT, R9, 0x80, RZ ;  /* 0x00000080092c7810 */ /* 0x000fe40007ffe0ff */
[----:B------:R-:W-:Y:S02]  /*03b0*/  LEA R45, R40, R45, 0x4 ;  /* 0x0000002d282d7211 */ /* 0x000fe400078e20ff */
[----:B------:R-:W-:-:S07]  /*03c0*/  IADD3 R43, PT, PT, R43, 0x100, RZ ;  /* 0x000001002b2b7810 */ /* 0x000fce0007ffe0ff */
.L_x_200:
[----:B------:R-:W0:Y:S01]  /*03d0*/  LDCU.64 UR14, c[0x0][0x3a8] ;  /* 0x00007500ff0e77ac */ /* 0x000e220008000a00 */
[----:B------:R-:W-:Y:S02]  /*03e0*/  IADD3 R14, P0, PT, R40, UR5, RZ ;  /* 0x00000005280e7c10 */ /* 0x000fe4000ff1e0ff */
[----:B------:R-:W-:Y:S01]  /*03f0*/  MOV R21, RZ ;  /* 0x000000ff00157202 */ /* 0x000fe20000000f00 */
[----:B------:R-:W1:Y:S01]  /*0400*/  LDCU.64 UR10, c[0x0][0x398] ;  /* 0x00007300ff0a77ac */ /* 0x000e620008000a00 */
[----:B------:R-:W-:Y:S02]  /*0410*/  IADD3.X R15, PT, PT, RZ, UR6, RZ, P0, !PT ;  /* 0x00000006ff0f7c10 */ /* 0x000fe400087fe4ff */
[----:B------:R-:W-:Y:S01]  /*0420*/  IADD3 R8, P0, PT, R2, 0x1, RZ ;  /* 0x0000000102087810 */ /* 0x000fe20007f1e0ff */
[----:B------:R-:W2:Y:S03]  /*0430*/  LDCU.64 UR12, c[0x0][0x388] ;  /* 0x00007100ff0c77ac */ /* 0x000ea60008000a00 */
[----:B------:R-:W-:-:S02]  /*0440*/  IADD3.X R9, PT, PT, RZ, R0, RZ, P0, !PT ;  /* 0x00000000ff097210 */ /* 0x000fc400007fe4ff */
[----:B0-----:R-:W-:Y:S02]  /*0450*/  ISETP.GE.U32.AND P1, PT, R14, UR14, PT ;  /* 0x0000000e0e007c0c */ /* 0x001fe4000bf26070 */
[----:B-1----:R-:W-:Y:S02]  /*0460*/  ISETP.GE.U32.AND P2, PT, R2, UR10, PT ;  /* 0x0000000a02007c0c */ /* 0x002fe4000bf46070 */
[----:B------:R-:W-:Y:S02]  /*0470*/  ISETP.GE.U32.AND.EX P1, PT, R15, UR15, PT, P1 ;  /* 0x0000000f0f007c0c */ /* 0x000fe4000bf26110 */
[----:B------:R-:W-:Y:S02]  /*0480*/  ISETP.GE.U32.AND P4, PT, R8, UR10, PT ;  /* 0x0000000a08007c0c */ /* 0x000fe4000bf86070 */
[----:B------:R-:W-:Y:S02]  /*0490*/  ISETP.GE.U32.OR.EX P2, PT, R0, UR11, P1, P2 ;  /* 0x0000000b00007c0c */ /* 0x000fe40008f46520 */
[----:B------:R-:W-:-:S02]  /*04a0*/  IADD3 R8, P3, PT, R2, 0x2, RZ ;  /* 0x0000000202087810 */ /* 0x000fc40007f7e0ff */
[----:B------:R-:W-:Y:S02]  /*04b0*/  ISETP.GE.U32.OR.EX P4, PT, R9, UR11, P1, P4 ;  /* 0x0000000b09007c0c */ /* 0x000fe40008f86540 */
[----:B------:R-:W-:Y:S02]  /*04c0*/  ISETP.GE.U32.AND P0, PT, R8, UR10, PT ;  /* 0x0000000a08007c0c */ /* 0x000fe4000bf06070 */
[-C--:B------:R-:W-:Y:S02]  /*04d0*/  IADD3.X R9, PT, PT, RZ, R0.reuse, RZ, P3, !PT ;  /* 0x00000000ff097210 */ /* 0x080fe40001ffe4ff */
[----:B------:R-:W-:Y:S02]  /*04e0*/  IADD3 R8, P5, PT, R2, 0x3, RZ ;  /* 0x0000000302087810 */ /* 0x000fe40007fbe0ff */
[----:B------:R-:W-:Y:S01]  /*04f0*/  ISETP.GE.U32.OR.EX P0, PT, R9, UR11, P1, P0 ;  /* 0x0000000b09007c0c */ /* 0x000fe20008f06500 */
[----:B------:R-:W0:Y:S01]  /*0500*/  @!P2 LDC.64 R12, c[0x0][0x380] ;  /* 0x0000e000ff0cab82 */ /* 0x000e220000000a00 */
[----:B------:R-:W-:Y:S01]  /*0510*/  @!P2 IMAD R11, R0, UR14, RZ ;  /* 0x0000000e000bac24 */ /* 0x000fe2000f8e02ff */
[----:B------:R-:W-:Y:S01]  /*0520*/  ISETP.GE.U32.AND P3, PT, R8, UR10, PT ;  /* 0x0000000a08007c0c */ /* 0x000fe2000bf66070 */
[----:B------:R-:W-:Y:S01]  /*0530*/  @!P2 IMAD.WIDE.U32 R16, R2, UR14, R14 ;  /* 0x0000000e0210ac25 */ /* 0x000fe2000f8e000e */
[----:B------:R-:W-:-:S03]  /*0540*/  IADD3.X R10, PT, PT, RZ, R0, RZ, P5, !PT ;  /* 0x00000000ff0a7210 */ /* 0x000fc60002ffe4ff */
[----:B------:R-:W-:Y:S01]  /*0550*/  @!P2 IMAD R11, R2, UR15, R11 ;  /* 0x0000000f020bac24 */ /* 0x000fe2000f8e020b */
[----:B------:R-:W1:Y:S01]  /*0560*/  @!P4 LDC.64 R8, c[0x0][0x380] ;  /* 0x0000e000ff08cb82 */ /* 0x000e620000000a00 */
[----:B------:R-:W-:Y:S01]  /*0570*/  ISETP.GE.U32.OR.EX P1, PT, R10, UR11, P1, P3 ;  /* 0x0000000b0a007c0c */ /* 0x000fe20008f26530 */
[----:B------:R-:W3:Y:S02]  /*0580*/  LDCU.64 UR10, c[0x0][0x3a0] ;  /* 0x00007400ff0a77ac */ /* 0x000ee40008000a00 */
[----:B------:R-:W-:-:S04]  /*0590*/  @!P2 IADD3 R17, PT, PT, R11, R17, RZ ;  /* 0x000000110b11a210 */ /* 0x000fc80007ffe0ff */
[----:B------:R-:W4:Y:S01]  /*05a0*/  @!P0 LDC.64 R10, c[0x0][0x380] ;  /* 0x0000e000ff0a8b82 */ /* 0x000f220000000a00 */
[----:B0-----:R-:W-:-:S04]  /*05b0*/  @!P2 LEA R18, P3, R16, R12, 0x2 ;  /* 0x0000000c1012a211 */ /* 0x001fc800078610ff */
[----:B------:R-:W-:-:S03]  /*05c0*/  @!P2 LEA.HI.X R19, R16, R13, R17, 0x2, P3 ;  /* 0x0000000d1013a211 */ /* 0x000fc600018f1411 */
[----:B------:R-:W0:Y:S01]  /*05d0*/  @!P1 LDC.64 R12, c[0x0][0x380] ;  /* 0x0000e000ff0c9b82 */ /* 0x000e220000000a00 */
[----:B------:R-:W-:Y:S01]  /*05e0*/  IADD3 R23, P3, PT, R60, UR5, RZ ;  /* 0x000000053c177c10 */ /* 0x000fe2000ff7e0ff */
[----:B------:R5:W2:Y:S01]  /*05f0*/  @!P2 LDG.E R21, desc[UR8][R18.64] ;  /* 0x000000081215a981 */ /* 0x000aa2000c1e1900 */
[C---:B------:R-:W-:Y:S01]  /*0600*/  @!P4 IADD3 R22, P2, PT, R14.reuse, R58, RZ ;  /* 0x0000003a0e16c210 */ /* 0x040fe20007f5e0ff */
[----:B------:R-:W-:Y:S02]  /*0610*/  HFMA2 R17, -RZ, RZ, 0, 0 ;  /* 0x00000000ff117431 */ /* 0x000fe400000001ff */
[----:B------:R-:W-:Y:S01]  /*0620*/  IMAD.X R20, RZ, RZ, UR6, P3 ;  /* 0x00000006ff147e24 */ /* 0x000fe200098e06ff */
[----:B------:R-:W-:Y:S02]  /*0630*/  @!P0 IADD3 R28, P5, PT, R14, R4, RZ ;  /* 0x000000040e1c8210 */ /* 0x000fe40007fbe0ff */
[----:B------:R-:W-:Y:S01]  /*0640*/  @!P4 IADD3.X R29, PT, PT, R15, R3, RZ, P2, !PT ;  /* 0x000000030f1dc210 */ /* 0x000fe200017fe4ff */
[----:B---3--:R-:W-:Y:S01]  /*0650*/  IMAD R30, R20, UR10, RZ ;  /* 0x0000000a141e7c24 */ /* 0x008fe2000f8e02ff */
[----:B-1----:R-:W-:-:S02]  /*0660*/  @!P4 LEA R8, P2, R22, R8, 0x2 ;  /* 0x000000081608c211 */ /* 0x002fc400078410ff */
[----:B------:R-:W-:Y:S02]  /*0670*/  MOV R16, R48 ;  /* 0x0000003000107202 */ /* 0x000fe40000000f00 */
[----:B------:R-:W-:Y:S02]  /*0680*/  @!P4 LEA.HI.X R9, R22, R9, R29, 0x2, P2 ;  /* 0x000000091609c211 */ /* 0x000fe400010f141d */
[----:B-----5:R-:W-:Y:S01]  /*0690*/  @!P0 IADD3.X R18, PT, PT, R15, R5, RZ, P5, !PT ;  /* 0x000000050f128210 */ /* 0x020fe20002ffe4ff */
[C---:B------:R-:W-:Y:S01]  /*06a0*/  IMAD.WIDE.U32 R16, R23.reuse, UR10, R16 ;  /* 0x0000000a17107c25 */ /* 0x040fe2000f8e0010 */
[----:B----4-:R-:W-:Y:S02]  /*06b0*/  @!P0 LEA R10, P2, R28, R10, 0x2 ;  /* 0x0000000a1c0a8211 */ /* 0x010fe400078410ff */
[----:B------:R-:W-:Y:S02]  /*06c0*/  MOV R19, RZ ;  /* 0x000000ff00137202 */ /* 0x000fe40000000f00 */
[C---:B------:R-:W-:Y:S01]  /*06d0*/  ISETP.GE.U32.AND P3, PT, R23.reuse, UR14, PT ;  /* 0x0000000e17007c0c */ /* 0x040fe2000bf66070 */
[----:B------:R-:W-:Y:S01]  /*06e0*/  IMAD R23, R23, UR11, R30 ;  /* 0x0000000b17177c24 */ /* 0x000fe2000f8e021e */
[----:B------:R-:W-:-:S02]  /*06f0*/  @!P1 IADD3 R22, P6, PT, R14, R6, RZ ;  /* 0x000000060e169210 */ /* 0x000fc40007fde0ff */
[----:B------:R-:W-:Y:S01]  /*0700*/  @!P0 LEA.HI.X R11, R28, R11, R18, 0x2, P2 ;  /* 0x0000000b1c0b8211 */ /* 0x000fe200010f1412 */
[----:B------:R1:W3:Y:S01]  /*0710*/  @!P4 LDG.E R19, desc[UR8][R8.64] ;  /* 0x000000080813c981 */ /* 0x0002e2000c1e1900 */
[----:B------:R-:W-:Y:S02]  /*0720*/  IADD3 R18, P5, PT, R48, 0x1, RZ ;  /* 0x0000000130127810 */ /* 0x000fe40007fbe0ff */
[----:B------:R-:W-:Y:S02]  /*0730*/  @!P1 IADD3.X R15, PT, PT, R15, R7, RZ, P6, !PT ;  /* 0x000000070f0f9210 */ /* 0x000fe400037fe4ff */
[----:B0-----:R-:W-:Y:S02]  /*0740*/  @!P1 LEA R14, P6, R22, R12, 0x2 ;  /* 0x0000000c160e9211 */ /* 0x001fe400078c10ff */
[----:B--2---:R-:W-:Y:S02]  /*0750*/  LEA R12, P2, R16, UR12, 0x2 ;  /* 0x0000000c100c7c11 */ /* 0x004fe4000f8410ff */
[----:B------:R-:W-:-:S02]  /*0760*/  IADD3 R23, PT, PT, R17, R23, RZ ;  /* 0x0000001711177210 */ /* 0x000fc40007ffe0ff */
[----:B-1----:R-:W-:Y:S02]  /*0770*/  IADD3.X R9, PT, PT, RZ, RZ, RZ, P5, !PT ;  /* 0x000000ffff097210 */ /* 0x002fe40002ffe4ff */
[C---:B------:R-:W-:Y:S02]  /*0780*/  IADD3 R17, P4, PT, R48.reuse, 0x2, RZ ;  /* 0x0000000230117810 */ /* 0x040fe40007f9e0ff */
[----:B------:R-:W-:Y:S02]  /*0790*/  IADD3 R8, P5, PT, R48, 0x3, RZ ;  /* 0x0000000330087810 */ /* 0x000fe40007fbe0ff */
[----:B------:R-:W-:Y:S02]  /*07a0*/  @!P1 LEA.HI.X R15, R22, R13, R15, 0x2, P6 ;  /* 0x0000000d160f9211 */ /* 0x000fe400030f140f */
[----:B------:R-:W-:Y:S01]  /*07b0*/  LEA.HI.X R13, R16, UR13, R23, 0x2, P2 ;  /* 0x0000000d100d7c11 */ /* 0x000fe200090f1417 */
[----:B------:R-:W-:Y:S01]  /*07c0*/  IMAD.X R16, RZ, RZ, RZ, P5 ;  /* 0x000000ffff107224 */ /* 0x000fe200028e06ff */
[----:B------:R-:W-:-:S02]  /*07d0*/  ISETP.GE.U32.AND P2, PT, R17, UR10, PT ;  /* 0x0000000a11007c0c */ /* 0x000fc4000bf46070 */
[----:B------:R-:W-:Y:S02]  /*07e0*/  IADD3.X R17, PT, PT, RZ, RZ, RZ, P4, !PT ;  /* 0x000000ffff117210 */ /* 0x000fe400027fe4ff */
[----:B------:R-:W-:Y:S02]  /*07f0*/  ISETP.GE.U32.AND P6, PT, R18, UR10, PT ;  /* 0x0000000a12007c0c */ /* 0x000fe4000bfc6070 */
[----:B------:R-:W-:Y:S02]  /*0800*/  ISETP.GE.U32.AND.EX P3, PT, R20, UR15, PT, P3 ;  /* 0x0000000f14007c0c */ /* 0x000fe4000bf66130 */
[----:B------:R-:W-:Y:S02]  /*0810*/  ISETP.GE.U32.AND P4, PT, R48, UR10, PT ;  /* 0x0000000a30007c0c */ /* 0x000fe4000bf86070 */
[----:B------:R-:W-:Y:S02]  /*0820*/  ISETP.GE.U32.AND P5, PT, R8, UR10, PT ;  /* 0x0000000a08007c0c */ /* 0x000fe4000bfa6070 */
[----:B------:R-:W-:Y:S01]  /*0830*/  ISETP.GE.U32.OR.EX P6, PT, R9, UR11, P3, P6 ;  /* 0x0000000b09007c0c */ /* 0x000fe20009fc6560 */
[----:B------:R-:W-:Y:S01]  /*0840*/  HFMA2 R18, -RZ, RZ, 0, 0 ;  /* 0x00000000ff127431 */ /* 0x000fe200000001ff */
[----:B------:R-:W-:-:S02]  /*0850*/  ISETP.GE.U32.OR.EX P4, PT, RZ, UR11, P3, P4 ;  /* 0x0000000bff007c0c */ /* 0x000fc40009f86540 */
[----:B------:R-:W-:Y:S02]  /*0860*/  CS2R R8, SRZ ;  /* 0x0000000000087805 */ /* 0x000fe4000001ff00 */
[----:B------:R-:W-:Y:S01]  /*0870*/  ISETP.GE.U32.OR.EX P2, PT, R17, UR11, P3, P2 ;  /* 0x0000000b11007c0c */ /* 0x000fe20009f46520 */
[----:B------:R-:W-:Y:S01]  /*0880*/  HFMA2 R17, -RZ, RZ, 0, 0 ;  /* 0x00000000ff117431 */ /* 0x000fe200000001ff */
[----:B------:R-:W-:Y:S02]  /*0890*/  ISETP.GE.U32.OR.EX P5, PT, R16, UR11, P3, P5 ;  /* 0x0000000b10007c0c */ /* 0x000fe40009fa6550 */
[----:B------:R-:W-:Y:S01]  /*08a0*/  MOV R16, RZ ;  /* 0x000000ff00107202 */ /* 0x000fe20000000f00 */
[----:B------:R-:W2:Y:S01]  /*08b0*/  @!P0 LDG.E R9, desc[UR8][R10.64] ;  /* 0x000000080a098981 */ /* 0x000ea2000c1e1900 */
[----:B------:R-:W-:-:S04]  /*08c0*/  MOV R20, RZ ;  /* 0x000000ff00147202 */ /* 0x000fc80000000f00 */
[----:B------:R-:W4:Y:S04]  /*08d0*/  @!P6 LDG.E R16, desc[UR8][R12.64+0x4] ;  /* 0x000004080c10e981 */ /* 0x000f28000c1e1900 */
[----:B------:R-:W5:Y:S04]  /*08e0*/  @!P1 LDG.E R17, desc[UR8][R14.64] ;  /* 0x000000080e119981 */ /* 0x000f68000c1e1900 */
[----:B------:R-:W4:Y:S04]  /*08f0*/  @!P4 LDG.E R8, desc[UR8][R12.64] ;  /* 0x000000080c08c981 */ /* 0x000f28000c1e1900 */
[----:B------:R-:W4:Y:S04]  /*0900*/  @!P2 LDG.E R18, desc[UR8][R12.64+0x8] ;  /* 0x000008080c12a981 */ /* 0x000f28000c1e1900 */
[----:B------:R-:W4:Y:S01]  /*0910*/  @!P5 LDG.E R20, desc[UR8][R12.64+0xc] ;  /* 0x00000c080c14d981 */ /* 0x000f22000c1e1900 */
[----:B------:R-:W-:-:S02]  /*0920*/  MOV R42, R43 ;  /* 0x0000002b002a7202 */ /* 0x000fc40000000f00 */
[----:B------:R-:W-:Y:S01]  /*0930*/  MOV R41, R44 ;  /* 0x0000002c00297202 */ /* 0x000fe20000000f00 */
[----:B------:R-:W-:Y:S01]  /*0940*/  UMOV UR7, 0x10 ;  /* 0x0000001000077882 */ /* 0x000fe20000000000 */
[----:B------:R-:W-:Y:S01]  /*0950*/  UMOV UR4, URZ ;  /* 0x000000ff00047c82 */ /* 0x000fe20008000000 */
[----:B------:R0:W-:Y:S04]  /*0960*/  STS [R46], R21 ;  /* 0x000000152e007388 */ /* 0x0001e80000000800 */
[----:B---3--:R0:W-:Y:S04]  /*0970*/  STS [R46+0x40], R19 ;  /* 0x000040132e007388 */ /* 0x0081e80000000800 */
[----:B--2---:R0:W-:Y:S04]  /*0980*/  STS [R46+0x80], R9 ;  /* 0x000080092e007388 */ /* 0x0041e80000000800 */
[----:B-----5:R0:W-:Y:S04]  /*0990*/  STS [R46+0xc0], R17 ;  /* 0x0000c0112e007388 */ /* 0x0201e80000000800 */
[----:B----4-:R0:W-:Y:S04]  /*09a0*/  STS [R45], R8 ;  /* 0x000000082d007388 */ /* 0x0101e80000000800 */
[----:B------:R0:W-:Y:S04]  /*09b0*/  STS [R45+0x4], R16 ;  /* 0x000004102d007388 */ /* 0x0001e80000000800 */
[----:B------:R0:W-:Y:S04]  /*09c0*/  STS [R45+0x8], R18 ;  /* 0x000008122d007388 */ /* 0x0001e80000000800 */
[----:B------:R0:W-:Y:S01]  /*09d0*/  STS [R45+0xc], R20 ;  /* 0x00000c142d007388 */ /* 0x0001e20000000800 */
[----:B------:R-:W-:Y:S06]  /*09e0*/  BAR.SYNC.DEFER_BLOCKING 0x0 ;  /* 0x0000000000007b1d */ /* 0x000fec0000010000 */
.L_x_199:
        /* <DEDUP_REMOVED lines=101> */
[----:B--2---:R-:W-:Y:S01]  /*1040*/  IADD3 R42, PT, PT, R42, 0x800, RZ ;  /* 0x000008002a2a7810 */ /* 0x004fe20007ffe0ff */
        /* <DEDUP_REMOVED lines=55> */
.L_x_198:
[----:B------:R-:W0:Y:S01]  /*13c0*/  LDCU.64 UR10, c[0x0][0x3a0] ;  /* 0x00007400ff0a77ac */ /* 0x000e220008000a00 */
[C---:B------:R-:W-:Y:S01]  /*13d0*/  IADD3 R3, P3, PT, R48.reuse, 0x1, RZ ;  /* 0x0000000130037810 */ /* 0x040fe20007f7e0ff */
[----:B------:R-:W1:Y:S01]  /*13e0*/  LDC.64 R10, c[0x0][0x3a0] ;  /* 0x0000e800ff0a7b82 */ /* 0x000e620000000a00 */
[C---:B------:R-:W-:Y:S01]  /*13f0*/  IADD3 R4, P0, PT, R48.reuse, 0x2, RZ ;  /* 0x0000000230047810 */ /* 0x040fe20007f1e0ff */
[----:B------:R-:W2:Y:S01]  /*1400*/  LDCU.128 UR4, c[0x0][0x390] ;  /* 0x00007200ff0477ac */ /* 0x000ea20008000c00 */
[----:B------:R-:W-:Y:S02]  /*1410*/  MOV R5, RZ ;  /* 0x000000ff00057202 */ /* 0x000fe40000000f00 */
[----:B------:R-:W-:Y:S02]  /*1420*/  IADD3.X R6, PT, PT, RZ, RZ, RZ, P3, !PT ;  /* 0x000000ffff067210 */ /* 0x000fe40001ffe4ff */
[----:B------:R-:W-:Y:S02]  /*1430*/  IADD3 R12, P6, PT, R48, 0x3, RZ ;  /* 0x00000003300c7810 */ /* 0x000fe40007fde0ff */
[----:B0-----:R-:W-:Y:S01]  /*1440*/  ISETP.GE.U32.AND P2, PT, R3, UR10, PT ;  /* 0x0000000a03007c0c */ /* 0x001fe2000bf46070 */
[----:B------:R-:W-:Y:S01]  /*1450*/  IMAD R3, R0, UR10, RZ ;  /* 0x0000000a00037c24 */ /* 0x000fe2000f8e02ff */
[----:B------:R-:W-:Y:S01]  /*1460*/  ISETP.GE.U32.AND P1, PT, R4, UR10, PT ;  /* 0x0000000a04007c0c */ /* 0x000fe2000bf26070 */
[----:B------:R-:W-:Y:S01]  /*1470*/  IMAD.MOV.U32 R4, RZ, RZ, R48 ;  /* 0x000000ffff047224 */ /* 0x000fe200078e0030 */
[----:B------:R-:W-:Y:S01]  /*1480*/  ISETP.GE.U32.AND.EX P2, PT, R6, UR11, PT, P2 ;  /* 0x0000000b06007c0c */ /* 0x000fe2000bf46120 */
[C---:B------:R-:W-:Y:S01]  /*1490*/  IMAD R13, R2.reuse, UR11, R3 ;  /* 0x0000000b020d7c24 */ /* 0x040fe2000f8e0203 */
[C---:B--2---:R-:W-:Y:S01]  /*14a0*/  ISETP.GE.U32.AND P5, PT, R2.reuse, UR6, PT ;  /* 0x0000000602007c0c */ /* 0x044fe2000bfa6070 */
[----:B------:R-:W-:-:S03]  /*14b0*/  IMAD.WIDE.U32 R8, R2, UR10, R4 ;  /* 0x0000000a02087c25 */ /* 0x000fc6000f8e0004 */
[----:B------:R-:W-:Y:S02]  /*14c0*/  ISETP.GE.U32.OR.EX P4, PT, R0, UR7, P2, P5 ;  /* 0x0000000700007c0c */ /* 0x000fe40009786550 */
[C---:B------:R-:W-:Y:S02]  /*14d0*/  LEA R6, P3, R8.reuse, UR4, 0x2 ;  /* 0x0000000408067c11 */ /* 0x040fe4000f8610ff */
[----:B------:R-:W-:Y:S02]  /*14e0*/  IADD3 R3, PT, PT, R9, R13, RZ ;  /* 0x0000000d09037210 */ /* 0x000fe40007ffe0ff */
[----:B------:R-:W-:Y:S02]  /*14f0*/  IADD3.X R9, PT, PT, RZ, RZ, RZ, P0, !PT ;  /* 0x000000ffff097210 */ /* 0x000fe400007fe4ff */
[----:B------:R-:W-:Y:S02]  /*1500*/  LEA.HI.X R7, R8, UR5, R3, 0x2, P3 ;  /* 0x0000000508077c11 */ /* 0x000fe400098f1403 */
[----:B------:R-:W-:-:S02]  /*1510*/  ISETP.GE.U32.AND P3, PT, R48, UR10, PT ;  /* 0x0000000a30007c0c */ /* 0x000fc4000bf66070 */
[----:B------:R-:W-:Y:S01]  /*1520*/  ISETP.GE.U32.AND.EX P1, PT, R9, UR11, PT, P1 ;  /* 0x0000000b09007c0c */ /* 0x000fe2000bf26110 */
[----:B------:R-:W-:Y:S01]  /*1530*/  @!P4 STG.E desc[UR8][R6.64+0x4], R24 ;  /* 0x000004180600c986 */ /* 0x000fe2000c101908 */
[----:B------:R-:W-:Y:S01]  /*1540*/  IADD3.X R3, PT, PT, RZ, RZ, RZ, P6, !PT ;  /* 0x000000ffff037210 */ /* 0x000fe200037fe4ff */
[----:B-1----:R-:W-:Y:S01]  /*1550*/  IMAD.WIDE.U32 R8, R2, UR10, R10 ;  /* 0x0000000a02087c25 */ /* 0x002fe2000f8e000a */
[----:B------:R-:W-:Y:S02]  /*1560*/  ISETP.GE.U32.AND P0, PT, R12, UR10, PT ;  /* 0x0000000a0c007c0c */ /* 0x000fe4000bf06070 */
[----:B------:R-:W-:Y:S02]  /*1570*/  ISETP.GE.U32.AND.EX P3, PT, RZ, UR11, PT, P3 ;  /* 0x0000000bff007c0c */ /* 0x000fe4000bf66130 */
[----:B------:R-:W-:Y:S02]  /*1580*/  ISETP.GE.U32.OR.EX P6, PT, R0, UR7, P1, P5 ;  /* 0x0000000700007c0c */ /* 0x000fe40008fc6550 */
[----:B------:R-:W-:-:S02]  /*1590*/  ISETP.GE.U32.AND.EX P0, PT, R3, UR11, PT, P0 ;  /* 0x0000000b03007c0c */ /* 0x000fc4000bf06100 */
        /* <DEDUP_REMOVED lines=56> */
.L_x_201:
        /* <DEDUP_REMOVED lines=14> */
.L_x_254:


//--------------------- .text.sub_at_bt           --------------------------
	.section	.text.sub_at_bt,"ax",@progbits
	.align	128
        .global         sub_at_bt
        .type           sub_at_bt,@function
        .size           sub_at_bt,(.L_x_255 - sub_at_bt)
        .other          sub_at_bt,@"STO_CUDA_ENTRY STV_DEFAULT"
sub_at_bt:
.text.sub_at_bt:
        /* <DEDUP_REMOVED lines=37> */
[----:B---3--:R-:W-:-:S05]  /*0250*/  FADD R9, R4, -R7 ;  /* 0x8000000704097221 */ /* 0x008fca0000000000 */
[----:B------:R-:W-:Y:S01]  /*0260*/  STG.E desc[UR4][R2.64], R9 ;  /* 0x0000000902007986 */ /* 0x000fe2000c101904 */
[----:B------:R-:W-:Y:S05]  /*0270*/  EXIT ;  /* 0x000000000000794d */ /* 0x000fea0003800000 */
.L_x_202:
        /* <DEDUP_REMOVED lines=16> */
.L_x_255:


//--------------------- .text.sub_a_bt            --------------------------
	.section	.text.sub_a_bt,"ax",@progbits
	.align	128
        .global         sub_a_bt
        .type           sub_a_bt,@function
        .size           sub_a_bt,(.L_x_256 - sub_a_bt)
        .other          sub_a_bt,@"STO_CUDA_ENTRY STV_DEFAULT"
sub_a_bt:
.text.sub_a_bt:
        /* <DEDUP_REMOVED lines=37> */
[----:B---3--:R-:W-:-:S05]  /*0250*/  FADD R9, R2, -R7 ;  /* 0x8000000702097221 */ /* 0x008fca0000000000 */
[----:B------:R-:W-:Y:S01]  /*0260*/  STG.E desc[UR4][R4.64], R9 ;  /* 0x0000000904007986 */ /* 0x000fe2000c101904 */
[----:B------:R-:W-:Y:S05]  /*0270*/  EXIT ;  /* 0x000000000000794d */ /* 0x000fea0003800000 */
.L_x_203:
        /* <DEDUP_REMOVED lines=16> */
.L_x_256:


//--------------------- .text.sub_at_b            --------------------------
	.section	.text.sub_at_b,"ax",@progbits
	.align	128
        .global         sub_at_b
        .type           sub_at_b,@function
        .size           sub_at_b,(.L_x_257 - sub_at_b)
        .other          sub_at_b,@"STO_CUDA_ENTRY STV_DEFAULT"
sub_at_b:
.text.sub_at_b:
        /* <DEDUP_REMOVED lines=37> */
[----:B---3--:R-:W-:-:S05]  /*0250*/  FADD R9, R4, -R7 ;  /* 0x8000000704097221 */ /* 0x008fca0000000000 */
[----:B------:R-:W-:Y:S01]  /*0260*/  STG.E desc[UR4][R2.64], R9 ;  /* 0x0000000902007986 */ /* 0x000fe2000c101904 */
[----:B------:R-:W-:Y:S05]  /*0270*/  EXIT ;  /* 0x000000000000794d */ /* 0x000fea0003800000 */
.L_x_204:
        /* <DEDUP_REMOVED lines=16> */
.L_x_257:


//--------------------- .text.sub_a_b             --------------------------
	.section	.text.sub_a_b,"ax",@progbits
	.align	128
        .global         sub_a_b
        .type           sub_a_b,@function
        .size           sub_a_b,(.L_x_258 - sub_a_b)
        .other          sub_a_b,@"STO_CUDA_ENTRY STV_DEFAULT"
sub_a_b:
.text.sub_a_b:
        /* <DEDUP_REMOVED lines=35> */
[----:B--2---:R-:W-:-:S05]  /*0230*/  FADD R9, R2, -R5 ;  /* 0x8000000502097221 */ /* 0x004fca0000000000 */
[----:B------:R-:W-:Y:S01]  /*0240*/  STG.E desc[UR4][R6.64], R9 ;  /* 0x0000000906007986 */ /* 0x000fe2000c101904 */
[----:B------:R-:W-:Y:S05]  /*0250*/  EXIT ;  /* 0x000000000000794d */ /* 0x000fea0003800000 */
.L_x_205:
        /* <DEDUP_REMOVED lines=10> */
.L_x_258:


//--------------------- .text.add_at_bt           --------------------------
	.section	.text.add_at_bt,"ax",@progbits
	.align	128
        .global         add_at_bt
        .type           add_at_bt,@function
        .size           add_at_bt,(.L_x_259 - add_at_bt)
        .other          add_at_bt,@"STO_CUDA_ENTRY STV_DEFAULT"
add_at_bt:
.text.add_at_bt:
        /* <DEDUP_REMOVED lines=37> */
[----:B---3--:R-:W-:-:S05]  /*0250*/  FADD R9, R4, R7 ;  /* 0x0000000704097221 */ /* 0x008fca0000000000 */
[----:B------:R-:W-:Y:S01]  /*0260*/  STG.E desc[UR4][R2.64], R9 ;  /* 0x0000000902007986 */ /* 0x000fe2000c101904 */
[----:B------:R-:W-:Y:S05]  /*0270*/  EXIT ;  /* 0x000000000000794d */ /* 0x000fea0003800000 */
.L_x_206:
        /* <DEDUP_REMOVED lines=16> */
.L_x_259:


//--------------------- .text.add_a_bt            --------------------------
	.section	.text.add_a_bt,"ax",@progbits
	.align	128
        .global         add_a_bt
        .type           add_a_bt,@function
        .size           add_a_bt,(.L_x_260 - add_a_bt)
        .other          add_a_bt,@"STO_CUDA_ENTRY STV_DEFAULT"
add_a_bt:
.text.add_a_bt:
        /* <DEDUP_REMOVED lines=37> */
[----:B---3--:R-:W-:-:S05]  /*0250*/  FADD R9, R2, R7 ;  /* 0x0000000702097221 */ /* 0x008fca0000000000 */
[----:B------:R-:W-:Y:S01]  /*0260*/  STG.E desc[UR4][R4.64], R9 ;  /* 0x0000000904007986 */ /* 0x000fe2000c101904 */
[----:B------:R-:W-:Y:S05]  /*0270*/  EXIT ;  /* 0x000000000000794d */ /* 0x000fea0003800000 */
.L_x_207:
        /* <DEDUP_REMOVED lines=16> */
.L_x_260:


//--------------------- .text.add_at_b            --------------------------
	.section	.text.add_at_b,"ax",@progbits
	.align	128
        .global         add_at_b
        .type           add_at_b,@function
        .size           add_at_b,(.L_x_261 - add_at_b)
        .other          add_at_b,@"STO_CUDA_ENTRY STV_DEFAULT"
add_at_b:
.text.add_at_b:
        /* <DEDUP_REMOVED lines=37> */
[----:B---3--:R-:W-:-:S05]  /*0250*/  FADD R9, R4, R7 ;  /* 0x0000000704097221 */ /* 0x008fca0000000000 */
[----:B------:R-:W-:Y:S01]  /*0260*/  STG.E desc[UR4][R2.64], R9 ;  /* 0x0000000902007986 */ /* 0x000fe2000c101904 */
[----:B------:R-:W-:Y:S05]  /*0270*/  EXIT ;  /* 0x000000000000794d */ /* 0x000fea0003800000 */
.L_x_208:
        /* <DEDUP_REMOVED lines=16> */
.L_x_261:


//--------------------- .text.add_a_b             --------------------------
	.section	.text.add_a_b,"ax",@progbits
	.align	128
        .global         add_a_b
        .type           add_a_b,@function
        .size           add_a_b,(.L_x_262 - add_a_b)
        .other          add_a_b,@"STO_CUDA_ENTRY STV_DEFAULT"
add_a_b:
.text.add_a_b:
        /* <DEDUP_REMOVED lines=35> */
[----:B--2---:R-:W-:-:S05]  /*0230*/  FADD R9, R2, R5 ;  /* 0x0000000502097221 */ /* 0x004fca0000000000 */
[----:B------:R-:W-:Y:S01]  /*0240*/  STG.E desc[UR4][R6.64], R9 ;  /* 0x0000000906007986 */ /* 0x000fe2000c101904 */
[----:B------:R-:W-:Y:S05]  /*0250*/  EXIT ;  /* 0x000000000000794d */ /* 0x000fea0003800000 */
.L_x_209:
        /* <DEDUP_REMOVED lines=10> */
.L_x_262:


//--------------------- .text.transpose_a         --------------------------
	.section	.text.transpose_a,"ax",@progbits
	.align	128
        .global         transpose_a
        .type           transpose_a,@function
        .size           transpose_a,(.L_x_263 - transpose_a)
        .other          transpose_a,@"STO_CUDA_ENTRY STV_DEFAULT"
transpose_a:
.text.transpose_a:
        /* <DEDUP_REMOVED lines=21> */
[----:B------:R-:W-:-:S06]  /*0150*/  LEA.HI.X R7, R4, UR13, R5, 0x2, P0 ;  /* 0x0000000d04077c11 */ /* 0x000fcc00080f1405 */
[----:B-1----:R-:W2:Y:S01]  /*0160*/  LDG.E R7, desc[UR4][R6.64] ;  /* 0x0000000406077981 */ /* 0x002ea2000c1e1900 */
[----:B------:R-:W-:Y:S02]  /*0170*/  HFMA2 R9, -RZ, RZ, 0, 0 ;  /* 0x00000000ff097431 */ /* 0x000fe400000001ff */
[----:B------:R-:W-:-:S04]  /*0180*/  IMAD R3, R3, UR10, RZ ;  /* 0x0000000a03037c24 */ /* 0x000fc8000f8e02ff */
[C---:B------:R-:W-:Y:S02]  /*0190*/  IMAD R3, R2.reuse, UR11, R3 ;  /* 0x0000000b02037c24 */ /* 0x040fe4000f8e0203 */
[----:B------:R-:W-:-:S04]  /*01a0*/  IMAD.WIDE.U32 R4, R2, UR10, R8 ;  /* 0x0000000a02047c25 */ /* 0x000fc8000f8e0008 */
[----:B------:R-:W-:Y:S01]  /*01b0*/  IMAD.IADD R3, R5, 0x1, R3 ;  /* 0x0000000105037824 */ /* 0x000fe200078e0203 */
[----:B------:R-:W-:-:S04]  /*01c0*/  LEA R2, P0, R4, UR14, 0x2 ;  /* 0x0000000e04027c11 */ /* 0x000fc8000f8010ff */
[----:B------:R-:W-:-:S05]  /*01d0*/  LEA.HI.X R3, R4, UR15, R3, 0x2, P0 ;  /* 0x0000000f04037c11 */ /* 0x000fca00080f1403 */
[----:B--2---:R-:W-:Y:S01]  /*01e0*/  STG.E desc[UR4][R2.64], R7 ;  /* 0x0000000702007986 */ /* 0x004fe2000c101904 */
[----:B------:R-:W-:Y:S05]  /*01f0*/  EXIT ;  /* 0x000000000000794d */ /* 0x000fea0003800000 */
.L_x_210:
        /* <DEDUP_REMOVED lines=16> */
.L_x_263:


//--------------------- .nv.shared.reserved.0     --------------------------
	.section	.nv.shared.reserved.0,"aw",@nobits
	.weak		__nv_reservedSMEM_offset_0_alias
	.size		__nv_reservedSMEM_offset_0_alias, 0, 64
	.other		__nv_reservedSMEM_offset_0_alias,@"STO_CUDA_RESERVED_SHARED STV_DEFAULT"
__nv_reservedSMEM_offset_0_alias:
	.zero		0
	.zero		64


//--------------------- .nv.shared.softmax_at     --------------------------
	.section	.nv.shared.softmax_at,"aw",@nobits
	.sectionflags	@""
	.align	4
.nv.shared.softmax_at:
	.zero		5120


//--------------------- .nv.shared.softmax_a      --------------------------
	.section	.nv.shared.softmax_a,"aw",@nobits
	.sectionflags	@""
	.align	4
.nv.shared.softmax_a:
	.zero		5120


//--------------------- .nv.shared.mul_at_bt      --------------------------
	.section	.nv.shared.mul_at_bt,"aw",@nobits
	.sectionflags	@""
	.align	4
.nv.shared.mul_at_bt:
	.zero		9216


//--------------------- .nv.shared.mul_a_bt       --------------------------
	.section	.nv.shared.mul_a_bt,"aw",@nobits
	.sectionflags	@""
	.align	4
.nv.shared.mul_a_bt:
	.zero		9216


//--------------------- .nv.shared.mul_at_b       --------------------------
	.section	.nv.shared.mul_at_b,"aw",@nobits
	.sectionflags	@""
	.align	4
.nv.shared.mul_at_b:
	.zero		9216


//--------------------- .nv.shared.mul_a_b        --------------------------
	.section	.nv.shared.mul_a_b,"aw",@nobits
	.sectionflags	@""
	.align	4
.nv.shared.mul_a_b:
	.zero		9216


//--------------------- .nv.constant0.repeat_row_a --------------------------
	.section	.nv.constant0.repeat_row_a,"a",@progbits
	.sectionflags	@""
	.align	4
.nv.constant0.repeat_row_a:
	.zero		928


//--------------------- .nv.constant0.repeat_col_a --------------------------
	.section	.nv.constant0.repeat_col_a,"a",@progbits
	.sectionflags	@""
	.align	4
.nv.constant0.repeat_col_a:
	.zero		928


//--------------------- .nv.constant0.softmax_at  --------------------------
	.section	.nv.constant0.softmax_at,"a",@progbits
	.sectionflags	@""
	.align	4
.nv.constant0.softmax_at:
	.zero		928


//--------------------- .nv.constant0.softmax_a   --------------------------
	.section	.nv.constant0.softmax_a,"a",@progbits
	.sectionflags	@""
	.align	4
.nv.constant0.softmax_a:
	.zero		928


//--------------------- .nv.constant0.tanh_at     --------------------------
	.section	.nv.constant0.tanh_at,"a",@progbits
	.sectionflags	@""
	.align	4
.nv.constant0.tanh_at:
	.zero		928


//--------------------- .nv.constant0.tanh_a      --------------------------
	.section	.nv.constant0.tanh_a,"a",@progbits
	.sectionflags	@""
	.align	4
.nv.constant0.tanh_a:
	.zero		928


//--------------------- .nv.constant0.sigmoid_at  --------------------------
	.section	.nv.constant0.sigmoid_at,"a",@progbits
	.sectionflags	@""
	.align	4
.nv.constant0.sigmoid_at:
	.zero		928


//--------------------- .nv.constant0.sigmoid_a   --------------------------
	.section	.nv.constant0.sigmoid_a,"a",@progbits
	.sectionflags	@""
	.align	4
.nv.constant0.sigmoid_a:
	.zero		928


//--------------------- .nv.constant0.rdiv_at_b_for_scalar --------------------------
	.section	.nv.constant0.rdiv_at_b_for_scalar,"a",@progbits
	.sectionflags	@""
	.align	4
.nv.constant0.rdiv_at_b_for_scalar:
	.zero		936


//--------------------- .nv.constant0.rdiv_a_b_for_scalar --------------------------
	.section	.nv.constant0.rdiv_a_b_for_scalar,"a",@progbits
	.sectionflags	@""
	.align	4
.nv.constant0.rdiv_a_b_for_scalar:
	.zero		936


//--------------------- .nv.constant0.div_at_b_for_scalar --------------------------
	.section	.nv.constant0.div_at_b_for_scalar,"a",@progbits
	.sectionflags	@""
	.align	4
.nv.constant0.div_at_b_for_scalar:
	.zero		936


//--------------------- .nv.constant0.div_a_b_for_scalar --------------------------
	.section	.nv.constant0.div_a_b_for_scalar,"a",@progbits
	.sectionflags	@""
	.align	4
.nv.constant0.div_a_b_for_scalar:
	.zero		936


//--------------------- .nv.constant0.mul_at_b_for_scalar --------------------------
	.section	.nv.constant0.mul_at_b_for_scalar,"a",@progbits
	.sectionflags	@""
	.align	4
.nv.constant0.mul_at_b_for_scalar:
	.zero		936


//--------------------- .nv.constant0.mul_a_b_for_scalar --------------------------
	.section	.nv.constant0.mul_a_b_for_scalar,"a",@progbits
	.sectionflags	@""
	.align	4
.nv.constant0.mul_a_b_for_scalar:
	.zero		936


//--------------------- .nv.constant0.rsub_at_b_for_scalar --------------------------
	.section	.nv.constant0.rsub_at_b_for_scalar,"a",@progbits
	.sectionflags	@""
	.align	4
.nv.constant0.rsub_at_b_for_scalar:
	.zero		936


//--------------------- .nv.constant0.rsub_a_b_for_scalar --------------------------
	.section	.nv.constant0.rsub_a_b_for_scalar,"a",@progbits
	.sectionflags	@""
	.align	4
.nv.constant0.rsub_a_b_for_scalar:
	.zero		936


//--------------------- .nv.constant0.sub_at_b_for_scalar --------------------------
	.section	.nv.constant0.sub_at_b_for_scalar,"a",@progbits
	.sectionflags	@""
	.align	4
.nv.constant0.sub_at_b_for_scalar:
	.zero		936


//--------------------- .nv.constant0.sub_a_b_for_scalar --------------------------
	.section	.nv.constant0.sub_a_b_for_scalar,"a",@progbits
	.sectionflags	@""
	.align	4
.nv.constant0.sub_a_b_for_scalar:
	.zero		936


//--------------------- .nv.constant0.add_at_b_for_scalar --------------------------
	.section	.nv.constant0.add_at_b_for_scalar,"a",@progbits
	.sectionflags	@""
	.align	4
.nv.constant0.add_at_b_for_scalar:
	.zero		936


//--------------------- .nv.constant0.add_a_b_for_scalar --------------------------
	.section	.nv.constant0.add_a_b_for_scalar,"a",@progbits
	.sectionflags	@""
	.align	4
.nv.constant0.add_a_b_for_scalar:
	.zero		936


//--------------------- .nv.constant0.div_at_bt_for_elems --------------------------
	.section	.nv.constant0.div_at_bt_for_elems,"a",@progbits
	.sectionflags	@""
	.align	4
.nv.constant0.div_at_bt_for_elems:
	.zero		936


//--------------------- .nv.constant0.div_a_bt_for_elems --------------------------
	.section	.nv.constant0.div_a_bt_for_elems,"a",@progbits
	.sectionflags	@""
	.align	4
.nv.constant0.div_a_bt_for_elems:
	.zero		936


//--------------------- .nv.constant0.div_at_b_for_elems --------------------------
	.section	.nv.constant0.div_at_b_for_elems,"a",@progbits
	.sectionflags	@""
	.align	4
.nv.constant0.div_at_b_for_elems:
	.zero		936


//--------------------- .nv.constant0.div_a_b_for_elems --------------------------
	.section	.nv.constant0.div_a_b_for_elems,"a",@progbits
	.sectionflags	@""
	.align	4
.nv.constant0.div_a_b_for_elems:
	.zero		936


//--------------------- .nv.constant0.mul_at_bt_for_elems --------------------------
	.section	.nv.constant0.mul_at_bt_for_elems,"a",@progbits
	.sectionflags	@""
	.align	4
.nv.constant0.mul_at_bt_for_elems:
	.zero		936


//--------------------- .nv.constant0.mul_a_bt_for_elems --------------------------
	.section	.nv.constant0.mul_a_bt_for_elems,"a",@progbits
	.sectionflags	@""
	.align	4
.nv.constant0.mul_a_bt_for_elems:
	.zero		936


//--------------------- .nv.constant0.mul_at_b_for_elems --------------------------
	.section	.nv.constant0.mul_at_b_for_elems,"a",@progbits
	.sectionflags	@""
	.align	4
.nv.constant0.mul_at_b_for_elems:
	.zero		936


//--------------------- .nv.constant0.mul_a_b_for_elems --------------------------
	.section	.nv.constant0.mul_a_b_for_elems,"a",@progbits
	.sectionflags	@""
	.align	4
.nv.constant0.mul_a_b_for_elems:
	.zero		936


//--------------------- .nv.constant0.mul_at_bt   --------------------------
	.section	.nv.constant0.mul_at_bt,"a",@progbits
	.sectionflags	@""
	.align	4
.nv.constant0.mul_at_bt:
	.zero		944


//--------------------- .nv.constant0.mul_a_bt    --------------------------
	.section	.nv.constant0.mul_a_bt,"a",@progbits
	.sectionflags	@""
	.align	4
.nv.constant0.mul_a_bt:
	.zero		944


//--------------------- .nv.constant0.mul_at_b    --------------------------
	.section	.nv.constant0.mul_at_b,"a",@progbits
	.sectionflags	@""
	.align	4
.nv.constant0.mul_at_b:
	.zero		944


//--------------------- .nv.constant0.mul_a_b     --------------------------
	.section	.nv.constant0.mul_a_b,"a",@progbits
	.sectionflags	@""
	.align	4
.nv.constant0.mul_a_b:
	.zero		944


//--------------------- .nv.constant0.sub_at_bt   --------------------------
	.section	.nv.constant0.sub_at_bt,"a",@progbits
	.sectionflags	@""
	.align	4
.nv.constant0.sub_at_bt:
	.zero		936


//--------------------- .nv.constant0.sub_a_bt    --------------------------
	.section	.nv.constant0.sub_a_bt,"a",@progbits
	.sectionflags	@""
	.align	4
.nv.constant0.sub_a_bt:
	.zero		936


//--------------------- .nv.constant0.sub_at_b    --------------------------
	.section	.nv.constant0.sub_at_b,"a",@progbits
	.sectionflags	@""
	.align	4
.nv.constant0.sub_at_b:
	.zero		936


//--------------------- .nv.constant0.sub_a_b     --------------------------
	.section	.nv.constant0.sub_a_b,"a",@progbits
	.sectionflags	@""
	.align	4
.nv.constant0.sub_a_b:
	.zero		936


//--------------------- .nv.constant0.add_at_bt   --------------------------
	.section	.nv.constant0.add_at_bt,"a",@progbits
	.sectionflags	@""
	.align	4
.nv.constant0.add_at_bt:
	.zero		936


//--------------------- .nv.constant0.add_a_bt    --------------------------
	.section	.nv.constant0.add_a_bt,"a",@progbits
	.sectionflags	@""
	.align	4
.nv.constant0.add_a_bt:
	.zero		936


//--------------------- .nv.constant0.add_at_b    --------------------------
	.section	.nv.constant0.add_at_b,"a",@progbits
	.sectionflags	@""
	.align	4
.nv.constant0.add_at_b:
	.zero		936


//--------------------- .nv.constant0.add_a_b     --------------------------
	.section	.nv.constant0.add_a_b,"a",@progbits
	.sectionflags	@""
	.align	4
.nv.constant0.add_a_b:
	.zero		936


//--------------------- .nv.constant0.transpose_a --------------------------
	.section	.nv.constant0.transpose_a,"a",@progbits
	.sectionflags	@""
	.align	4
.nv.constant0.transpose_a:
	.zero		928


//--------------------- SYMBOLS --------------------------

	.type		.nv.reservedSmem.offset0,@object
	.size		.nv.reservedSmem.offset0,0x4
	.type		.nv.reservedSmem.cap,@object
	.size		.nv.reservedSmem.cap,0x4
